	.target	sm_90a

	.elftype	@"ET_EXEC"


//--------------------- .note.nv.tkinfo           --------------------------
	.section	.note.nv.tkinfo,"",@"SHT_NOTE"
	.sectionflags	@"SHF_NOTE_NV_TKINFO"
	.tkinfo
        /*0018*/ 	.word	0x00000002
        /*0030*/ 	.string	""
        /*0030*/ 	.string	"ptxas"
        /*0030*/ 	.string	"Cuda compilation tools, release 13.0, V13.0.88"
        /*0030*/ 	.string	"Build cuda_13.0.r13.0/compiler.36424714_0"
        /*0030*/ 	.string	"-arch sm_90a -m 64 "



//--------------------- .note.nv.cuinfo           --------------------------
	.section	.note.nv.cuinfo,"",@"SHT_NOTE"
	.sectionflags	@"SHF_NOTE_NV_CUINFO"
        /*0018*/ 	.short	0x0002
        /*001a*/ 	.short	0x005a
        /*001c*/ 	.short	0x0082
	.zero		2


//--------------------- .nv.info                  --------------------------
	.section	.nv.info,"",@"SHT_CUDA_INFO"
	.align	4


	//----- nvinfo : EIATTR_REGCOUNT
	.align		4
        /*0000*/ 	.byte	0x04, 0x2f
        /*0002*/ 	.short	(.L_15 - .L_14)
	.align		4
.L_14:
        /*0004*/ 	.word	index@(_ZN7cutlass13device_kernelINS_4gemm6kernel13GemmUniversalIN4cute5tupleIJiiiiEEENS1_10collective13CollectiveMmaINS1_34MainloopSm90TmaGmmaWarpSpecializedILi4ENS5_IJNS4_1CILi1EEESB_SB_EEENS1_35KernelTmaWarpSpecializedCooperativeEEENS5_IJNSA_ILi384EEENSA_ILi512EEENSA_ILi32EEEEEENS_10bfloat16_tENS5_IJlSB_lEEESJ_SK_NS4_8TiledMMAINS4_8MMA_AtomIJNS4_4SM904GMMA28MMA_64x256x16_F32BF16BF16_SSILNSO_5MajorE0ELSQ_0ELNSO_7ScaleInE1ELSR_1EEEEEENS4_6LayoutINS5_IJNSA_ILi2EEESB_SB_EEENS5_IJSB_NSA_ILi0EEESX_EEEEENS5_IJNS4_10UnderscoreES10_S10_EEEEENS4_13SM90_TMA_LOADENS4_14ComposedLayoutINS4_7SwizzleILi2ELi4ELi3EEENS4_18smem_ptr_flag_bitsILi16EEENSU_INS5_IJNSA_ILi8EEESH_EEENS5_IJSH_SB_EEEEEEEvNS4_8identityES13_S1D_vS1E_EENS_8epilogue10collective6detail29Sm90TmaWarpSpecializedAdapterINS1H_15DefaultEpilogueISJ_SK_SK_NS1G_6thread17LinearCombinationISJ_Li1EffLNS1L_9ScaleType4KindE0ELNS_15FloatRoundStyleE2ESJ_EENS1_15EpilogueDefaultEEEEEvvEEEEvNT_6ParamsE)
        /*0008*/ 	.word	0x000000a8


	//----- nvinfo : EIATTR_FRAME_SIZE
	.align		4
.L_15:
        /*000c*/ 	.byte	0x04, 0x11
        /*000e*/ 	.short	(.L_17 - .L_16)
	.align		4
.L_16:
        /*0010*/ 	.word	index@(_ZN7cutlass13device_kernelINS_4gemm6kernel13GemmUniversalIN4cute5tupleIJiiiiEEENS1_10collective13CollectiveMmaINS1_34MainloopSm90TmaGmmaWarpSpecializedILi4ENS5_IJNS4_1CILi1EEESB_SB_EEENS1_35KernelTmaWarpSpecializedCooperativeEEENS5_IJNSA_ILi384EEENSA_ILi512EEENSA_ILi32EEEEEENS_10bfloat16_tENS5_IJlSB_lEEESJ_SK_NS4_8TiledMMAINS4_8MMA_AtomIJNS4_4SM904GMMA28MMA_64x256x16_F32BF16BF16_SSILNSO_5MajorE0ELSQ_0ELNSO_7ScaleInE1ELSR_1EEEEEENS4_6LayoutINS5_IJNSA_ILi2EEESB_SB_EEENS5_IJSB_NSA_ILi0EEESX_EEEEENS5_IJNS4_10UnderscoreES10_S10_EEEEENS4_13SM90_TMA_LOADENS4_14ComposedLayoutINS4_7SwizzleILi2ELi4ELi3EEENS4_18smem_ptr_flag_bitsILi16EEENSU_INS5_IJNSA_ILi8EEESH_EEENS5_IJSH_SB_EEEEEEEvNS4_8identityES13_S1D_vS1E_EENS_8epilogue10collective6detail29Sm90TmaWarpSpecializedAdapterINS1H_15DefaultEpilogueISJ_SK_SK_NS1G_6thread17LinearCombinationISJ_Li1EffLNS1L_9ScaleType4KindE0ELNS_15FloatRoundStyleE2ESJ_EENS1_15EpilogueDefaultEEEEEvvEEEEvNT_6ParamsE)
        /*0014*/ 	.word	0x00001930


	//----- nvinfo : EIATTR_MIN_STACK_SIZE
	.align		4
.L_17:
        /*0018*/ 	.byte	0x04, 0x12
        /*001a*/ 	.short	(.L_19 - .L_18)
	.align		4
.L_18:
        /*001c*/ 	.word	index@(_ZN7cutlass13device_kernelINS_4gemm6kernel13GemmUniversalIN4cute5tupleIJiiiiEEENS1_10collective13CollectiveMmaINS1_34MainloopSm90TmaGmmaWarpSpecializedILi4ENS5_IJNS4_1CILi1EEESB_SB_EEENS1_35KernelTmaWarpSpecializedCooperativeEEENS5_IJNSA_ILi384EEENSA_ILi512EEENSA_ILi32EEEEEENS_10bfloat16_tENS5_IJlSB_lEEESJ_SK_NS4_8TiledMMAINS4_8MMA_AtomIJNS4_4SM904GMMA28MMA_64x256x16_F32BF16BF16_SSILNSO_5MajorE0ELSQ_0ELNSO_7ScaleInE1ELSR_1EEEEEENS4_6LayoutINS5_IJNSA_ILi2EEESB_SB_EEENS5_IJSB_NSA_ILi0EEESX_EEEEENS5_IJNS4_10UnderscoreES10_S10_EEEEENS4_13SM90_TMA_LOADENS4_14ComposedLayoutINS4_7SwizzleILi2ELi4ELi3EEENS4_18smem_ptr_flag_bitsILi16EEENSU_INS5_IJNSA_ILi8EEESH_EEENS5_IJSH_SB_EEEEEEEvNS4_8identityES13_S1D_vS1E_EENS_8epilogue10collective6detail29Sm90TmaWarpSpecializedAdapterINS1H_15DefaultEpilogueISJ_SK_SK_NS1G_6thread17LinearCombinationISJ_Li1EffLNS1L_9ScaleType4KindE0ELNS_15FloatRoundStyleE2ESJ_EENS1_15EpilogueDefaultEEEEEvvEEEEvNT_6ParamsE)
        /*0020*/ 	.word	0x00001930
.L_19:


//--------------------- .nv.compat                --------------------------
	.section	.nv.compat,"",@"SHT_CUDA_COMPAT_INFO"
	.align	4
        /*0000*/ 	.byte	0x02, 0x09, 0x01, 0x00, 0x02, 0x02, 0x04, 0x00, 0x02, 0x05, 0x05, 0x00, 0x03, 0x07, 0x01, 0x01
        /*0010*/ 	.byte	0x02, 0x03, 0x01, 0x00, 0x02, 0x06, 0x01, 0x00, 0x04, 0x0b, 0x08, 0x00, 0x00, 0x00, 0x00, 0x00
        /*0020*/ 	.byte	0x00, 0x00, 0x00, 0x00


//--------------------- .nv.info._ZN7cutlass13device_kernelINS_4gemm6kernel13GemmUniversalIN4cute5tupleIJiiiiEEENS1_10collective13CollectiveMmaINS1_34MainloopSm90TmaGmmaWarpSpecializedILi4ENS5_IJNS4_1CILi1EEESB_SB_EEENS1_35KernelTmaWarpSpecializedCooperativeEEENS5_IJNSA_ILi384EEENSA_ILi512EEENSA_ILi32EEEEEENS_10bfloat16_tENS5_IJlSB_lEEESJ_SK_NS4_8TiledMMAINS4_8MMA_AtomIJNS4_4SM904GMMA28MMA_64x256x16_F32BF16BF16_SSILNSO_5MajorE0ELSQ_0ELNSO_7ScaleInE1ELSR_1EEEEEENS4_6LayoutINS5_IJNSA_ILi2EEESB_SB_EEENS5_IJSB_NSA_ILi0EEESX_EEEEENS5_IJNS4_10UnderscoreES10_S10_EEEEENS4_13SM90_TMA_LOADENS4_14ComposedLayoutINS4_7SwizzleILi2ELi4ELi3EEENS4_18smem_ptr_flag_bitsILi16EEENSU_INS5_IJNSA_ILi8EEESH_EEENS5_IJSH_SB_EEEEEEEvNS4_8identityES13_S1D_vS1E_EENS_8epilogue10collective6detail29Sm90TmaWarpSpecializedAdapterINS1H_15DefaultEpilogueISJ_SK_SK_NS1G_6thread17LinearCombinationISJ_Li1EffLNS1L_9ScaleType4KindE0ELNS_15FloatRoundStyleE2ESJ_EENS1_15EpilogueDefaultEEEEEvvEEEEvNT_6ParamsE --------------------------
	.section	.nv.info._ZN7cutlass13device_kernelINS_4gemm6kernel13GemmUniversalIN4cute5tupleIJiiiiEEENS1_10collective13CollectiveMmaINS1_34MainloopSm90TmaGmmaWarpSpecializedILi4ENS5_IJNS4_1CILi1EEESB_SB_EEENS1_35KernelTmaWarpSpecializedCooperativeEEENS5_IJNSA_ILi384EEENSA_ILi512EEENSA_ILi32EEEEEENS_10bfloat16_tENS5_IJlSB_lEEESJ_SK_NS4_8TiledMMAINS4_8MMA_AtomIJNS4_4SM904GMMA28MMA_64x256x16_F32BF16BF16_SSILNSO_5MajorE0ELSQ_0ELNSO_7ScaleInE1ELSR_1EEEEEENS4_6LayoutINS5_IJNSA_ILi2EEESB_SB_EEENS5_IJSB_NSA_ILi0EEESX_EEEEENS5_IJNS4_10UnderscoreES10_S10_EEEEENS4_13SM90_TMA_LOADENS4_14ComposedLayoutINS4_7SwizzleILi2ELi4ELi3EEENS4_18smem_ptr_flag_bitsILi16EEENSU_INS5_IJNSA_ILi8EEESH_EEENS5_IJSH_SB_EEEEEEEvNS4_8identityES13_S1D_vS1E_EENS_8epilogue10collective6detail29Sm90TmaWarpSpecializedAdapterINS1H_15DefaultEpilogueISJ_SK_SK_NS1G_6thread17LinearCombinationISJ_Li1EffLNS1L_9ScaleType4KindE0ELNS_15FloatRoundStyleE2ESJ_EENS1_15EpilogueDefaultEEEEEvvEEEEvNT_6ParamsE,"",@"SHT_CUDA_INFO"
	.sectionflags	@""
	.align	4


	//----- nvinfo : EIATTR_CUDA_API_VERSION
	.align		4
        /*0000*/ 	.byte	0x04, 0x37
        /*0002*/ 	.short	(.L_21 - .L_20)
.L_20:
        /*0004*/ 	.word	0x00000082


	//----- nvinfo : EIATTR_KPARAM_INFO
	.align		4
.L_21:
        /*0008*/ 	.byte	0x04, 0x17
        /*000a*/ 	.short	(.L_23 - .L_22)
.L_22:
        /*000c*/ 	.word	0x00000000
        /*0010*/ 	.short	0x0000
        /*0012*/ 	.short	0x0070
        /*0014*/ 	.byte	0x00, 0xf0, 0x01, 0x10


	//----- nvinfo : EIATTR_SPARSE_MMA_MASK
	.align		4
.L_23:
        /*0018*/ 	.byte	0x03, 0x50
        /*001a*/ 	.short	0x0000


	//----- nvinfo : EIATTR_MAXREG_COUNT
	.align		4
        /*001c*/ 	.byte	0x03, 0x1b
        /*001e*/ 	.short	0x00a8


	//----- nvinfo : EIATTR_NUM_BARRIERS
	.align		4
        /*0020*/ 	.byte	0x02, 0x4c
        /*0022*/ 	.byte	0x01
	.zero		1


	//----- nvinfo : EIATTR_EXTERNS
	.align		4
        /*0024*/ 	.byte	0x04, 0x0f
        /*0026*/ 	.short	(.L_25 - .L_24)


	//   ....[0]....
	.align		4
.L_24:
        /*0028*/ 	.word	index@(__assertfail)


	//----- nvinfo : EIATTR_ANNOTATIONS
	.align		4
.L_25:
        /*002c*/ 	.byte	0x04, 0x55
        /*002e*/ 	.short	(.L_27 - .L_26)


	//   ....[0]....
.L_26:
        /*0030*/ 	.word	0x00000001
        /*0034*/ 	.byte	0x90, 0x06, 0x00, 0x00, 0x01, 0x00, 0x00, 0x00, 0xb0, 0x06, 0x00, 0x00, 0x01, 0x00, 0x00, 0x00
        /* <DEDUP_REMOVED lines=2694> */
        /*a8a4*/ 	.byte	0xd0, 0x9d, 0x04, 0x00


	//----- nvinfo : EIATTR_MERCURY_ISA_VERSION
	.align		4
.L_27:
        /*a8a8*/ 	.byte	0x03, 0x5f
        /*a8aa*/ 	.short	0x0101


	//----- nvinfo : EIATTR_INT_WARP_WIDE_INSTR_OFFSETS
	.align		4
        /*a8ac*/ 	.byte	0x04, 0x31
        /*a8ae*/ 	.short	(.L_29 - .L_28)


	//   ....[0]....
.L_28:
        /*a8b0*/ 	.word	0x00000500


	//   ....[1]....
        /*a8b4*/ 	.word	0x00000510


	//   ....[2]....
        /*a8b8*/ 	.word	0x000005a0


	//----- nvinfo : EIATTR_COOP_GROUP_MASK_REGIDS
	.align		4
.L_29:
        /*a8bc*/ 	.byte	0x04, 0x29
        /*a8be*/ 	.short	(.L_31 - .L_30)


	//   ....[0]....
.L_30:
        /*a8c0*/ 	.word	0xffffffff


	//   ....[1]....
        /*a8c4*/ 	.word	0xffffffff


	//   ....[2]....
        /*a8c8*/ 	.word	0xffffffff


	//   ....[3]....
        /*a8cc*/ 	.word	0xffffffff


	//   ....[4]....
        /*a8d0*/ 	.word	0xffffffff


	//----- nvinfo : EIATTR_COOP_GROUP_INSTR_OFFSETS
	.align		4
.L_31:
        /*a8d4*/ 	.byte	0x04, 0x28
        /*a8d6*/ 	.short	(.L_33 - .L_32)


	//   ....[0]....
.L_32:
        /*a8d8*/ 	.word	0x00000070


	//   ....[1]....
        /*a8dc*/ 	.word	0x00000080


	//   ....[2]....
        /*a8e0*/ 	.word	0x000001a0


	//   ....[3]....
        /*a8e4*/ 	.word	0x000003b0


	//   ....[4]....
        /*a8e8*/ 	.word	0x00001170


	//----- nvinfo : EIATTR_REG_RECONFIG
	.align		4
.L_33:
        /*a8ec*/ 	.byte	0x01, 0x54
	.zero		2


	//----- nvinfo : EIATTR_SYSCALL_OFFSETS
	.align		4
        /*a8f0*/ 	.byte	0x04, 0x46
        /*a8f2*/ 	.short	(.L_35 - .L_34)


	//   ....[0]....
.L_34:
        /*a8f4*/ 	.word	0x00001320


	//----- nvinfo : EIATTR_MBARRIER_INSTR_OFFSETS
	.align		4
.L_35:
        /*a8f8*/ 	.byte	0x04, 0x39
        /*a8fa*/ 	.short	(.L_37 - .L_36)


	//   ....[0]....
.L_36:
        /*a8fc*/ 	.word	0x00000320
        /*a900*/ 	.word	0x000000ff
        /*a904*/ 	.word	0x00000000
        /*a908*/ 	.short	0x0100
        /*a90a*/ 	.byte	0x08
	.zero		1


	//   ....[1]....
        /*a90c*/ 	.word	0x00000330
        /*a910*/ 	.word	0x000000ff
        /*a914*/ 	.word	0x00000020
        /*a918*/ 	.short	0x0100
        /*a91a*/ 	.byte	0x08
	.zero		1


	//   ....[2]....
        /*a91c*/ 	.word	0x00000340
        /*a920*/ 	.word	0x000000ff
        /*a924*/ 	.word	0x00000008
        /*a928*/ 	.short	0x0100
        /*a92a*/ 	.byte	0x08
	.zero		1


	//   ....[3]....
        /*a92c*/ 	.word	0x00000350
        /*a930*/ 	.word	0x000000ff
        /*a934*/ 	.word	0x00000028
        /*a938*/ 	.short	0x0100
        /*a93a*/ 	.byte	0x08
	.zero		1


	//   ....[4]....
        /*a93c*/ 	.word	0x00000360
        /*a940*/ 	.word	0x000000ff
        /*a944*/ 	.word	0x00000010
        /*a948*/ 	.short	0x0100
        /*a94a*/ 	.byte	0x08
	.zero		1


	//   ....[5]....
        /*a94c*/ 	.word	0x00000370
        /*a950*/ 	.word	0x000000ff
        /*a954*/ 	.word	0x00000030
        /*a958*/ 	.short	0x0100
        /*a95a*/ 	.byte	0x08
	.zero		1


	//   ....[6]....
        /*a95c*/ 	.word	0x00000380
        /*a960*/ 	.word	0x000000ff
        /*a964*/ 	.word	0x00000018
        /*a968*/ 	.short	0x0100
        /*a96a*/ 	.byte	0x08
	.zero		1


	//   ....[7]....
        /*a96c*/ 	.word	0x00000390
        /*a970*/ 	.word	0x000000ff
        /*a974*/ 	.word	0x00000038
        /*a978*/ 	.short	0x0100
        /*a97a*/ 	.byte	0x08
	.zero		1


	//   ....[8]....
        /*a97c*/ 	.word	0x00000620
        /*a980*/ 	.word	0x000000ff
        /*a984*/ 	.word	0x00000050
        /*a988*/ 	.short	0x0100
        /*a98a*/ 	.byte	0x10
	.zero		1


	//   ....[9]....
        /*a98c*/ 	.word	0x000006c0
        /*a990*/ 	.word	0x000000ff
        /*a994*/ 	.word	0x00000058
        /*a998*/ 	.short	0x0100
        /*a99a*/ 	.byte	0x10
	.zero		1


	//   ....[10]....
        /*a99c*/ 	.word	0x000013c0
        /*a9a0*/ 	.word	0x00000003
        /*a9a4*/ 	.word	0x00000000
        /*a9a8*/ 	.short	0x010a
        /*a9aa*/ 	.byte	0x3f
	.zero		1


	//   ....[11]....
        /*a9ac*/ 	.word	0x00001400
        /*a9b0*/ 	.word	0x00000003
        /*a9b4*/ 	.word	0x00000000
        /*a9b8*/ 	.short	0x010a
        /*a9ba*/ 	.byte	0x3f
	.zero		1


	//   ....[12]....
        /*a9bc*/ 	.word	0x00009340
        /*a9c0*/ 	.word	0x000000ff
        /*a9c4*/ 	.word	0x00000000
        /*a9c8*/ 	.short	0x010a
        /*a9ca*/ 	.byte	0x04
	.zero		1


	//   ....[13]....
        /*a9cc*/ 	.word	0x00009380
        /*a9d0*/ 	.word	0x000000ff
        /*a9d4*/ 	.word	0x00000000
        /*a9d8*/ 	.short	0x010a
        /*a9da*/ 	.byte	0x04
	.zero		1


	//   ....[14]....
        /*a9dc*/ 	.word	0x00013c80
        /*a9e0*/ 	.word	0x000000ff
        /*a9e4*/ 	.word	0x00000000
        /*a9e8*/ 	.short	0x0101
        /*a9ea*/ 	.byte	0x04
	.zero		1


	//   ....[15]....
        /*a9ec*/ 	.word	0x00013e30
        /*a9f0*/ 	.word	0x000000ff
        /*a9f4*/ 	.word	0x00000000
        /*a9f8*/ 	.short	0x0101
        /*a9fa*/ 	.byte	0x04
	.zero		1


	//   ....[16]....
        /*a9fc*/ 	.word	0x00049960
        /*aa00*/ 	.word	0x0000000f
        /*aa04*/ 	.word	0x00000020
        /*aa08*/ 	.short	0x010a
        /*aa0a*/ 	.byte	0x3f
	.zero		1


	//   ....[17]....
        /*aa0c*/ 	.word	0x00049d40
        /*aa10*/ 	.word	0x00000002
        /*aa14*/ 	.word	0x00000058
        /*aa18*/ 	.short	0x0101
        /*aa1a*/ 	.byte	0x3f
	.zero		1


	//   ....[18]....
        /*aa1c*/ 	.word	0x0004a4e0
        /*aa20*/ 	.word	0x00000005
        /*aa24*/ 	.word	0x00000000
        /*aa28*/ 	.short	0x010a
        /*aa2a*/ 	.byte	0x3f
	.zero		1


	//   ....[19]....
        /*aa2c*/ 	.word	0x0004a570
        /*aa30*/ 	.word	0x00000007
        /*aa34*/ 	.word	0x00000000
        /*aa38*/ 	.short	0x010a
        /*aa3a*/ 	.byte	0x3f
	.zero		1


	//   ....[20]....
        /*aa3c*/ 	.word	0x0004a600
        /*aa40*/ 	.word	0x00000007
        /*aa44*/ 	.word	0x00000000
        /*aa48*/ 	.short	0x010a
        /*aa4a*/ 	.byte	0x3f
	.zero		1


	//   ....[21]....
        /*aa4c*/ 	.word	0x0004a690
        /*aa50*/ 	.word	0x00000003
        /*aa54*/ 	.word	0x00000000
        /*aa58*/ 	.short	0x010a
        /*aa5a*/ 	.byte	0x3f
	.zero		1


	//   ....[22]....
        /*aa5c*/ 	.word	0x0004a6f0
        /*aa60*/ 	.word	0x00000003
        /*aa64*/ 	.word	0x00000000
        /*aa68*/ 	.short	0x010a
        /*aa6a*/ 	.byte	0x3f
	.zero		1


	//   ....[23]....
        /*aa6c*/ 	.word	0x0004a750
        /*aa70*/ 	.word	0x00000006
        /*aa74*/ 	.word	0x00000000
        /*aa78*/ 	.short	0x010a
        /*aa7a*/ 	.byte	0x3f
	.zero		1


	//   ....[24]....
        /*aa7c*/ 	.word	0x0004a820
        /*aa80*/ 	.word	0x0000000f
        /*aa84*/ 	.word	0x00000020
        /*aa88*/ 	.short	0x010a
        /*aa8a*/ 	.byte	0x3f
	.zero		1


	//   ....[25]....
        /*aa8c*/ 	.word	0x0004a8f0
        /*aa90*/ 	.word	0x00000005
        /*aa94*/ 	.word	0x00000000
        /*aa98*/ 	.short	0x010a
        /*aa9a*/ 	.byte	0x3f
	.zero		1


	//   ....[26]....
        /*aa9c*/ 	.word	0x0004a940
        /*aaa0*/ 	.word	0x00000007
        /*aaa4*/ 	.word	0x00000000
        /*aaa8*/ 	.short	0x010a
        /*aaaa*/ 	.byte	0x3f
	.zero		1


	//   ....[27]....
        /*aaac*/ 	.word	0x0004a990
        /*aab0*/ 	.word	0x00000007
        /*aab4*/ 	.word	0x00000000
        /*aab8*/ 	.short	0x010a
        /*aaba*/ 	.byte	0x3f
	.zero		1


	//----- nvinfo : EIATTR_NUM_MBARRIERS
	.align		4
.L_37:
        /*aabc*/ 	.byte	0x03, 0x38
        /*aabe*/ 	.short	0x000a


	//----- nvinfo : EIATTR_EXIT_INSTR_OFFSETS
	.align		4
        /*aac0*/ 	.byte	0x04, 0x1c
        /*aac2*/ 	.short	(.L_39 - .L_38)


	//   ....[0]....
.L_38:
        /*aac4*/ 	.word	0x00000720


	//   ....[1]....
        /*aac8*/ 	.word	0x00001090


	//   ....[2]....
        /*aacc*/ 	.word	0x00048ee0


	//   ....[3]....
        /*aad0*/ 	.word	0x000495f0


	//   ....[4]....
        /*aad4*/ 	.word	0x0004a6e0


	//----- nvinfo : EIATTR_MAX_THREADS
	.align		4
.L_39:
        /*aad8*/ 	.byte	0x04, 0x05
        /*aada*/ 	.short	(.L_41 - .L_40)
.L_40:
        /*aadc*/ 	.word	0x00000180
        /*aae0*/ 	.word	0x00000001
        /*aae4*/ 	.word	0x00000001


	//----- nvinfo : EIATTR_CRS_STACK_SIZE
	.align		4
.L_41:
        /*aae8*/ 	.byte	0x04, 0x1e
        /*aaea*/ 	.short	(.L_43 - .L_42)
.L_42:
        /*aaec*/ 	.word	0x00000000


	//----- nvinfo : EIATTR_CBANK_PARAM_SIZE
	.align		4
.L_43:
        /*aaf0*/ 	.byte	0x03, 0x19
        /*aaf2*/ 	.short	0x0470


	//----- nvinfo : EIATTR_PARAM_CBANK
	.align		4
        /*aaf4*/ 	.byte	0x04, 0x0a
        /*aaf6*/ 	.short	(.L_45 - .L_44)
	.align		4
.L_44:
        /*aaf8*/ 	.word	index@(.nv.constant0._ZN7cutlass13device_kernelINS_4gemm6kernel13GemmUniversalIN4cute5tupleIJiiiiEEENS1_10collective13CollectiveMmaINS1_34MainloopSm90TmaGmmaWarpSpecializedILi4ENS5_IJNS4_1CILi1EEESB_SB_EEENS1_35KernelTmaWarpSpecializedCooperativeEEENS5_IJNSA_ILi384EEENSA_ILi512EEENSA_ILi32EEEEEENS_10bfloat16_tENS5_IJlSB_lEEESJ_SK_NS4_8TiledMMAINS4_8MMA_AtomIJNS4_4SM904GMMA28MMA_64x256x16_F32BF16BF16_SSILNSO_5MajorE0ELSQ_0ELNSO_7ScaleInE1ELSR_1EEEEEENS4_6LayoutINS5_IJNSA_ILi2EEESB_SB_EEENS5_IJSB_NSA_ILi0EEESX_EEEEENS5_IJNS4_10UnderscoreES10_S10_EEEEENS4_13SM90_TMA_LOADENS4_14ComposedLayoutINS4_7SwizzleILi2ELi4ELi3EEENS4_18smem_ptr_flag_bitsILi16EEENSU_INS5_IJNSA_ILi8EEESH_EEENS5_IJSH_SB_EEEEEEEvNS4_8identityES13_S1D_vS1E_EENS_8epilogue10collective6detail29Sm90TmaWarpSpecializedAdapterINS1H_15DefaultEpilogueISJ_SK_SK_NS1G_6thread17LinearCombinationISJ_Li1EffLNS1L_9ScaleType4KindE0ELNS_15FloatRoundStyleE2ESJ_EENS1_15EpilogueDefaultEEEEEvvEEEEvNT_6ParamsE)
        /*aafc*/ 	.short	0x0210
        /*aafe*/ 	.short	0x0470


	//----- nvinfo : EIATTR_SW_WAR
	.align		4
.L_45:
        /*ab00*/ 	.byte	0x04, 0x36
        /*ab02*/ 	.short	(.L_47 - .L_46)
.L_46:
        /*ab04*/ 	.word	0x00000008
.L_47:


//--------------------- .nv.callgraph             --------------------------
	.section	.nv.callgraph,"",@"SHT_CUDA_CALLGRAPH"
	.align	4
	.sectionentsize	8
	.align		4
        /*0000*/ 	.word	0x00000000
	.align		4
        /*0004*/ 	.word	0xffffffff
	.align		4
        /*0008*/ 	.word	index@(_ZN7cutlass13device_kernelINS_4gemm6kernel13GemmUniversalIN4cute5tupleIJiiiiEEENS1_10collective13CollectiveMmaINS1_34MainloopSm90TmaGmmaWarpSpecializedILi4ENS5_IJNS4_1CILi1EEESB_SB_EEENS1_35KernelTmaWarpSpecializedCooperativeEEENS5_IJNSA_ILi384EEENSA_ILi512EEENSA_ILi32EEEEEENS_10bfloat16_tENS5_IJlSB_lEEESJ_SK_NS4_8TiledMMAINS4_8MMA_AtomIJNS4_4SM904GMMA28MMA_64x256x16_F32BF16BF16_SSILNSO_5MajorE0ELSQ_0ELNSO_7ScaleInE1ELSR_1EEEEEENS4_6LayoutINS5_IJNSA_ILi2EEESB_SB_EEENS5_IJSB_NSA_ILi0EEESX_EEEEENS5_IJNS4_10UnderscoreES10_S10_EEEEENS4_13SM90_TMA_LOADENS4_14ComposedLayoutINS4_7SwizzleILi2ELi4ELi3EEENS4_18smem_ptr_flag_bitsILi16EEENSU_INS5_IJNSA_ILi8EEESH_EEENS5_IJSH_SB_EEEEEEEvNS4_8identityES13_S1D_vS1E_EENS_8epilogue10collective6detail29Sm90TmaWarpSpecializedAdapterINS1H_15DefaultEpilogueISJ_SK_SK_NS1G_6thread17LinearCombinationISJ_Li1EffLNS1L_9ScaleType4KindE0ELNS_15FloatRoundStyleE2ESJ_EENS1_15EpilogueDefaultEEEEEvvEEEEvNT_6ParamsE)
	.align		4
        /*000c*/ 	.word	index@(__assertfail)
	.align		4
        /*0010*/ 	.word	0x00000000
	.align		4
        /*0014*/ 	.word	0xfffffffe
	.align		4
        /*0018*/ 	.word	0x00000000
	.align		4
        /*001c*/ 	.word	0xfffffffd
	.align		4
        /*0020*/ 	.word	0x00000000
	.align		4
        /*0024*/ 	.word	0xfffffffc


//--------------------- .nv.constant4             --------------------------
	.section	.nv.constant4,"a",@progbits
	.align	8
	.align		8
.nv.constant4:
        /*0000*/ 	.dword	__assertfail
	.align		8
        /*0008*/ 	.dword	__unnamed_1
	.align		8
        /*0010*/ 	.dword	_ZN40_INTERNAL_5cadb81e_4_k_cu_401ba61e_151554cuda3std3__45__cpo5beginE
	.align		8
        /*0018*/ 	.dword	_ZN40_INTERNAL_5cadb81e_4_k_cu_401ba61e_151554cuda3std3__45__cpo3endE
	.align		8
        /*0020*/ 	.dword	_ZN40_INTERNAL_5cadb81e_4_k_cu_401ba61e_151554cuda3std3__45__cpo6cbeginE
	.align		8
        /*0028*/ 	.dword	_ZN40_INTERNAL_5cadb81e_4_k_cu_401ba61e_151554cuda3std3__45__cpo4cendE
	.align		8
        /*0030*/ 	.dword	_ZN40_INTERNAL_5cadb81e_4_k_cu_401ba61e_151554cuda3std3__442_GLOBAL__N__5cadb81e_4_k_cu_401ba61e_151556ignoreE
	.align		8
        /*0038*/ 	.dword	_ZN40_INTERNAL_5cadb81e_4_k_cu_401ba61e_151554cuda3std3__419piecewise_constructE
	.align		8
        /*0040*/ 	.dword	_ZN40_INTERNAL_5cadb81e_4_k_cu_401ba61e_151554cuda3std3__48in_placeE
	.align		8
        /*0048*/ 	.dword	_ZN40_INTERNAL_5cadb81e_4_k_cu_401ba61e_151554cuda3std6ranges3__45__cpo4swapE
	.align		8
        /*0050*/ 	.dword	_ZN40_INTERNAL_5cadb81e_4_k_cu_401ba61e_151554cuda3std6ranges3__45__cpo9iter_moveE
	.align		8
        /*0058*/ 	.dword	_ZN40_INTERNAL_5cadb81e_4_k_cu_401ba61e_151554cute7productE
	.align		8
        /*0060*/ 	.dword	_ZN40_INTERNAL_5cadb81e_4_k_cu_401ba61e_151554cute1_E
	.align		8
        /*0068*/ 	.dword	$str$22
	.align		8
        /*0070*/ 	.dword	$str$23


//--------------------- .text._ZN7cutlass13device_kernelINS_4gemm6kernel13GemmUniversalIN4cute5tupleIJiiiiEEENS1_10collective13CollectiveMmaINS1_34MainloopSm90TmaGmmaWarpSpecializedILi4ENS5_IJNS4_1CILi1EEESB_SB_EEENS1_35KernelTmaWarpSpecializedCooperativeEEENS5_IJNSA_ILi384EEENSA_ILi512EEENSA_ILi32EEEEEENS_10bfloat16_tENS5_IJlSB_lEEESJ_SK_NS4_8TiledMMAINS4_8MMA_AtomIJNS4_4SM904GMMA28MMA_64x256x16_F32BF16BF16_SSILNSO_5MajorE0ELSQ_0ELNSO_7ScaleInE1ELSR_1EEEEEENS4_6LayoutINS5_IJNSA_ILi2EEESB_SB_EEENS5_IJSB_NSA_ILi0EEESX_EEEEENS5_IJNS4_10UnderscoreES10_S10_EEEEENS4_13SM90_TMA_LOADENS4_14ComposedLayoutINS4_7SwizzleILi2ELi4ELi3EEENS4_18smem_ptr_flag_bitsILi16EEENSU_INS5_IJNSA_ILi8EEESH_EEENS5_IJSH_SB_EEEEEEEvNS4_8identityES13_S1D_vS1E_EENS_8epilogue10collective6detail29Sm90TmaWarpSpecializedAdapterINS1H_15DefaultEpilogueISJ_SK_SK_NS1G_6thread17LinearCombinationISJ_Li1EffLNS1L_9ScaleType4KindE0ELNS_15FloatRoundStyleE2ESJ_EENS1_15EpilogueDefaultEEEEEvvEEEEvNT_6ParamsE --------------------------
	.section	.text._ZN7cutlass13device_kernelINS_4gemm6kernel13GemmUniversalIN4cute5tupleIJiiiiEEENS1_10collective13CollectiveMmaINS1_34MainloopSm90TmaGmmaWarpSpecializedILi4ENS5_IJNS4_1CILi1EEESB_SB_EEENS1_35KernelTmaWarpSpecializedCooperativeEEENS5_IJNSA_ILi384EEENSA_ILi512EEENSA_ILi32EEEEEENS_10bfloat16_tENS5_IJlSB_lEEESJ_SK_NS4_8TiledMMAINS4_8MMA_AtomIJNS4_4SM904GMMA28MMA_64x256x16_F32BF16BF16_SSILNSO_5MajorE0ELSQ_0ELNSO_7ScaleInE1ELSR_1EEEEEENS4_6LayoutINS5_IJNSA_ILi2EEESB_SB_EEENS5_IJSB_NSA_ILi0EEESX_EEEEENS5_IJNS4_10UnderscoreES10_S10_EEEEENS4_13SM90_TMA_LOADENS4_14ComposedLayoutINS4_7SwizzleILi2ELi4ELi3EEENS4_18smem_ptr_flag_bitsILi16EEENSU_INS5_IJNSA_ILi8EEESH_EEENS5_IJSH_SB_EEEEEEEvNS4_8identityES13_S1D_vS1E_EENS_8epilogue10collective6detail29Sm90TmaWarpSpecializedAdapterINS1H_15DefaultEpilogueISJ_SK_SK_NS1G_6thread17LinearCombinationISJ_Li1EffLNS1L_9ScaleType4KindE0ELNS_15FloatRoundStyleE2ESJ_EENS1_15EpilogueDefaultEEEEEvvEEEEvNT_6ParamsE,"ax",@progbits
	.align	128
.text._ZN7cutlass13device_kernelINS_4gemm6kernel13GemmUniversalIN4cute5tupleIJiiiiEEENS1_10collective13CollectiveMmaINS1_34MainloopSm90TmaGmmaWarpSpecializedILi4ENS5_IJNS4_1CILi1EEESB_SB_EEENS1_35KernelTmaWarpSpecializedCooperativeEEENS5_IJNSA_ILi384EEENSA_ILi512EEENSA_ILi32EEEEEENS_10bfloat16_tENS5_IJlSB_lEEESJ_SK_NS4_8TiledMMAINS4_8MMA_AtomIJNS4_4SM904GMMA28MMA_64x256x16_F32BF16BF16_SSILNSO_5MajorE0ELSQ_0ELNSO_7ScaleInE1ELSR_1EEEEEENS4_6LayoutINS5_IJNSA_ILi2EEESB_SB_EEENS5_IJSB_NSA_ILi0EEESX_EEEEENS5_IJNS4_10UnderscoreES10_S10_EEEEENS4_13SM90_TMA_LOADENS4_14ComposedLayoutINS4_7SwizzleILi2ELi4ELi3EEENS4_18smem_ptr_flag_bitsILi16EEENSU_INS5_IJNSA_ILi8EEESH_EEENS5_IJSH_SB_EEEEEEEvNS4_8identityES13_S1D_vS1E_EENS_8epilogue10collective6detail29Sm90TmaWarpSpecializedAdapterINS1H_15DefaultEpilogueISJ_SK_SK_NS1G_6thread17LinearCombinationISJ_Li1EffLNS1L_9ScaleType4KindE0ELNS_15FloatRoundStyleE2ESJ_EENS1_15EpilogueDefaultEEEEEvvEEEEvNT_6ParamsE:
        .type           _ZN7cutlass13device_kernelINS_4gemm6kernel13GemmUniversalIN4cute5tupleIJiiiiEEENS1_10collective13CollectiveMmaINS1_34MainloopSm90TmaGmmaWarpSpecializedILi4ENS5_IJNS4_1CILi1EEESB_SB_EEENS1_35KernelTmaWarpSpecializedCooperativeEEENS5_IJNSA_ILi384EEENSA_ILi512EEENSA_ILi32EEEEEENS_10bfloat16_tENS5_IJlSB_lEEESJ_SK_NS4_8TiledMMAINS4_8MMA_AtomIJNS4_4SM904GMMA28MMA_64x256x16_F32BF16BF16_SSILNSO_5MajorE0ELSQ_0ELNSO_7ScaleInE1ELSR_1EEEEEENS4_6LayoutINS5_IJNSA_ILi2EEESB_SB_EEENS5_IJSB_NSA_ILi0EEESX_EEEEENS5_IJNS4_10UnderscoreES10_S10_EEEEENS4_13SM90_TMA_LOADENS4_14ComposedLayoutINS4_7SwizzleILi2ELi4ELi3EEENS4_18smem_ptr_flag_bitsILi16EEENSU_INS5_IJNSA_ILi8EEESH_EEENS5_IJSH_SB_EEEEEEEvNS4_8identityES13_S1D_vS1E_EENS_8epilogue10collective6detail29Sm90TmaWarpSpecializedAdapterINS1H_15DefaultEpilogueISJ_SK_SK_NS1G_6thread17LinearCombinationISJ_Li1EffLNS1L_9ScaleType4KindE0ELNS_15FloatRoundStyleE2ESJ_EENS1_15EpilogueDefaultEEEEEvvEEEEvNT_6ParamsE,@function
        .size           _ZN7cutlass13device_kernelINS_4gemm6kernel13GemmUniversalIN4cute5tupleIJiiiiEEENS1_10collective13CollectiveMmaINS1_34MainloopSm90TmaGmmaWarpSpecializedILi4ENS5_IJNS4_1CILi1EEESB_SB_EEENS1_35KernelTmaWarpSpecializedCooperativeEEENS5_IJNSA_ILi384EEENSA_ILi512EEENSA_ILi32EEEEEENS_10bfloat16_tENS5_IJlSB_lEEESJ_SK_NS4_8TiledMMAINS4_8MMA_AtomIJNS4_4SM904GMMA28MMA_64x256x16_F32BF16BF16_SSILNSO_5MajorE0ELSQ_0ELNSO_7ScaleInE1ELSR_1EEEEEENS4_6LayoutINS5_IJNSA_ILi2EEESB_SB_EEENS5_IJSB_NSA_ILi0EEESX_EEEEENS5_IJNS4_10UnderscoreES10_S10_EEEEENS4_13SM90_TMA_LOADENS4_14ComposedLayoutINS4_7SwizzleILi2ELi4ELi3EEENS4_18smem_ptr_flag_bitsILi16EEENSU_INS5_IJNSA_ILi8EEESH_EEENS5_IJSH_SB_EEEEEEEvNS4_8identityES13_S1D_vS1E_EENS_8epilogue10collective6detail29Sm90TmaWarpSpecializedAdapterINS1H_15DefaultEpilogueISJ_SK_SK_NS1G_6thread17LinearCombinationISJ_Li1EffLNS1L_9ScaleType4KindE0ELNS_15FloatRoundStyleE2ESJ_EENS1_15EpilogueDefaultEEEEEvvEEEEvNT_6ParamsE,(.L_x_1598 - _ZN7cutlass13device_kernelINS_4gemm6kernel13GemmUniversalIN4cute5tupleIJiiiiEEENS1_10collective13CollectiveMmaINS1_34MainloopSm90TmaGmmaWarpSpecializedILi4ENS5_IJNS4_1CILi1EEESB_SB_EEENS1_35KernelTmaWarpSpecializedCooperativeEEENS5_IJNSA_ILi384EEENSA_ILi512EEENSA_ILi32EEEEEENS_10bfloat16_tENS5_IJlSB_lEEESJ_SK_NS4_8TiledMMAINS4_8MMA_AtomIJNS4_4SM904GMMA28MMA_64x256x16_F32BF16BF16_SSILNSO_5MajorE0ELSQ_0ELNSO_7ScaleInE1ELSR_1EEEEEENS4_6LayoutINS5_IJNSA_ILi2EEESB_SB_EEENS5_IJSB_NSA_ILi0EEESX_EEEEENS5_IJNS4_10UnderscoreES10_S10_EEEEENS4_13SM90_TMA_LOADENS4_14ComposedLayoutINS4_7SwizzleILi2ELi4ELi3EEENS4_18smem_ptr_flag_bitsILi16EEENSU_INS5_IJNSA_ILi8EEESH_EEENS5_IJSH_SB_EEEEEEEvNS4_8identityES13_S1D_vS1E_EENS_8epilogue10collective6detail29Sm90TmaWarpSpecializedAdapterINS1H_15DefaultEpilogueISJ_SK_SK_NS1G_6thread17LinearCombinationISJ_Li1EffLNS1L_9ScaleType4KindE0ELNS_15FloatRoundStyleE2ESJ_EENS1_15EpilogueDefaultEEEEEvvEEEEvNT_6ParamsE)
        .other          _ZN7cutlass13device_kernelINS_4gemm6kernel13GemmUniversalIN4cute5tupleIJiiiiEEENS1_10collective13CollectiveMmaINS1_34MainloopSm90TmaGmmaWarpSpecializedILi4ENS5_IJNS4_1CILi1EEESB_SB_EEENS1_35KernelTmaWarpSpecializedCooperativeEEENS5_IJNSA_ILi384EEENSA_ILi512EEENSA_ILi32EEEEEENS_10bfloat16_tENS5_IJlSB_lEEESJ_SK_NS4_8TiledMMAINS4_8MMA_AtomIJNS4_4SM904GMMA28MMA_64x256x16_F32BF16BF16_SSILNSO_5MajorE0ELSQ_0ELNSO_7ScaleInE1ELSR_1EEEEEENS4_6LayoutINS5_IJNSA_ILi2EEESB_SB_EEENS5_IJSB_NSA_ILi0EEESX_EEEEENS5_IJNS4_10UnderscoreES10_S10_EEEEENS4_13SM90_TMA_LOADENS4_14ComposedLayoutINS4_7SwizzleILi2ELi4ELi3EEENS4_18smem_ptr_flag_bitsILi16EEENSU_INS5_IJNSA_ILi8EEESH_EEENS5_IJSH_SB_EEEEEEEvNS4_8identityES13_S1D_vS1E_EENS_8epilogue10collective6detail29Sm90TmaWarpSpecializedAdapterINS1H_15DefaultEpilogueISJ_SK_SK_NS1G_6thread17LinearCombinationISJ_Li1EffLNS1L_9ScaleType4KindE0ELNS_15FloatRoundStyleE2ESJ_EENS1_15EpilogueDefaultEEEEEvvEEEEvNT_6ParamsE,@"STO_CUDA_ENTRY STV_DEFAULT"
_ZN7cutlass13device_kernelINS_4gemm6kernel13GemmUniversalIN4cute5tupleIJiiiiEEENS1_10collective13CollectiveMmaINS1_34MainloopSm90TmaGmmaWarpSpecializedILi4ENS5_IJNS4_1CILi1EEESB_SB_EEENS1_35KernelTmaWarpSpecializedCooperativeEEENS5_IJNSA_ILi384EEENSA_ILi512EEENSA_ILi32EEEEEENS_10bfloat16_tENS5_IJlSB_lEEESJ_SK_NS4_8TiledMMAINS4_8MMA_AtomIJNS4_4SM904GMMA28MMA_64x256x16_F32BF16BF16_SSILNSO_5MajorE0ELSQ_0ELNSO_7ScaleInE1ELSR_1EEEEEENS4_6LayoutINS5_IJNSA_ILi2EEESB_SB_EEENS5_IJSB_NSA_ILi0EEESX_EEEEENS5_IJNS4_10UnderscoreES10_S10_EEEEENS4_13SM90_TMA_LOADENS4_14ComposedLayoutINS4_7SwizzleILi2ELi4ELi3EEENS4_18smem_ptr_flag_bitsILi16EEENSU_INS5_IJNSA_ILi8EEESH_EEENS5_IJSH_SB_EEEEEEEvNS4_8identityES13_S1D_vS1E_EENS_8epilogue10collective6detail29Sm90TmaWarpSpecializedAdapterINS1H_15DefaultEpilogueISJ_SK_SK_NS1G_6thread17LinearCombinationISJ_Li1EffLNS1L_9ScaleType4KindE0ELNS_15FloatRoundStyleE2ESJ_EENS1_15EpilogueDefaultEEEEEvvEEEEvNT_6ParamsE:
[----:B------:R-:W0:Y:S02]  /*0000*/  LDC R1, c[0x0][0x28] ;  /* 0x00000a00ff017b82 */ /* 0x000e240000000800 */
[----:B0-----:R-:W-:Y:S01]  /*0010*/  VIADD R1, R1, 0xffffe6d0 ;  /* 0xffffe6d001017836 */ /* 0x001fe20000000000 */
[----:B------:R-:W0:Y:S01]  /*0020*/  S2R R2, SR_TID.X ;  /* 0x0000000000027919 */ /* 0x000e220000002100 */
[----:B------:R-:W-:Y:S01]  /*0030*/  ELECT P0, URZ, PT ;  /* 0x00000000003f782f */ /* 0x000fe20003800000 */
[----:B------:R-:W-:Y:S01]  /*0040*/  BSSY B0, `(.L_x_0) ;  /* 0x0000015000007945 */ /* 0x000fe20003800000 */
[--C-:B0-----:R-:W-:Y:S02]  /*0050*/  SHF.R.U32.HI R0, RZ, 0x5, R2.reuse ;  /* 0x00000005ff007819 */ /* 0x101fe40000011602 */
[----:B------:R-:W-:-:S03]  /*0060*/  SHF.R.U32.HI R2, RZ, 0x7, R2 ;  /* 0x00000007ff027819 */ /* 0x000fc60000011602 */
[----:B------:R-:W0:Y:S04]  /*0070*/  SHFL.IDX PT, R3, R0, RZ, 0x1f ;  /* 0x00001fff00037589 */ /* 0x000e2800000e0000 */
[----:B------:R-:W1:Y:S01]  /*0080*/  SHFL.IDX PT, R2, R2, RZ, 0x1f ;  /* 0x00001fff02027589 */ /* 0x000e6200000e0000 */
[----:B0-----:R-:W-:Y:S02]  /*0090*/  R2UR UR10, R3 ;  /* 0x00000000030a72ca */ /* 0x001fe400000e0000 */
[----:B-1----:R-:W-:-:S11]  /*00a0*/  R2UR UR5, R2 ;  /* 0x00000000020572ca */ /* 0x002fd600000e0000 */
[----:B------:R-:W-:Y:S02]  /*00b0*/  USHF.R.S32.HI UR4, URZ, 0x1f, UR10 ;  /* 0x0000001f3f047899 */ /* 0x000fe4000801140a */
[----:B------:R-:W-:Y:S02]  /*00c0*/  ISETP.NE.OR P0, PT, RZ, UR10, !P0 ;  /* 0x0000000aff007c0c */ /* 0x000fe4000c705670 */
[----:B------:R-:W-:-:S04]  /*00d0*/  ULEA.HI UR4, UR4, UR10, URZ, 0x2 ;  /* 0x0000000a04047291 */ /* 0x000fc8000f8f103f */
[----:B------:R-:W-:-:S04]  /*00e0*/  ULOP3.LUT UR4, UR4, 0xfffffffc, URZ, 0xc0, !UPT ;  /* 0xfffffffc04047892 */ /* 0x000fc8000f8ec03f */
[----:B------:R-:W-:-:S03]  /*00f0*/  UIADD3 UR10, UR10, -UR4, URZ ;  /* 0x800000040a0a7290 */ /* 0x000fc6000fffe03f */
[----:B------:R-:W-:Y:S09]  /*0100*/  @P0 BRA `(.L_x_1) ;  /* 0x0000000000200947 */ /* 0x000ff20003800000 */
[----:B------:R-:W-:Y:S02]  /*0110*/  ULDC.64 UR6, c[0x0][0x198] ;  /* 0x0000660000067ab9 */ /* 0x000fe40000000a00 */
[----:B------:R-:W-:Y:S02]  /*0120*/  UIADD3 UR8, UP0, UR6, 0xf0, URZ ;  /* 0x000000f006087890 */ /* 0x000fe4000ff1e03f */
[----:B------:R-:W-:Y:S02]  /*0130*/  UIADD3 UR6, UP1, UR6, 0x1f0, URZ ;  /* 0x000001f006067890 */ /* 0x000fe4000ff3e03f */
[----:B------:R-:W-:Y:S02]  /*0140*/  UIADD3.X UR9, URZ, UR7, URZ, UP0, !UPT ;  /* 0x000000073f097290 */ /* 0x000fe400087fe43f */
[----:B------:R-:W-:-:S07]  /*0150*/  UIADD3.X UR7, URZ, UR7, URZ, UP1, !UPT ;  /* 0x000000073f077290 */ /* 0x000fce0008ffe43f */
[----:B------:R0:W-:Y:S02]  /*0160*/  UTMACCTL.PF [UR8] ;  /* 0x00000000080079b9 */ /* 0x0001e40008040000 */
[----:B------:R0:W-:Y:S02]  /*0170*/  UTMACCTL.PF [UR6] ;  /* 0x00000000060079b9 */ /* 0x0001e40008040000 */
[----:B0-----:R-:W-:Y:S01]  /*0180*/  NOP ;  /* 0x0000000000007918 */ /* 0x001fe20000000000 */
.L_x_1:
[----:B------:R-:W-:Y:S05]  /*0190*/  BSYNC B0 ;  /* 0x0000000000007941 */ /* 0x000fea0003800000 */
.L_x_0:
[----:B------:R-:W0:Y:S01]  /*01a0*/  SHFL.IDX PT, R2, R0, RZ, 0x1f ;  /* 0x00001fff00027589 */ /* 0x000e2200000e0000 */
[----:B------:R-:W-:Y:S01]  /*01b0*/  UISETP.NE.AND UP0, UPT, UR10, 0x3, UPT ;  /* 0x000000030a00788c */ /* 0x000fe2000bf05270 */
[----:B------:R-:W-:Y:S01]  /*01c0*/  ISETP.NE.AND P1, PT, RZ, UR5, PT ;  /* 0x00000005ff007c0c */ /* 0x000fe2000bf25270 */
[----:B------:R-:W-:Y:S02]  /*01d0*/  UIADD3 UR18, UR5, -0x1, URZ ;  /* 0xffffffff05127890 */ /* 0x000fe4000fffe03f */
[----:B------:R-:W-:Y:S02]  /*01e0*/  UISETP.EQ.OR UP0, UPT, UR10, URZ, !UP0 ;  /* 0x0000003f0a00728c */ /* 0x000fe4000c702670 */
[----:B------:R-:W-:Y:S02]  /*01f0*/  UISETP.GE.U32.AND UP1, UPT, UR18, 0x2, UPT ;  /* 0x000000021200788c */ /* 0x000fe4000bf26070 */
[----:B------:R-:W-:-:S04]  /*0200*/  UISETP.EQ.AND UP0, UPT, UR5, URZ, UP0 ;  /* 0x0000003f0500728c */ /* 0x000fc80008702270 */
[----:B------:R-:W-:-:S04]  /*0210*/  USEL UR40, URZ, 0x1, !UP0 ;  /* 0x000000013f287887 */ /* 0x000fc8000c000000 */
[----:B------:R-:W-:Y:S01]  /*0220*/  USEL UR40, UR40, 0x2, UP1 ;  /* 0x0000000228287887 */ /* 0x000fe20008800000 */
[----:B0-----:R-:W-:-:S13]  /*0230*/  ISETP.NE.AND P0, PT, R2, RZ, PT ;  /* 0x000000ff0200720c */ /* 0x001fda0003f05270 */
[----:B------:R-:W-:Y:S05]  /*0240*/  @P0 BRA `(.L_x_2) ;  /* 0x0000000000580947 */ /* 0x000fea0003800000 */
[----:B------:R-:W0:Y:S01]  /*0250*/  S2UR UR8, SR_CgaCtaId ;  /* 0x00000000000879c3 */ /* 0x000e220000008800 */
[----:B------:R-:W-:Y:S01]  /*0260*/  UMOV UR4, 0x400 ;  /* 0x0000040000047882 */ /* 0x000fe20000000000 */
[----:B------:R-:W-:Y:S01]  /*0270*/  UMOV UR5, 0x1 ;  /* 0x0000000100057882 */ /* 0x000fe20000000000 */
[----:B------:R-:W-:Y:S01]  /*0280*/  UMOV UR6, 0x100 ;  /* 0x0000010000067882 */ /* 0x000fe20000000000 */
[----:B------:R-:W-:Y:S01]  /*0290*/  ELECT P0, URZ, PT ;  /* 0x00000000003f782f */ /* 0x000fe20003800000 */
[----:B------:R-:W-:-:S04]  /*02a0*/  UIADD3 UR6, -UR6, 0x100000, URZ ;  /* 0x0010000006067890 */ /* 0x000fc8000fffe13f */
[----:B------:R-:W-:Y:S02]  /*02b0*/  USHF.L.U32 UR7, UR6, 0xb, URZ ;  /* 0x0000000b06077899 */ /* 0x000fe4000800063f */
[----:B------:R-:W-:Y:S02]  /*02c0*/  USHF.L.U32 UR6, UR6, 0x1, URZ ;  /* 0x0000000106067899 */ /* 0x000fe4000800063f */
[----:B0-----:R-:W-:Y:S02]  /*02d0*/  ULEA UR8, UR8, UR4, 0x18 ;  /* 0x0000000408087291 */ /* 0x001fe4000f8ec03f */
[----:B------:R-:W-:-:S04]  /*02e0*/  UIADD3 UR4, -UR5, 0x100000, URZ ;  /* 0x0010000005047890 */ /* 0x000fc8000fffe13f */
[----:B------:R-:W-:Y:S02]  /*02f0*/  USHF.L.U32 UR5, UR4, 0xb, URZ ;  /* 0x0000000b04057899 */ /* 0x000fe4000800063f */
[----:B------:R-:W-:Y:S01]  /*0300*/  USHF.L.U32 UR4, UR4, 0x1, URZ ;  /* 0x0000000104047899 */ /* 0x000fe2000800063f */
[----:B------:R-:W0:Y:S11]  /*0310*/  FENCE.VIEW.ASYNC.S ;  /* 0x00000000000073c6 */ /* 0x000e360000000000 */
[----:B0-----:R0:W1:Y:S01]  /*0320*/  SYNCS.EXCH.64 URZ, [UR8], UR4 ;  /* 0x00000004083f75b2 */ /* 0x0010620008000100 */
[----:B------:R0:W2:Y:S01]  /*0330*/  SYNCS.EXCH.64 URZ, [UR8+0x20], UR6 ;  /* 0x00002006083f75b2 */ /* 0x0000a20008000100 */
[----:B------:R0:W3:Y:S01]  /*0340*/  SYNCS.EXCH.64 URZ, [UR8+0x8], UR4 ;  /* 0x00000804083f75b2 */ /* 0x0000e20008000100 */
[----:B------:R0:W4:Y:S01]  /*0350*/  SYNCS.EXCH.64 URZ, [UR8+0x28], UR6 ;  /* 0x00002806083f75b2 */ /* 0x0001220008000100 */
[----:B------:R0:W0:Y:S01]  /*0360*/  SYNCS.EXCH.64 URZ, [UR8+0x10], UR4 ;  /* 0x00001004083f75b2 */ /* 0x0000220008000100 */
[----:B------:R0:W0:Y:S01]  /*0370*/  SYNCS.EXCH.64 URZ, [UR8+0x30], UR6 ;  /* 0x00003006083f75b2 */ /* 0x0000220008000100 */
[----:B------:R0:W0:Y:S01]  /*0380*/  SYNCS.EXCH.64 URZ, [UR8+0x18], UR4 ;  /* 0x00001804083f75b2 */ /* 0x0000220008000100 */
[----:B------:R0:W0:Y:S01]  /*0390*/  SYNCS.EXCH.64 URZ, [UR8+0x38], UR6 ;  /* 0x00003806083f75b2 */ /* 0x0000220008000100 */
[----:B------:R-:W-:Y:S01]  /*03a0*/  NOP ;  /* 0x0000000000007918 */ /* 0x000fe20000000000 */
.L_x_2:
[----:B------:R-:W5:Y:S01]  /*03b0*/  SHFL.IDX PT, R0, R0, RZ, 0x1f ;  /* 0x00001fff00007589 */ /* 0x000f6200000e0000 */
[----:B------:R-:W-:Y:S01]  /*03c0*/  ELECT P0, URZ, PT ;  /* 0x00000000003f782f */ /* 0x000fe20003800000 */
[----:B------:R-:W1:Y:S01]  /*03d0*/  S2UR UR17, SR_CTAID.Y ;  /* 0x00000000001179c3 */ /* 0x000e620000002600 */
[----:B0-----:R-:W-:Y:S01]  /*03e0*/  ULDC UR5, c[0x0][0x65c] ;  /* 0x0001970000057ab9 */ /* 0x001fe20000000800 */
[----:B------:R-:W-:Y:S01]  /*03f0*/  UMOV UR12, 0x20 ;  /* 0x00000020000c7882 */ /* 0x000fe20000000000 */
[----:B------:R-:W-:Y:S01]  /*0400*/  UISETP.NE.AND UP2, UPT, UR5, 0x1, UPT ;  /* 0x000000010500788c */ /* 0x000fe2000bf45270 */
[----:B------:R-:W-:Y:S01]  /*0410*/  NOP ;  /* 0x0000000000007918 */ /* 0x000fe20000000000 */
[----:B------:R-:W-:Y:S02]  /*0420*/  NOP ;  /* 0x0000000000007918 */ /* 0x000fe40000000000 */
[----:B------:R-:W-:Y:S01]  /*0430*/  UP2UR UR41, UPR, URZ, 0x4 ;  /* 0x000000043f297883 */ /* 0x000fe20008000000 */
[----:B------:R-:W0:Y:S01]  /*0440*/  S2UR UR4, SR_CTAID.X ;  /* 0x00000000000479c3 */ /* 0x000e220000002500 */
[----:B------:R-:W-:-:S02]  /*0450*/  PLOP3.LUT P2, PT, PT, PT, UP2, 0x80, 0x0 ;  /* 0x000000000000781c */ /* 0x000fc40003f4f028 */
[----:B------:R-:W-:Y:S02]  /*0460*/  PLOP3.LUT P4, PT, PT, PT, UP2, 0x80, 0x0 ;  /* 0x000000000000781c */ /* 0x000fe40003f8f028 */
[----:B------:R-:W-:Y:S01]  /*0470*/  PLOP3.LUT P3, PT, PT, PT, UP2, 0x80, 0x0 ;  /* 0x000000000000781c */ /* 0x000fe20003f6f028 */
[----:B------:R-:W-:Y:S01]  /*0480*/  @UP2 ULDC UR14, c[0x0][0x10] ;  /* 0x00000400000e2ab9 */ /* 0x000fe20000000800 */
[----:B------:R-:W-:Y:S01]  /*0490*/  @UP2 UMOV UR9, URZ ;  /* 0x0000003f00092c82 */ /* 0x000fe20008000000 */
[----:B------:R-:W-:Y:S01]  /*04a0*/  @!UP2 ULDC UR11, c[0x0][0xc] ;  /* 0x00000300000baab9 */ /* 0x000fe20000000800 */
[----:B-----5:R-:W-:Y:S01]  /*04b0*/  ISETP.NE.OR P0, PT, R0, RZ, !P0 ;  /* 0x000000ff0000720c */ /* 0x020fe20004705670 */
[----:B-1----:R-:W-:Y:S02]  /*04c0*/  @UP2 UMOV UR7, UR17 ;  /* 0x0000001100072c82 */ /* 0x002fe40008000000 */
[----:B------:R-:W-:Y:S01]  /*04d0*/  @UP2 UMOV UR8, UR7 ;  /* 0x0000000700082c82 */ /* 0x000fe20008000000 */
[----:B------:R-:W-:Y:S01]  /*04e0*/  @!UP2 UMOV UR7, UR17 ;  /* 0x000000110007ac82 */ /* 0x000fe20008000000 */
[----:B0-----:R-:W-:-:S08]  /*04f0*/  @UP2 UIMAD.WIDE.U32 UR14, UR4, UR14, UR8 ;  /* 0x0000000e040e22a5 */ /* 0x001fd0000f8e0008 */
[----:B------:R-:W-:Y:S01]  /*0500*/  VOTEU.ALL UP0, P0 ;  /* 0x00000000003f7886 */ /* 0x000fe20000000000 */
[----:B------:R-:W-:Y:S01]  /*0510*/  VOTEU.ALL UP1, P0 ;  /* 0x00000000003f7886 */ /* 0x000fe20000020000 */
[----:B------:R-:W-:-:S03]  /*0520*/  IMAD.U32 R2, RZ, RZ, UR14 ;  /* 0x0000000eff027e24 */ /* 0x000fc6000f8e00ff */
[----:B------:R-:W0:Y:S01]  /*0530*/  @!UP0 S2UR UR6, SR_CgaCtaId ;  /* 0x00000000000689c3 */ /* 0x000e220000008800 */
[----:B------:R-:W-:Y:S01]  /*0540*/  @!UP0 UMOV UR5, 0x400 ;  /* 0x0000040000058882 */ /* 0x000fe20000000000 */
[----:B------:R-:W-:-:S04]  /*0550*/  @!UP0 UIADD3 UR12, -UR12, 0x100000, URZ ;  /* 0x001000000c0c8890 */ /* 0x000fc8000fffe13f */
[----:B------:R-:W-:Y:S02]  /*0560*/  @!UP0 USHF.L.U32 UR13, UR12, 0xb, URZ ;  /* 0x0000000b0c0d8899 */ /* 0x000fe4000800063f */
[----:B------:R-:W-:Y:S01]  /*0570*/  @!UP0 USHF.L.U32 UR12, UR12, 0x1, URZ ;  /* 0x000000010c0c8899 */ /* 0x000fe2000800063f */
[----:B------:R-:W-:Y:S01]  /*0580*/  IMAD.U32 R3, RZ, RZ, UR15 ;  /* 0x0000000fff037e24 */ /* 0x000fe2000f8e00ff */
[----:B0-----:R-:W-:Y:S01]  /*0590*/  @!UP0 ULEA UR16, UR6, UR5, 0x18 ;  /* 0x0000000506108291 */ /* 0x001fe2000f8ec03f */
[----:B------:R-:W-:Y:S01]  /*05a0*/  VOTEU.ALL UP0, P0 ;  /* 0x00000000003f7886 */ /* 0x000fe20000000000 */
[----:B------:R-:W-:Y:S01]  /*05b0*/  PLOP3.LUT P0, PT, PT, PT, UP2, 0x80, 0x0 ;  /* 0x000000000000781c */ /* 0x000fe20003f0f028 */
[----:B------:R-:W-:Y:S01]  /*05c0*/  UMOV UR5, URZ ;  /* 0x0000003f00057c82 */ /* 0x000fe20008000000 */
[----:B------:R-:W-:Y:S01]  /*05d0*/  @UP2 UMOV UR6, URZ ;  /* 0x0000003f00062c82 */ /* 0x000fe20008000000 */
[----:B------:R-:W-:Y:S02]  /*05e0*/  @!UP2 UIMAD.WIDE.U32 UR8, UR11, UR7, UR4 ;  /* 0x000000070b08a2a5 */ /* 0x000fe4000f8e0004 */
[----:B------:R-:W-:-:S04]  /*05f0*/  @UP2 UIADD3 UR6, UR15, UR6, URZ ;  /* 0x000000060f062290 */ /* 0x000fc8000fffe03f */
[----:B------:R-:W-:Y:S01]  /*0600*/  MOV R5, UR9 ;  /* 0x0000000900057c02 */ /* 0x000fe20008000f00 */
[----:B------:R-:W0:Y:S02]  /*0610*/  FENCE.VIEW.ASYNC.S ;  /* 0x00000000000073c6 */ /* 0x000e240000000000 */
[----:B0-----:R0:W2:Y:S01]  /*0620*/  @!UP0 SYNCS.EXCH.64 URZ, [UR16+0x50], UR12 ;  /* 0x0000500c103f85b2 */ /* 0x0010a20008000100 */
[----:B------:R-:W-:Y:S02]  /*0630*/  @P2 IMAD.U32 R6, RZ, RZ, UR6 ;  /* 0x00000006ff062e24 */ /* 0x000fe4000f8e00ff */
[----:B------:R-:W-:Y:S02]  /*0640*/  @P0 IMAD.MOV.U32 R7, RZ, RZ, R2 ;  /* 0x000000ffff070224 */ /* 0x000fe400078e0002 */
[----:B------:R-:W-:Y:S02]  /*0650*/  IMAD.U32 R2, RZ, RZ, UR8 ;  /* 0x00000008ff027e24 */ /* 0x000fe4000f8e00ff */
[----:B------:R-:W-:-:S02]  /*0660*/  @!P4 IMAD.MOV.U32 R6, RZ, RZ, R5 ;  /* 0x000000ffff06c224 */ /* 0x000fc400078e0005 */
[----:B------:R-:W-:Y:S02]  /*0670*/  @!P3 IMAD.MOV.U32 R7, RZ, RZ, R2 ;  /* 0x000000ffff07b224 */ /* 0x000fe400078e0002 */
[----:B------:R-:W-:Y:S01]  /*0680*/  IMAD.U32 R3, RZ, RZ, UR9 ;  /* 0x00000009ff037e24 */ /* 0x000fe2000f8e00ff */
[----:B------:R0:W-:Y:S01]  /*0690*/  STL [R1+0xa00], R6 ;  /* 0x000a000601007387 */ /* 0x0001e20000100800 */
[----:B------:R-:W-:-:S03]  /*06a0*/  IMAD.U32 R4, RZ, RZ, UR8 ;  /* 0x00000008ff047e24 */ /* 0x000fc6000f8e00ff */
[----:B------:R0:W-:Y:S01]  /*06b0*/  STL [R1+0xa04], R7 ;  /* 0x000a040701007387 */ /* 0x0001e20000100800 */
[----:B------:R0:W2:Y:S01]  /*06c0*/  @!UP1 SYNCS.EXCH.64 URZ, [UR16+0x58], UR12 ;  /* 0x0000580c103f95b2 */ /* 0x0000a20008000100 */
[----:B------:R-:W-:Y:S01]  /*06d0*/  NOP ;  /* 0x0000000000007918 */ /* 0x000fe20000000000 */
[----:B--234-:R-:W-:Y:S06]  /*06e0*/  BAR.SYNC.DEFER_BLOCKING 0x0 ;  /* 0x0000000000007b1d */ /* 0x01cfec0000010000 */
[----:B------:R-:W-:Y:S05]  /*06f0*/  @!P1 BRA `(.L_x_3) ;  /* 0x0000048400fc9947 */ /* 0x000fea0003800000 */
[----:B------:R-:W-:-:S06]  /*0700*/  UISETP.GT.U32.AND UP0, UPT, UR18, 0x1, UPT ;  /* 0x000000011200788c */ /* 0x000fcc000bf04070 */
[----:B------:R-:W-:-:S13]  /*0710*/  PLOP3.LUT P0, PT, PT, PT, UP0, 0x80, 0x0 ;  /* 0x000000000000781c */ /* 0x000fda0003f0f008 */
[----:B0-----:R-:W-:Y:S05]  /*0720*/  @P0 EXIT ;  /* 0x000000000000094d */ /* 0x001fea0003800000 */
[----:B------:R-:W-:Y:S01]  /*0730*/  ULDC.64 UR8, c[0x0][0x650] ;  /* 0x0001940000087ab9 */ /* 0x000fe20000000a00 */
[----:B------:R-:W-:Y:S01]  /*0740*/  UMOV UR42, 0xffffffff ;  /* 0xffffffff002a7882 */ /* 0x000fe20000000000 */
[----:B------:R-:W-:Y:S01]  /*0750*/  ISETP.GE.U32.AND P0, PT, R7, UR8, PT ;  /* 0x0000000807007c0c */ /* 0x000fe2000bf06070 */
[----:B------:R-:W-:Y:S01]  /*0760*/  UMOV UR43, 0xffffffff ;  /* 0xffffffff002b7882 */ /* 0x000fe20000000000 */
[----:B------:R-:W-:Y:S01]  /*0770*/  UMOV UR44, 0xffffffff ;  /* 0xffffffff002c7882 */ /* 0x000fe20000000000 */
[----:B------:R-:W-:Y:S02]  /*0780*/  PRMT R0, RZ, 0x7610, R0 ;  /* 0x00007610ff007816 */ /* 0x000fe40000000000 */
[----:B------:R-:W-:-:S13]  /*0790*/  ISETP.GE.U32.AND.EX P0, PT, R6, UR9, PT, P0 ;  /* 0x0000000906007c0c */ /* 0x000fda000bf06100 */
[----:B------:R-:W-:Y:S05]  /*07a0*/  @P0 BRA `(.L_x_4) ;  /* 0x0000000400800947 */ /* 0x000fea0003800000 */
[----:B------:R-:W-:Y:S01]  /*07b0*/  I2FP.F32.U32 R0, UR4 ;  /* 0x0000000400007c45 */ /* 0x000fe20008201000 */
[----:B------:R-:W-:Y:S01]  /*07c0*/  ULDC.64 UR16, c[0x0][0x628] ;  /* 0x00018a0000107ab9 */ /* 0x000fe20000000a00 */
[----:B------:R-:W-:Y:S01]  /*07d0*/  ULDC UR6, c[0x0][0x150] ;  /* 0x0000540000067ab9 */ /* 0x000fe20000000800 */
[----:B------:R-:W-:Y:S01]  /*07e0*/  ISETP.NE.U32.AND P0, PT, RZ, UR16, PT ;  /* 0x00000010ff007c0c */ /* 0x000fe2000bf05070 */
[----:B------:R-:W-:Y:S01]  /*07f0*/  ULDC UR15, c[0x0][0x630] ;  /* 0x00018c00000f7ab9 */ /* 0x000fe20000000800 */
[----:B------:R-:W-:Y:S01]  /*0800*/  FMUL R0, R0, UR6 ;  /* 0x0000000600007c20 */ /* 0x000fe20008400000 */
[----:B------:R-:W-:Y:S01]  /*0810*/  R2UR UR18, R7 ;  /* 0x00000000071272ca */ /* 0x000fe200000e0000 */
[----:B------:R-:W-:Y:S01]  /*0820*/  ULDC UR20, c[0x0][0x154] ;  /* 0x0000550000147ab9 */ /* 0x000fe20000000800 */
[----:B------:R-:W-:Y:S01]  /*0830*/  ISETP.NE.AND.EX P0, PT, RZ, UR17, PT, P0 ;  /* 0x00000011ff007c0c */ /* 0x000fe2000bf05300 */
[----:B------:R0:W1:Y:S01]  /*0840*/  F2I.U32.TRUNC.NTZ R2, R0 ;  /* 0x0000000000027305 */ /* 0x000062000020f000 */
[----:B------:R-:W-:-:S02]  /*0850*/  R2UR UR19, R6 ;  /* 0x00000000061372ca */ /* 0x000fc400000e0000 */
[----:B------:R-:W-:Y:S02]  /*0860*/  R2UR UR8, R7 ;  /* 0x00000000070872ca */ /* 0x000fe400000e0000 */
[----:B------:R-:W-:-:S07]  /*0870*/  R2UR UR9, R6 ;  /* 0x00000000060972ca */ /* 0x000fce00000e0000 */
[----:B0-----:R-:W-:Y:S08]  /*0880*/  @!P0 BRA `(.L_x_5) ;  /* 0x0000000000308947 */ /* 0x001ff00003800000 */
[----:B------:R-:W-:Y:S01]  /*0890*/  R2UR UR8, R7 ;  /* 0x00000000070872ca */ /* 0x000fe200000e0000 */
[----:B------:R-:W-:Y:S01]  /*08a0*/  ULDC UR6, c[0x0][0x634] ;  /* 0x00018d0000067ab9 */ /* 0x000fe20000000800 */
[----:B------:R-:W-:-:S11]  /*08b0*/  R2UR UR14, R6 ;  /* 0x00000000060e72ca */ /* 0x000fd600000e0000 */
[----:B------:R-:W-:-:S04]  /*08c0*/  UIADD3 UR6, UP0, UR8, UR6, URZ ;  /* 0x0000000608067290 */ /* 0x000fc8000ff1e03f */
[----:B------:R-:W-:-:S04]  /*08d0*/  UIADD3.X UR14, URZ, UR14, URZ, UP0, !UPT ;  /* 0x0000000e3f0e7290 */ /* 0x000fc800087fe43f */
[----:B------:R-:W-:-:S04]  /*08e0*/  UIMAD.WIDE.U32 UR8, UR14, UR16, URZ ;  /* 0x000000100e0872a5 */ /* 0x000fc8000f8e003f */
[----:B------:R-:W-:Y:S02]  /*08f0*/  UIMAD.WIDE.U32 UR10, UP0, UR6, UR17, UR8 ;  /* 0x00000011060a72a5 */ /* 0x000fe4000f800008 */
[----:B------:R-:W-:Y:S02]  /*0900*/  UIMAD.WIDE.U32 UR8, UR6, UR16, URZ ;  /* 0x00000010060872a5 */ /* 0x000fe4000f8e003f */
[----:B------:R-:W-:Y:S02]  /*0910*/  UIADD3.X UR13, URZ, URZ, URZ, UP0, !UPT ;  /* 0x0000003f3f0d7290 */ /* 0x000fe400087fe43f */
[----:B------:R-:W-:Y:S01]  /*0920*/  UIADD3 URZ, UP0, UR9, UR10, URZ ;  /* 0x0000000a093f7290 */ /* 0x000fe2000ff1e03f */
[----:B------:R-:W-:-:S03]  /*0930*/  UMOV UR12, UR11 ;  /* 0x0000000b000c7c82 */ /* 0x000fc60008000000 */
[----:B------:R-:W-:-:S12]  /*0940*/  UIMAD.WIDE.U32.X UR8, UR14, UR17, UR12, UP0 ;  /* 0x000000110e0872a5 */ /* 0x000fd800080e040c */
.L_x_5:
[----:B------:R-:W-:Y:S01]  /*0950*/  USHF.R.U64 UR44, UR8, UR15, UR9 ;  /* 0x0000000f082c7299 */ /* 0x000fe20008001209 */
[----:B------:R-:W-:Y:S01]  /*0960*/  I2FP.F32.U32 R0, UR7 ;  /* 0x0000000700007c45 */ /* 0x000fe20008201000 */
[----:B------:R-:W-:Y:S01]  /*0970*/  USHF.R.U32.HI UR5, URZ, UR15, UR9 ;  /* 0x0000000f3f057299 */ /* 0x000fe20008011609 */
[----:B-1----:R-:W-:Y:S01]  /*0980*/  R2UR UR12, R2 ;  /* 0x00000000020c72ca */ /* 0x002fe200000e0000 */
[----:B------:R-:W-:Y:S02]  /*0990*/  UIADD3 UR6, UP0, URZ, -UR44, URZ ;  /* 0x8000002c3f067290 */ /* 0x000fe4000ff1e03f */
[----:B------:R-:W-:Y:S01]  /*09a0*/  FMUL R0, R0, UR20 ;  /* 0x0000001400007c20 */ /* 0x000fe20008400000 */
[----:B------:R-:W-:Y:S01]  /*09b0*/  ULDC.64 UR8, c[0x0][0x620] ;  /* 0x0001880000087ab9 */ /* 0x000fe20000000a00 */
[----:B------:R-:W-:Y:S01]  /*09c0*/  UIADD3.X UR5, URZ, ~UR5, URZ, UP0, !UPT ;  /* 0x800000053f057290 */ /* 0x000fe200087fe43f */
[----:B------:R-:W-:Y:S01]  /*09d0*/  UMOV UR10, UR18 ;  /* 0x00000012000a7c82 */ /* 0x000fe20008000000 */
[----:B------:R-:W-:-:S02]  /*09e0*/  UMOV UR11, UR19 ;  /* 0x00000013000b7c82 */ /* 0x000fc40008000000 */
[----:B------:R-:W-:Y:S01]  /*09f0*/  UIMAD UR5, UR5, UR8, URZ ;  /* 0x00000008050572a4 */ /* 0x000fe2000f8e023f */
[----:B------:R-:W0:Y:S01]  /*0a00*/  F2I.U32.TRUNC.NTZ R0, R0 ;  /* 0x0000000000007305 */ /* 0x000e22000020f000 */
[----:B------:R-:W-:Y:S02]  /*0a10*/  UIMAD.WIDE.U32 UR10, UR6, UR8, UR10 ;  /* 0x00000008060a72a5 */ /* 0x000fe4000f8e000a */
[----:B------:R-:W-:Y:S01]  /*0a20*/  UIMAD UR6, UR6, UR9, UR5 ;  /* 0x00000009060672a4 */ /* 0x000fe2000f8e0205 */
[----:B------:R-:W-:Y:S01]  /*0a30*/  ULDC UR21, c[0x0][0x658] ;  /* 0x0001960000157ab9 */ /* 0x000fe20000000800 */
[----:B------:R-:W-:Y:S02]  /*0a40*/  UMOV UR19, 0xffffffff ;  /* 0xffffffff00137882 */ /* 0x000fe40000000000 */
[----:B------:R-:W-:Y:S01]  /*0a50*/  UIADD3 UR6, UR11, UR6, URZ ;  /* 0x000000060b067290 */ /* 0x000fe2000fffe03f */
[----:B------:R-:W-:Y:S01]  /*0a60*/  ULDC UR15, c[0x0][0x618] ;  /* 0x00018600000f7ab9 */ /* 0x000fe20000000800 */
[----:B------:R-:W-:Y:S01]  /*0a70*/  ULDC.64 UR8, c[0x0][0x640] ;  /* 0x0001900000087ab9 */ /* 0x000fe20000000a00 */
[----:B------:R-:W-:Y:S01]  /*0a80*/  USHF.L.U32 UR11, UR19, UR21, URZ ;  /* 0x00000015130b7299 */ /* 0x000fe2000800063f */
[----:B------:R-:W-:Y:S01]  /*0a90*/  ISETP.NE.U32.AND P0, PT, RZ, UR8, PT ;  /* 0x00000008ff007c0c */ /* 0x000fe2000bf05070 */
[----:B------:R-:W-:-:S02]  /*0aa0*/  USHF.R.U64 UR19, UR10, UR15, UR6 ;  /* 0x0000000f0a137299 */ /* 0x000fc40008001206 */
[----:B------:R-:W-:Y:S01]  /*0ab0*/  USHF.R.U32.HI UR10, URZ, UR15, UR6 ;  /* 0x0000000f3f0a7299 */ /* 0x000fe20008011606 */
[----:B0-----:R-:W-:Y:S01]  /*0ac0*/  R2UR UR14, R0 ;  /* 0x00000000000e72ca */ /* 0x001fe200000e0000 */
[----:B------:R-:W-:Y:S01]  /*0ad0*/  ULDC UR17, c[0x0][0x608] ;  /* 0x0001820000117ab9 */ /* 0x000fe20000000800 */
[----:B------:R-:W-:Y:S01]  /*0ae0*/  ISETP.NE.AND.EX P0, PT, RZ, UR9, PT, P0 ;  /* 0x00000009ff007c0c */ /* 0x000fe2000bf05300 */
[----:B------:R-:W-:Y:S02]  /*0af0*/  USHF.R.U64 UR23, UR19, UR17, UR10 ;  /* 0x0000001113177299 */ /* 0x000fe4000800120a */
[----:B------:R-:W-:Y:S01]  /*0b00*/  USHF.R.U32.HI UR10, URZ, UR17, UR10 ;  /* 0x000000113f0a7299 */ /* 0x000fe2000801160a */
[----:B------:R-:W-:Y:S01]  /*0b10*/  UMOV UR16, 0x1 ;  /* 0x0000000100107882 */ /* 0x000fe20000000000 */
[----:B------:R-:W-:Y:S02]  /*0b20*/  UIADD3 UR12, -UR12, URZ, URZ ;  /* 0x0000003f0c0c7290 */ /* 0x000fe4000fffe13f */
[----:B------:R-:W-:-:S02]  /*0b30*/  USHF.R.U64 UR24, UR23, UR21, UR10 ;  /* 0x0000001517187299 */ /* 0x000fc4000800120a */
[----:B------:R-:W-:Y:S01]  /*0b40*/  USHF.L.U32 UR6, UR16, UR21, URZ ;  /* 0x0000001510067299 */ /* 0x000fe2000800063f */
[----:B------:R-:W-:Y:S01]  /*0b50*/  ULDC UR13, c[0x0][0x144] ;  /* 0x00005100000d7ab9 */ /* 0x000fe20000000800 */
[----:B------:R-:W-:Y:S01]  /*0b60*/  ULDC UR5, c[0x0][0x600] ;  /* 0x0001800000057ab9 */ /* 0x000fe20000000800 */
[----:B------:R-:W-:Y:S02]  /*0b70*/  ULOP3.LUT UR16, URZ, UR11, URZ, 0x33, !UPT ;  /* 0x0000000b3f107292 */ /* 0x000fe4000f8e333f */
[----:B------:R-:W-:Y:S02]  /*0b80*/  USHF.R.U32.HI UR11, URZ, UR21, UR10 ;  /* 0x000000153f0b7299 */ /* 0x000fe4000801160a */
[----:B------:R-:W-:Y:S02]  /*0b90*/  UIADD3 UR18, UR5, -0x1, URZ ;  /* 0xffffffff05127890 */ /* 0x000fe4000fffe03f */
[----:B------:R-:W-:Y:S02]  /*0ba0*/  UIADD3 UR20, -UR14, URZ, URZ ;  /* 0x0000003f0e147290 */ /* 0x000fe4000fffe13f */
[----:B------:R-:W-:Y:S01]  /*0bb0*/  UIMAD UR4, UR13, UR12, UR4 ;  /* 0x0000000c0d0472a4 */ /* 0x000fe2000f8e0204 */
[----:B------:R-:W-:Y:S01]  /*0bc0*/  ULDC UR25, c[0x0][0x148] ;  /* 0x0000520000197ab9 */ /* 0x000fe20000000800 */
[----:B------:R-:W-:Y:S01]  /*0bd0*/  ULDC UR21, c[0x0][0x648] ;  /* 0x0001920000157ab9 */ /* 0x000fe20000000800 */
[----:B------:R-:W-:Y:S01]  /*0be0*/  ULDC UR22, c[0x0][0x638] ;  /* 0x00018e0000167ab9 */ /* 0x000fe20000000800 */
[----:B------:R-:W-:Y:S01]  /*0bf0*/  UMOV UR10, UR24 ;  /* 0x00000018000a7c82 */ /* 0x000fe20008000000 */
[----:B------:R-:W-:Y:S07]  /*0c00*/  @!P0 BRA `(.L_x_6) ;  /* 0x0000000000308947 */ /* 0x000fee0003800000 */
[----:B------:R-:W-:Y:S02]  /*0c10*/  ULDC UR14, c[0x0][0x64c] ;  /* 0x00019300000e7ab9 */ /* 0x000fe40000000800 */
        /* <DEDUP_REMOVED lines=8> */
[----:B------:R-:W-:-:S07]  /*0ca0*/  UIMAD.WIDE.U32.X UR8, UR17, UR9, UR14, UP0 ;  /* 0x00000009110872a5 */ /* 0x000fce00080e040e */
[----:B------:R-:W-:Y:S01]  /*0cb0*/  UMOV UR10, UR8 ;  /* 0x00000008000a7c82 */ /* 0x000fe20008000000 */
[----:B------:R-:W-:-:S05]  /*0cc0*/  UMOV UR11, UR9 ;  /* 0x00000009000b7c82 */ /* 0x000fca0008000000 */
.L_x_6:
[----:B------:R-:W-:Y:S01]  /*0cd0*/  UISETP.NE.AND UP0, UPT, UR41, URZ, UPT ;  /* 0x0000003f2900728c */ /* 0x000fe2000bf05270 */
[----:B------:R-:W-:Y:S01]  /*0ce0*/  IMAD.MOV.U32 R0, RZ, RZ, 0x1 ;  /* 0x00000001ff007424 */ /* 0x000fe200078e00ff */
[----:B------:R-:W-:Y:S02]  /*0cf0*/  USHF.R.U64 UR8, UR10, UR21, UR11 ;  /* 0x000000150a087299 */ /* 0x000fe4000800120b */
[----:B------:R-:W-:Y:S02]  /*0d00*/  ULOP3.LUT UR16, UR23, UR16, URZ, 0xc0, !UPT ;  /* 0x0000001017107292 */ /* 0x000fe4000f8ec03f */
[----:B------:R-:W-:Y:S02]  /*0d10*/  ULOP3.LUT UR18, UR19, UR18, URZ, 0xc0, !UPT ;  /* 0x0000001213127292 */ /* 0x000fe4000f8ec03f */
[----:B------:R-:W-:-:S03]  /*0d20*/  UIMAD UR16, UR6, UR8, UR16 ;  /* 0x00000008061072a4 */ /* 0x000fc6000f8e0210 */
[----:B------:R-:W-:Y:S02]  /*0d30*/  @UP0 UIMAD UR4, UR25, UR20, UR7 ;  /* 0x00000014190402a4 */ /* 0x000fe4000f8e0207 */
[----:B------:R-:W-:-:S04]  /*0d40*/  UIADD3 UR7, -UR8, URZ, URZ ;  /* 0x0000003f08077290 */ /* 0x000fc8000fffe13f */
[----:B------:R-:W-:-:S03]  /*0d50*/  UIMAD UR6, UR7, UR22, UR24 ;  /* 0x00000016070672a4 */ /* 0x000fc6000f8e0218 */
[----:B------:R-:W-:Y:S01]  /*0d60*/  ULDC UR7, c[0x0][0x610] ;  /* 0x0001840000077ab9 */ /* 0x000fe20000000800 */
[----:B------:R-:W-:Y:S02]  /*0d70*/  UIMAD UR6, UR6, UR5, UR18 ;  /* 0x00000005060672a4 */ /* 0x000fe4000f8e0212 */
[----:B------:R-:W-:-:S04]  /*0d80*/  UIMAD UR4, UR16, UR7, UR4 ;  /* 0x00000007100472a4 */ /* 0x000fc8000f8e0204 */
[----:B------:R-:W-:Y:S02]  /*0d90*/  USEL UR43, UR6, UR4, !UP0 ;  /* 0x00000004062b7287 */ /* 0x000fe4000c000000 */
[----:B------:R-:W-:-:S12]  /*0da0*/  USEL UR42, UR4, UR6, !UP0 ;  /* 0x00000006042a7287 */ /* 0x000fd8000c000000 */
.L_x_4:
[----:B------:R-:W-:-:S08]  /*0db0*/  NOP ;  /* 0x0000000000007918 */ /* 0x000fd00000000000 */
[----:B------:R-:W0:Y:S02]  /*0dc0*/  USETMAXREG.TRY_ALLOC.CTAPOOL UP0, 0xf0 ;  /* 0x000000f0000079c8 */ /* 0x000e240008000600 */
[----:B0-----:R-:W-:-:S13]  /*0dd0*/  PLOP3.LUT P0, PT, PT, PT, UP0, 0x80, 0x0 ;  /* 0x000000000000781c */ /* 0x001fda0003f0f008 */
[----:B------:R-:W-:Y:S05]  /*0de0*/  @!P0 BRA `(.L_x_4) ;  /* 0xfffffffc00f08947 */ /* 0x000fea000383ffff */
[----:B------:R-:W-:Y:S01]  /*0df0*/  ULDC.64 UR4, c[0x0][0x598] ;  /* 0x0001660000047ab9 */ /* 0x000fe20000000a00 */
[----:B------:R-:W-:Y:S01]  /*0e00*/  ULDC.64 UR36, c[0x0][0x208] ;  /* 0x0000820000247ab9 */ /* 0x000fe20000000a00 */
[----:B------:R-:W-:-:S04]  /*0e10*/  ISETP.NE.U32.AND P0, PT, RZ, UR4, PT ;  /* 0x00000004ff007c0c */ /* 0x000fc8000bf05070 */
[----:B------:R-:W-:-:S13]  /*0e20*/  ISETP.NE.AND.EX P0, PT, RZ, UR5, PT, P0 ;  /* 0x00000005ff007c0c */ /* 0x000fda000bf05300 */
[----:B------:R-:W-:Y:S05]  /*0e30*/  @!P0 BRA `(.L_x_7) ;  /* 0x00000000001c8947 */ /* 0x000fea0003800000 */
[----:B------:R-:W0:Y:S02]  /*0e40*/  LDC.64 R2, c[0x0][0x598] ;  /* 0x00016600ff027b82 */ /* 0x000e240000000a00 */
[----:B0-----:R-:W2:Y:S02]  /*0e50*/  LDG.E.64 R2, desc[UR36][R2.64] ;  /* 0x0000002402027981 */ /* 0x001ea4000c1e1b00 */
[----:B--2---:R-:W-:-:S04]  /*0e60*/  ISETP.NE.U32.AND P0, PT, R2, RZ, PT ;  /* 0x000000ff0200720c */ /* 0x004fc80003f05070 */
[----:B------:R-:W-:-:S13]  /*0e70*/  ISETP.NE.AND.EX P0, PT, R3, RZ, PT, P0 ;  /* 0x000000ff0300720c */ /* 0x000fda0003f05300 */
[----:B------:R-:W-:Y:S05]  /*0e80*/  @!P0 BRA `(.L_x_7) ;  /* 0x0000000000088947 */ /* 0x000fea0003800000 */
[----:B------:R0:W5:Y:S01]  /*0e90*/  LD.E R2, desc[UR36][R2.64] ;  /* 0x0000002402027980 */ /* 0x000162000c101900 */
[----:B------:R-:W-:Y:S05]  /*0ea0*/  BRA `(.L_x_8) ;  /* 0x0000000000247947 */ /* 0x000fea0003800000 */
.L_x_7:
[----:B------:R-:W-:Y:S02]  /*0eb0*/  ULDC.64 UR4, c[0x0][0x588] ;  /* 0x0001620000047ab9 */ /* 0x000fe40000000a00 */
[----:B------:R-:W-:-:S04]  /*0ec0*/  ISETP.NE.U32.AND P0, PT, RZ, UR4, PT ;  /* 0x00000004ff007c0c */ /* 0x000fc8000bf05070 */
[----:B------:R-:W-:-:S13]  /*0ed0*/  ISETP.NE.AND.EX P0, PT, RZ, UR5, PT, P0 ;  /* 0x00000005ff007c0c */ /* 0x000fda000bf05300 */
[----:B------:R-:W-:Y:S05]  /*0ee0*/  @!P0 BRA `(.L_x_9) ;  /* 0x00000000000c8947 */ /* 0x000fea0003800000 */
[----:B------:R-:W0:Y:S02]  /*0ef0*/  LDC.64 R2, c[0x0][0x588] ;  /* 0x00016200ff027b82 */ /* 0x000e240000000a00 */
[----:B0-----:R1:W5:Y:S01]  /*0f00*/  LDG.E R2, desc[UR36][R2.64] ;  /* 0x0000002402027981 */ /* 0x001362000c1e1900 */
[----:B------:R-:W-:Y:S05]  /*0f10*/  BRA `(.L_x_8) ;  /* 0x0000000000087947 */ /* 0x000fea0003800000 */
.L_x_9:
[----:B------:R-:W-:Y:S02]  /*0f20*/  ULDC UR4, c[0x0][0x580] ;  /* 0x0001600000047ab9 */ /* 0x000fe40000000800 */
[----:B------:R-:W-:-:S07]  /*0f30*/  IMAD.U32 R2, RZ, RZ, UR4 ;  /* 0x00000004ff027e24 */ /* 0x000fce000f8e00ff */
.L_x_8:
[----:B------:R-:W-:Y:S02]  /*0f40*/  ULDC.64 UR4, c[0x0][0x5a0] ;  /* 0x0001680000047ab9 */ /* 0x000fe40000000a00 */
[----:B------:R-:W-:-:S04]  /*0f50*/  ISETP.NE.U32.AND P0, PT, RZ, UR4, PT ;  /* 0x00000004ff007c0c */ /* 0x000fc8000bf05070 */
[----:B------:R-:W-:-:S13]  /*0f60*/  ISETP.NE.AND.EX P0, PT, RZ, UR5, PT, P0 ;  /* 0x00000005ff007c0c */ /* 0x000fda000bf05300 */
[----:B------:R-:W-:Y:S05]  /*0f70*/  @!P0 BRA `(.L_x_10) ;  /* 0x00000000001c8947 */ /* 0x000fea0003800000 */
[----:B------:R-:W2:Y:S02]  /*0f80*/  LDC.64 R4, c[0x0][0x5a0] ;  /* 0x00016800ff047b82 */ /* 0x000ea40000000a00 */
[----:B--2---:R-:W2:Y:S02]  /*0f90*/  LDG.E.64 R4, desc[UR36][R4.64] ;  /* 0x0000002404047981 */ /* 0x004ea4000c1e1b00 */
[----:B--2---:R-:W-:-:S04]  /*0fa0*/  ISETP.NE.U32.AND P0, PT, R4, RZ, PT ;  /* 0x000000ff0400720c */ /* 0x004fc80003f05070 */
[----:B------:R-:W-:-:S13]  /*0fb0*/  ISETP.NE.AND.EX P0, PT, R5, RZ, PT, P0 ;  /* 0x000000ff0500720c */ /* 0x000fda0003f05300 */
[----:B------:R-:W-:Y:S05]  /*0fc0*/  @!P0 BRA `(.L_x_10) ;  /* 0x0000000000088947 */ /* 0x000fea0003800000 */
[----:B------:R2:W5:Y:S01]  /*0fd0*/  LD.E R16, desc[UR36][R4.64] ;  /* 0x0000002404107980 */ /* 0x000562000c101900 */
[----:B------:R-:W-:Y:S05]  /*0fe0*/  BRA `(.L_x_11) ;  /* 0x0000000000247947 */ /* 0x000fea0003800000 */
.L_x_10:
[----:B------:R-:W-:Y:S02]  /*0ff0*/  ULDC.64 UR4, c[0x0][0x590] ;  /* 0x0001640000047ab9 */ /* 0x000fe40000000a00 */
[----:B------:R-:W-:-:S04]  /*1000*/  ISETP.NE.U32.AND P0, PT, RZ, UR4, PT ;  /* 0x00000004ff007c0c */ /* 0x000fc8000bf05070 */
[----:B------:R-:W-:-:S13]  /*1010*/  ISETP.NE.AND.EX P0, PT, RZ, UR5, PT, P0 ;  /* 0x00000005ff007c0c */ /* 0x000fda000bf05300 */
[----:B------:R-:W-:Y:S05]  /*1020*/  @!P0 BRA `(.L_x_12) ;  /* 0x00000000000c8947 */ /* 0x000fea0003800000 */
[----:B------:R-:W2:Y:S02]  /*1030*/  LDC.64 R16, c[0x0][0x590] ;  /* 0x00016400ff107b82 */ /* 0x000ea40000000a00 */
[----:B--2---:R3:W5:Y:S01]  /*1040*/  LDG.E R16, desc[UR36][R16.64] ;  /* 0x0000002410107981 */ /* 0x004762000c1e1900 */
[----:B------:R-:W-:Y:S05]  /*1050*/  BRA `(.L_x_11) ;  /* 0x0000000000087947 */ /* 0x000fea0003800000 */
.L_x_12:
[----:B------:R-:W-:Y:S02]  /*1060*/  ULDC UR4, c[0x0][0x584] ;  /* 0x0001610000047ab9 */ /* 0x000fe40000000800 */
[----:B------:R-:W-:-:S07]  /*1070*/  IMAD.U32 R16, RZ, RZ, UR4 ;  /* 0x00000004ff107e24 */ /* 0x000fce000f8e00ff */
.L_x_11:
[----:B------:R-:W-:-:S13]  /*1080*/  LOP3.LUT P0, RZ, R0, 0xff, RZ, 0xc0, !PT ;  /* 0x000000ff00ff7812 */ /* 0x000fda000780c0ff */
[----:B------:R-:W-:Y:S05]  /*1090*/  @!P0 EXIT ;  /* 0x000000000000894d */ /* 0x000fea0003800000 */
[----:B------:R-:W-:Y:S01]  /*10a0*/  ULDC UR4, c[0x0][0x28c] ;  /* 0x0000a30000047ab9 */ /* 0x000fe20000000800 */
[----:B------:R-:W-:Y:S01]  /*10b0*/  UMOV UR38, URZ ;  /* 0x0000003f00267c82 */ /* 0x000fe20008000000 */
[----:B------:R-:W-:Y:S01]  /*10c0*/  UIADD3 UR4, UR4, 0x1f, URZ ;  /* 0x0000001f04047890 */ /* 0x000fe2000fffe03f */
[----:B------:R-:W-:-:S03]  /*10d0*/  UMOV UR39, URZ ;  /* 0x0000003f00277c82 */ /* 0x000fc60008000000 */
[----:B------:R-:W-:-:S04]  /*10e0*/  USHF.R.S32.HI UR5, URZ, 0x1f, UR4 ;  /* 0x0000001f3f057899 */ /* 0x000fc80008011404 */
[----:B------:R-:W-:-:S04]  /*10f0*/  ULEA.HI UR5, UR5, UR4, URZ, 0x5 ;  /* 0x0000000405057291 */ /* 0x000fc8000f8f283f */
[----:B------:R-:W-:-:S12]  /*1100*/  USHF.R.S32.HI UR45, URZ, 0x5, UR5 ;  /* 0x000000053f2d7899 */ /* 0x000fd80008011405 */
.L_x_1562:
[----:B------:R-:W4:Y:S01]  /*1110*/  S2R R0, SR_TID.X ;  /* 0x0000000000007919 */ /* 0x000f220000002100 */
[----:B------:R-:W0:Y:S01]  /*1120*/  S2UR UR6, SR_CgaCtaId ;  /* 0x00000000000679c3 */ /* 0x000e220000008800 */
[----:B------:R-:W-:Y:S02]  /*1130*/  UMOV UR46, 0x400 ;  /* 0x00000400002e7882 */ /* 0x000fe40000000000 */
[----:B0-----:R-:W-:Y:S01]  /*1140*/  ULEA UR46, UR6, UR46, 0x18 ;  /* 0x0000002e062e7291 */ /* 0x001fe2000f8ec03f */
[----:B----4-:R-:W-:-:S04]  /*1150*/  LOP3.LUT R0, R0, 0x80, RZ, 0xc0, !PT ;  /* 0x0000008000007812 */ /* 0x010fc800078ec0ff */
[----:B------:R-:W-:-:S06]  /*1160*/  SHF.R.U32.HI R0, RZ, 0x7, R0 ;  /* 0x00000007ff007819 */ /* 0x000fcc0000011600 */
[----:B------:R-:W0:Y:S02]  /*1170*/  SHFL.IDX PT, R0, R0, RZ, 0x1f ;  /* 0x00001fff00007589 */ /* 0x000e2400000e0000 */
[----:B0-----:R-:W-:-:S13]  /*1180*/  R2UR UR4, R0 ;  /* 0x00000000000472ca */ /* 0x001fda00000e0000 */
[----:B------:R-:W-:-:S04]  /*1190*/  ULEA.HI UR5, UR4, UR4, URZ, 0x1 ;  /* 0x0000000404057291 */ /* 0x000fc8000f8f083f */
[----:B------:R-:W-:-:S04]  /*11a0*/  ULOP3.LUT UR5, UR5, 0xffffe, URZ, 0xc0, !UPT ;  /* 0x000ffffe05057892 */ /* 0x000fc8000f8ec03f */
[----:B------:R-:W-:-:S03]  /*11b0*/  UIADD3 UR5, UR4, -UR5, URZ ;  /* 0x8000000504057290 */ /* 0x000fc6000fffe03f */
[----:B------:R-:W-:Y:S01]  /*11c0*/  ULDC UR4, c[0x0][0x28c] ;  /* 0x0000a30000047ab9 */ /* 0x000fe20000000800 */
[----:B------:R-:W-:Y:S01]  /*11d0*/  ULEA UR5, UR5, UR46, 0xc ;  /* 0x0000002e05057291 */ /* 0x000fe2000f8e603f */
[----:B------:R-:W-:-:S03]  /*11e0*/  ISETP.LT.AND P0, PT, RZ, UR4, PT ;  /* 0x00000004ff007c0c */ /* 0x000fc6000bf01270 */
[----:B------:R-:W-:-:S04]  /*11f0*/  UIADD3 UR5, UR5, 0x100, URZ ;  /* 0x0000010005057890 */ /* 0x000fc8000fffe03f */
[----:B------:R-:W-:-:S04]  /*1200*/  USHF.R.U32.HI UR5, URZ, 0x4, UR5 ;  /* 0x000000043f057899 */ /* 0x000fc80008011605 */
[----:B------:R-:W-:Y:S02]  /*1210*/  ULOP3.LUT UR47, UR5, 0x3fff, URZ, 0xc0, !UPT ;  /* 0x00003fff052f7892 */ /* 0x000fe4000f8ec03f */
[----:B--2---:R-:W-:Y:S10]  /*1220*/  @P0 BRA `(.L_x_13) ;  /* 0x0000000000400947 */ /* 0x004ff40003800000 */
[----:B------:R-:W-:Y:S01]  /*1230*/  MOV R0, 0x0 ;  /* 0x0000000000007802 */ /* 0x000fe20000000f00 */
[----:B------:R-:W-:Y:S01]  /*1240*/  ULDC.64 UR4, c[0x4][0x68] ;  /* 0x01001a0000047ab9 */ /* 0x000fe20000000a00 */
[----:B------:R-:W-:Y:S01]  /*1250*/  ULDC.64 UR6, c[0x4][0x8] ;  /* 0x0100020000067ab9 */ /* 0x000fe20000000a00 */
[----:B--2---:R-:W-:Y:S01]  /*1260*/  IMAD.U32 R4, RZ, RZ, UR4 ;  /* 0x00000004ff047e24 */ /* 0x004fe2000f8e00ff */
[----:B------:R0:W2:Y:S01]  /*1270*/  LDC.64 R14, c[0x4][R0] ;  /* 0x01000000000e7b82 */ /* 0x0000a20000000a00 */
[----:B------:R-:W-:Y:S01]  /*1280*/  IMAD.U32 R5, RZ, RZ, UR5 ;  /* 0x00000005ff057e24 */ /* 0x000fe2000f8e00ff */
[----:B------:R-:W-:Y:S01]  /*1290*/  ULDC.64 UR4, c[0x4][0x70] ;  /* 0x01001c0000047ab9 */ /* 0x000fe20000000a00 */
[----:B------:R-:W-:Y:S01]  /*12a0*/  IMAD.U32 R10, RZ, RZ, UR6 ;  /* 0x00000006ff0a7e24 */ /* 0x000fe2000f8e00ff */
[----:B------:R-:W-:Y:S01]  /*12b0*/  MOV R7, UR5 ;  /* 0x0000000500077c02 */ /* 0x000fe20008000f00 */
[----:B------:R-:W-:Y:S02]  /*12c0*/  IMAD.U32 R6, RZ, RZ, UR4 ;  /* 0x00000004ff067e24 */ /* 0x000fe4000f8e00ff */
[----:B------:R-:W-:-:S02]  /*12d0*/  IMAD.U32 R11, RZ, RZ, UR7 ;  /* 0x00000007ff0b7e24 */ /* 0x000fc4000f8e00ff */
[----:B------:R-:W-:Y:S02]  /*12e0*/  IMAD.MOV.U32 R8, RZ, RZ, 0x1e1 ;  /* 0x000001e1ff087424 */ /* 0x000fe400078e00ff */
[----:B------:R-:W-:Y:S02]  /*12f0*/  IMAD.MOV.U32 R12, RZ, RZ, 0x1 ;  /* 0x00000001ff0c7424 */ /* 0x000fe400078e00ff */
[----:B0-----:R-:W-:-:S07]  /*1300*/  IMAD.MOV.U32 R13, RZ, RZ, RZ ;  /* 0x000000ffff0d7224 */ /* 0x001fce00078e00ff */
[----:B------:R-:W-:-:S07]  /*1310*/  LEPC R20, `(.L_x_13) ;  /* 0x000000001014794e */ /* 0x000fce0000000000 */
[----:B-123-5:R-:W-:Y:S05]  /*1320*/  CALL.ABS.NOINC R14 ;  /* 0x000000000e007343 */ /* 0x02efea0003c00000 */
.L_x_13:
[----:B------:R-:W-:-:S06]  /*1330*/  ULOP3.LUT UR4, UR40, 0x1, URZ, 0xfc, !UPT ;  /* 0x0000000128047892 */ /* 0x000fcc000f8efc3f */
[----:B------:R-:W-:-:S05]  /*1340*/  IMAD.U32 R0, RZ, RZ, UR4 ;  /* 0x00000004ff007e24 */ /* 0x000fca000f8e00ff */
[----:B------:R-:W-:-:S13]  /*1350*/  ISETP.NE.AND P0, PT, R0, 0x3, PT ;  /* 0x000000030000780c */ /* 0x000fda0003f05270 */
[----:B------:R-:W-:Y:S05]  /*1360*/  @!P0 BRA `(.L_x_14) ;  /* 0x0000000000048947 */ /* 0x000fea0003800000 */
[----:B------:R-:W-:Y:S01]  /*1370*/  BPT.TRAP 0x1 ;  /* 0x000000040000795c */ /* 0x000fe20000300000 */
.L_x_14:
[----:B-1----:R-:W-:Y:S02]  /*1380*/  IMAD.U32 R3, RZ, RZ, UR39 ;  /* 0x00000027ff037e24 */ /* 0x002fe4000f8e00ff */
[----:B------:R-:W-:-:S03]  /*1390*/  IMAD.U32 R0, RZ, RZ, UR38 ;  /* 0x00000026ff007e24 */ /* 0x000fc6000f8e00ff */
[----:B------:R-:W-:Y:S02]  /*13a0*/  LEA R3, R3, UR46, 0x3 ;  /* 0x0000002e03037c11 */ /* 0x000fe4000f8e18ff */
[----:B------:R-:W-:-:S04]  /*13b0*/  SHF.L.U32 R0, R0, 0x1f, RZ ;  /* 0x0000001f00007819 */ /* 0x000fc800000006ff */
[----:B------:R0:W1:Y:S01]  /*13c0*/  SYNCS.PHASECHK.TRANS64.TRYWAIT P1, [R3+URZ], R0 ;  /* 0x00000000030075a7 */ /* 0x000062000802017f */
[----:B------:R-:W-:Y:S05]  /*13d0*/  @!P0 BRA `(.L_x_15) ;  /* 0x0000000000048947 */ /* 0x000fea0003800000 */
[----:B------:R-:W-:Y:S01]  /*13e0*/  BPT.TRAP 0x1 ;  /* 0x000000040000795c */ /* 0x000fe20000300000 */
.L_x_15:
[----:B-1----:R-:W-:Y:S05]  /*13f0*/  @P1 BRA `(.L_x_16) ;  /* 0x0000000000081947 */ /* 0x002fea0003800000 */
[----:B------:R-:W1:Y:S02]  /*1400*/  SYNCS.PHASECHK.TRANS64.TRYWAIT P1, [R3+URZ], R0 ;  /* 0x00000000030075a7 */ /* 0x000e64000802017f */
[----:B-1----:R-:W-:Y:S05]  /*1410*/  @!P1 BRA `(.L_x_17) ;  /* 0x0000049000b49947 */ /* 0x002fea0003800000 */
.L_x_16:
[----:B------:R-:W-:-:S04]  /*1420*/  UISETP.LT.AND UP0, UPT, UR45, 0x1, UPT ;  /* 0x000000012d00788c */ /* 0x000fc8000bf01270 */
[----:B------:R-:W-:-:S06]  /*1430*/  USEL UR4, UR45, 0x1, UP0 ;  /* 0x000000012d047887 */ /* 0x000fcc0008000000 */
[----:B--2---:R-:W-:Y:S01]  /*1440*/  MOV R5, UR4 ;  /* 0x0000000400057c02 */ /* 0x004fe20008000f00 */
[----:B------:R-:W-:Y:S05]  /*1450*/  WARPSYNC.ALL ;  /* 0x0000000000007948 */ /* 0x000fea0003800000 */
[----:B------:R-:W-:-:S04]  /*1460*/  IADD3 R5, -R5, UR45, RZ ;  /* 0x0000002d05057c10 */ /* 0x000fc8000fffe1ff */
[----:B------:R-:W-:Y:S01]  /*1470*/  ISETP.GE.AND P1, PT, R5, 0x1, PT ;  /* 0x000000010500780c */ /* 0x000fe20003f26270 */
[----:B------:R-:W-:Y:S01]  /*1480*/  UIADD3 UR4, UR46, 0x18100, URZ ;  /* 0x000181002e047890 */ /* 0x000fe2000fffe03f */
[----:B------:R-:W-:Y:S01]  /*1490*/  WARPGROUP.ARRIVE ;  /* 0x00000000000079c5 */ /* 0x000fe20000000000 */
[----:B------:R-:W-:Y:S01]  /*14a0*/  ULOP3.LUT UR12, UR47, 0x10000, URZ, 0xfc, !UPT ;  /* 0x000100002f0c7892 */ /* 0x000fe2000f8efc3f */
[----:B-----5:R-:W-:Y:S01]  /*14b0*/  STL [R1+0x12c0], R16 ;  /* 0x0012c01001007387 */ /* 0x020fe20000100800 */
[----:B------:R-:W-:Y:S02]  /*14c0*/  USHF.R.U32.HI UR4, URZ, 0x4, UR4 ;  /* 0x000000043f047899 */ /* 0x000fe40008011604 */
[----:B------:R-:W-:Y:S01]  /*14d0*/  UIMAD UR14, UR39, 0x600, UR12 ;  /* 0x00000600270e78a4 */ /* 0x000fe2000f8e020c */
[----:B------:R-:W-:Y:S01]  /*14e0*/  STL [R1+0x12bc], R5 ;  /* 0x0012bc0501007387 */ /* 0x000fe20000100800 */
[----:B------:R-:W-:Y:S01]  /*14f0*/  ULOP3.LUT UR4, UR4, 0x3fff, URZ, 0xc0, !UPT ;  /* 0x00003fff04047892 */ /* 0x000fe2000f8ec03f */
[----:B------:R-:W-:Y:S01]  /*1500*/  UMOV UR5, 0x80000020 ;  /* 0x8000002000057882 */ /* 0x000fe20000000000 */
[----:B------:R-:W-:-:S02]  /*1510*/  UMOV UR7, 0x80000020 ;  /* 0x8000002000077882 */ /* 0x000fc40000000000 */
[----:B------:R-:W-:Y:S01]  /*1520*/  ULOP3.LUT UR13, UR4, 0x10000, URZ, 0xfc, !UPT ;  /* 0x00010000040d7892 */ /* 0x000fe2000f8efc3f */
[----:B------:R-:W-:Y:S01]  /*1530*/  STL [R1+0x12b8], R2 ;  /* 0x0012b80201007387 */ /* 0x000fe20000100800 */
[----:B------:R-:W-:Y:S01]  /*1540*/  UMOV UR9, UR5 ;  /* 0x0000000500097c82 */ /* 0x000fe20008000000 */
[----:B------:R-:W-:Y:S01]  /*1550*/  UMOV UR4, UR14 ;  /* 0x0000000e00047c82 */ /* 0x000fe20008000000 */
[----:B------:R-:W-:Y:S01]  /*1560*/  ULEA UR15, UR39, UR13, 0xb ;  /* 0x0000000d270f7291 */ /* 0x000fe2000f8e583f */
[----:B------:R-:W-:Y:S01]  /*1570*/  UMOV UR8, UR4 ;  /* 0x0000000400087c82 */ /* 0x000fe20008000000 */
[----:B------:R-:W-:Y:S02]  /*1580*/  UMOV UR11, 0x80000020 ;  /* 0x80000020000b7882 */ /* 0x000fe40000000000 */
[----:B------:R-:W-:-:S03]  /*1590*/  UIADD3 UR10, UR15, 0x400, URZ ;  /* 0x000004000f0a7890 */ /* 0x000fc6000fffe03f */
[----:B------:R-:W-:Y:S02]  /*15a0*/  UMOV UR6, UR15 ;  /* 0x0000000f00067c82 */ /* 0x000fe40008000000 */
[----:B------:R-:W-:Y:S03]  /*15b0*/  HGMMA.64x256x16.F32.BF16 R20, gdesc[UR4], RZ, !UPT, gsb0 ;  /* 0x03e00000041479f0 */ /* 0x000fe6000c0018ff */
[----:B------:R-:W-:Y:S02]  /*15c0*/  WARPGROUP.DEPBAR.LE gsb0, 0x0 ;  /* 0x00008000000079c5 */ /* 0x000fe40000010000 */
[----:B------:R-:W-:Y:S01]  /*15d0*/  STL.64 [R1+0x800], R20 ;  /* 0x0008001401007387 */ /* 0x000fe20000100a00 */
[----:B------:R-:W-:Y:S01]  /*15e0*/  IMAD.MOV.U32 R235, RZ, RZ, R128 ;  /* 0x000000ffffeb7224 */ /* 0x000fe200078e0080 */
[----:B------:R-:W-:Y:S01]  /*15f0*/  MOV R227, R136 ;  /* 0x0000008800e37202 */ /* 0x000fe20000000f00 */
[----:B------:R-:W-:Y:S01]  /*1600*/  IMAD.MOV.U32 R234, RZ, RZ, R129 ;  /* 0x000000ffffea7224 */ /* 0x000fe200078e0081 */
[----:B------:R-:W-:Y:S01]  /*1610*/  STL.64 [R1+0x808], R22 ;  /* 0x0008081601007387 */ /* 0x000fe20000100a00 */
[----:B------:R-:W-:Y:S01]  /*1620*/  IMAD.MOV.U32 R233, RZ, RZ, R130 ;  /* 0x000000ffffe97224 */ /* 0x000fe200078e0082 */
[----:B------:R-:W-:Y:S01]  /*1630*/  MOV R218, R145 ;  /* 0x0000009100da7202 */ /* 0x000fe20000000f00 */
[----:B------:R-:W-:Y:S01]  /*1640*/  IMAD.MOV.U32 R232, RZ, RZ, R131 ;  /* 0x000000ffffe87224 */ /* 0x000fe200078e0083 */
[----:B------:R-:W-:Y:S01]  /*1650*/  STL.64 [R1+0x810], R24 ;  /* 0x0008101801007387 */ /* 0x000fe20000100a00 */
[----:B------:R-:W-:-:S02]  /*1660*/  IMAD.MOV.U32 R231, RZ, RZ, R132 ;  /* 0x000000ffffe77224 */ /* 0x000fc400078e0084 */
[----:B------:R-:W-:Y:S01]  /*1670*/  IMAD.MOV.U32 R230, RZ, RZ, R133 ;  /* 0x000000ffffe67224 */ /* 0x000fe200078e0085 */
[----:B------:R-:W-:Y:S01]  /*1680*/  STL.64 [R1+0x818], R26 ;  /* 0x0008181a01007387 */ /* 0x000fe20000100a00 */
[----:B------:R-:W-:Y:S02]  /*1690*/  IMAD.MOV.U32 R229, RZ, RZ, R134 ;  /* 0x000000ffffe57224 */ /* 0x000fe400078e0086 */
[----:B------:R-:W-:Y:S01]  /*16a0*/  IMAD.MOV.U32 R228, RZ, RZ, R135 ;  /* 0x000000ffffe47224 */ /* 0x000fe200078e0087 */
[----:B------:R-:W-:Y:S01]  /*16b0*/  STL.64 [R1+0x820], R28 ;  /* 0x0008201c01007387 */ /* 0x000fe20000100a00 */
[----:B------:R-:W-:Y:S02]  /*16c0*/  IMAD.MOV.U32 R226, RZ, RZ, R137 ;  /* 0x000000ffffe27224 */ /* 0x000fe400078e0089 */
        /* <DEDUP_REMOVED lines=13> */
[----:B------:R-:W-:Y:S04]  /*17a0*/  STL.64 [R1+0x848], R38 ;  /* 0x0008482601007387 */ /* 0x000fe80000100a00 */
        /* <DEDUP_REMOVED lines=43> */
[----:B------:R2:W-:Y:S04]  /*1a60*/  STL.64 [R1+0x9a8], R126 ;  /* 0x0009a87e01007387 */ /* 0x0005e80000100a00 */
[----:B------:R-:W-:Y:S04]  /*1a70*/  STL [R1+0x1310], R216 ;  /* 0x001310d801007387 */ /* 0x000fe80000100800 */
[----:B------:R-:W-:Y:S01]  /*1a80*/  STL [R1+0x130c], R217 ;  /* 0x00130cd901007387 */ /* 0x000fe20000100800 */
[----:B--2---:R-:W-:-:S03]  /*1a90*/  WARPGROUP.ARRIVE ;  /* 0x00000000000079c5 */ /* 0x004fc60000000000 */
[----:B------:R-:W-:Y:S04]  /*1aa0*/  STL [R1+0x1308], R218 ;  /* 0x001308da01007387 */ /* 0x000fe80000100800 */
[----:B------:R-:W-:Y:S01]  /*1ab0*/  STL [R1+0x1304], R219 ;  /* 0x001304db01007387 */ /* 0x000fe20000100800 */
[----:B------:R-:W-:Y:S01]  /*1ac0*/  HGMMA.64x256x16.F32.BF16 R20, gdesc[UR8], RZ, !UPT, gsb0 ;  /* 0x03e00000081479f0 */ /* 0x000fe2000c0018ff */
[----:B------:R-:W-:Y:S02]  /*1ad0*/  UIADD3 UR8, UR14, 0x200, URZ ;  /* 0x000002000e087890 */ /* 0x000fe4000fffe03f */
[----:B------:R-:W-:Y:S01]  /*1ae0*/  STL [R1+0x1300], R220 ;  /* 0x001300dc01007387 */ /* 0x000fe20000100800 */
[----:B------:R-:W-:Y:S02]  /*1af0*/  UMOV UR9, 0x80000020 ;  /* 0x8000002000097882 */ /* 0x000fe40000000000 */
[----:B------:R-:W-:Y:S01]  /*1b00*/  UMOV UR5, UR9 ;  /* 0x0000000900057c82 */ /* 0x000fe20008000000 */
[----:B------:R-:W-:Y:S01]  /*1b10*/  STL [R1+0x12fc], R221 ;  /* 0x0012fcdd01007387 */ /* 0x000fe20000100800 */
[----:B------:R-:W-:-:S03]  /*1b20*/  UMOV UR4, UR8 ;  /* 0x0000000800047c82 */ /* 0x000fc60008000000 */
[----:B------:R-:W-:Y:S04]  /*1b30*/  STL [R1+0x12f8], R222 ;  /* 0x0012f8de01007387 */ /* 0x000fe80000100800 */
        /* <DEDUP_REMOVED lines=12> */
[----:B------:R-:W-:Y:S01]  /*1c00*/  STL [R1+0x12c4], R235 ;  /* 0x0012c4eb01007387 */ /* 0x000fe20000100800 */
[----:B------:R-:W-:-:S03]  /*1c10*/  WARPGROUP.DEPBAR.LE gsb0, 0x0 ;  /* 0x00008000000079c5 */ /* 0x000fc60000010000 */
[----:B------:R-:W-:Y:S01]  /*1c20*/  STL.64 [R1+0x200], R20 ;  /* 0x0002001401007387 */ /* 0x000fe20000100a00 */
[----:B------:R-:W-:Y:S02]  /*1c30*/  IMAD.MOV.U32 R16, RZ, RZ, R145 ;  /* 0x000000ffff107224 */ /* 0x000fe400078e0091 */
[----:B------:R-:W-:Y:S01]  /*1c40*/  IMAD.MOV.U32 R5, RZ, RZ, R146 ;  /* 0x000000ffff057224 */ /* 0x000fe200078e0092 */
[----:B------:R-:W-:Y:S01]  /*1c50*/  STL.64 [R1+0x208], R22 ;  /* 0x0002081601007387 */ /* 0x000fe20000100a00 */
[----:B------:R-:W-:-:S03]  /*1c60*/  IMAD.MOV.U32 R2, RZ, RZ, R147 ;  /* 0x000000ffff027224 */ /* 0x000fc600078e0093 */
        /* <DEDUP_REMOVED lines=60> */
[----:B------:R2:W-:Y:S04]  /*2030*/  STL [R1+0x3f0], R144 ;  /* 0x0003f09001007387 */ /* 0x0005e80000100800 */
[----:B------:R-:W-:Y:S04]  /*2040*/  STL [R1+0x131c], R2 ;  /* 0x00131c0201007387 */ /* 0x000fe80000100800 */
[----:B------:R-:W-:Y:S01]  /*2050*/  STL [R1+0x1318], R5 ;  /* 0x0013180501007387 */ /* 0x000fe20000100800 */
[----:B--2---:R-:W-:-:S03]  /*2060*/  WARPGROUP.ARRIVE ;  /* 0x00000000000079c5 */ /* 0x004fc60000000000 */
[----:B------:R-:W-:Y:S03]  /*2070*/  STL [R1+0x1314], R16 ;  /* 0x0013141001007387 */ /* 0x000fe60000100800 */
[----:B------:R-:W-:Y:S03]  /*2080*/  HGMMA.64x256x16.F32.BF16 R20, gdesc[UR8], RZ, !UPT, gsb0 ;  /* 0x03e00000081479f0 */ /* 0x000fe6000c0018ff */
[----:B------:R-:W-:Y:S02]  /*2090*/  WARPGROUP.DEPBAR.LE gsb0, 0x0 ;  /* 0x00008000000079c5 */ /* 0x000fe40000010000 */
[----:B------:R-:W-:Y:S01]  /*20a0*/  STL.64 [R1], R20 ;  /* 0x0000001401007387 */ /* 0x000fe20000100a00 */
        /* <DEDUP_REMOVED lines=75> */
[----:B---3--:R-:W-:-:S03]  /*2560*/  WARPGROUP.ARRIVE ;  /* 0x00000000000079c5 */ /* 0x008fc60000000000 */
[----:B------:R-:W-:Y:S04]  /*2570*/  STL [R1+0x1364], R233 ;  /* 0x001364e901007387 */ /* 0x000fe80000100800 */
[----:B------:R-:W-:Y:S01]  /*2580*/  STL [R1+0x1360], R232 ;  /* 0x001360e801007387 */ /* 0x000fe20000100800 */
[----:B------:R-:W-:Y:S01]  /*2590*/  HGMMA.64x256x16.F32.BF16 R8, gdesc[UR4], RZ, !UPT, gsb0 ;  /* 0x03e00000040879f0 */ /* 0x000fe2000c0018ff */
[----:B------:R-:W-:Y:S02]  /*25a0*/  UIADD3 UR4, UR14, 0x400, URZ ;  /* 0x000004000e047890 */ /* 0x000fe4000fffe03f */
[----:B------:R-:W-:Y:S01]  /*25b0*/  STL [R1+0x135c], R231 ;  /* 0x00135ce701007387 */ /* 0x000fe20000100800 */
[----:B------:R-:W-:-:S03]  /*25c0*/  UMOV UR5, 0x80000020 ;  /* 0x8000002000057882 */ /* 0x000fc60000000000 */
        /* <DEDUP_REMOVED lines=17> */
[----:B------:R-:W-:Y:S01]  /*26e0*/  IMAD.MOV.U32 R2, RZ, RZ, R133 ;  /* 0x000000ffff027224 */ /* 0x000fe200078e0085 */
[----:B------:R-:W-:Y:S02]  /*26f0*/  MOV R5, R134 ;  /* 0x0000008600057202 */ /* 0x000fe40000000f00 */
[----:B------:R-:W-:Y:S04]  /*2700*/  STL.64 [R1+0x608], R10 ;  /* 0x0006080a01007387 */ /* 0x000fe80000100a00 */
[----:B------:R-:W-:Y:S04]  /*2710*/  STL.64 [R1+0x610], R12 ;  /* 0x0006100c01007387 */ /* 0x000fe80000100a00 */
[----:B------:R-:W-:Y:S04]  /*2720*/  STL.64 [R1+0x618], R14 ;  /* 0x0006180e01007387 */ /* 0x000fe80000100a00 */
[----:B------:R2:W-:Y:S04]  /*2730*/  STL.64 [R1+0x620], R16 ;  /* 0x0006201001007387 */ /* 0x0005e80000100a00 */
[----:B------:R-:W-:Y:S04]  /*2740*/  STL.64 [R1+0x628], R18 ;  /* 0x0006281201007387 */ /* 0x000fe80000100a00 */
[----:B------:R-:W-:Y:S04]  /*2750*/  STL.64 [R1+0x630], R20 ;  /* 0x0006301401007387 */ /* 0x000fe80000100a00 */
[----:B------:R-:W-:Y:S01]  /*2760*/  STL.64 [R1+0x638], R22 ;  /* 0x0006381601007387 */ /* 0x000fe20000100a00 */
[----:B--2---:R-:W-:-:S03]  /*2770*/  IMAD.MOV.U32 R16, RZ, RZ, R135 ;  /* 0x000000ffff107224 */ /* 0x004fc600078e0087 */
        /* <DEDUP_REMOVED lines=54> */
[----:B------:R2:W-:Y:S02]  /*2ae0*/  STL [R1+0x7f0], R132 ;  /* 0x0007f08401007387 */ /* 0x0005e40000100800 */
[----:B--2---:R-:W-:-:S06]  /*2af0*/  WARPGROUP.ARRIVE ;  /* 0x00000000000079c5 */ /* 0x004fcc0000000000 */
[----:B------:R-:W-:Y:S01]  /*2b00*/  HGMMA.64x256x16.F32.BF16 R24, gdesc[UR4], RZ, !UPT, gsb0 ;  /* 0x03e00000041879f0 */ /* 0x000fe2000c0018ff */
[----:B------:R-:W-:Y:S01]  /*2b10*/  UMOV UR6, UR10 ;  /* 0x0000000a00067c82 */ /* 0x000fe20008000000 */
[----:B------:R-:W-:Y:S01]  /*2b20*/  UMOV UR7, UR11 ;  /* 0x0000000b00077c82 */ /* 0x000fe20008000000 */
        /* <DEDUP_REMOVED lines=45> */
[----:B------:R2:W-:Y:S01]  /*2e00*/  STL.64 [R1+0x458], R46 ;  /* 0x0004582e01007387 */ /* 0x0005e20000100a00 */
[----:B------:R-:W-:-:S02]  /*2e10*/  IMAD.MOV.U32 R156, RZ, RZ, R72 ;  /* 0x000000ffff9c7224 */ /* 0x000fc400078e0048 */
[----:B------:R-:W-:Y:S02]  /*2e20*/  IMAD.MOV.U32 R158, RZ, RZ, R74 ;  /* 0x000000ffff9e7224 */ /* 0x000fe400078e004a */
[----:B------:R-:W-:Y:S02]  /*2e30*/  IMAD.MOV.U32 R159, RZ, RZ, R75 ;  /* 0x000000ffff9f7224 */ /* 0x000fe400078e004b */
[----:B------:R-:W-:Y:S02]  /*2e40*/  IMAD.MOV.U32 R160, RZ, RZ, R76 ;  /* 0x000000ffffa07224 */ /* 0x000fe400078e004c */
[----:B------:R-:W-:Y:S02]  /*2e50*/  IMAD.MOV.U32 R161, RZ, RZ, R77 ;  /* 0x000000ffffa17224 */ /* 0x000fe400078e004d */
[----:B------:R-:W-:Y:S02]  /*2e60*/  IMAD.MOV.U32 R162, RZ, RZ, R78 ;  /* 0x000000ffffa27224 */ /* 0x000fe400078e004e */
        /* <DEDUP_REMOVED lines=63> */
[----:B01----:R-:W-:Y:S02]  /*3260*/  IMAD.MOV.U32 R3, RZ, RZ, R150 ;  /* 0x000000ffff037224 */ /* 0x003fe400078e0096 */
[----:B------:R-:W-:Y:S02]  /*3270*/  IMAD.MOV.U32 R0, RZ, RZ, R151 ;  /* 0x000000ffff007224 */ /* 0x000fe400078e0097 */
[----:B--2---:R-:W-:-:S06]  /*3280*/  WARPGROUP.ARRIVE ;  /* 0x00000000000079c5 */ /* 0x004fcc0000000000 */
[----:B------:R-:W-:Y:S03]  /*3290*/  HGMMA.64x256x16.F32.BF16 R24, gdesc[UR4], RZ, !UPT, gsb0 ;  /* 0x03e00000041879f0 */ /* 0x000fe6000c0018ff */
[----:B------:R-:W-:Y:S02]  /*32a0*/  WARPGROUP.DEPBAR.LE gsb0, 0x0 ;  /* 0x00008000000079c5 */ /* 0x000fe40000010000 */
        /* <DEDUP_REMOVED lines=22> */
[----:B0-----:R-:W2:Y:S04]  /*3410*/  LDL.LU R108, [R1+0x400] ;  /* 0x00040000016c7983 */ /* 0x001ea80000300800 */
[----:B------:R-:W2:Y:S04]  /*3420*/  LDL.LU R109, [R1+0x404] ;  /* 0x00040400016d7983 */ /* 0x000ea80000300800 */
[----:B------:R-:W3:Y:S04]  /*3430*/  LDL.LU R110, [R1+0x408] ;  /* 0x00040800016e7983 */ /* 0x000ee80000300800 */
[----:B------:R-:W3:Y:S04]  /*3440*/  LDL.LU R111, [R1+0x40c] ;  /* 0x00040c00016f7983 */ /* 0x000ee80000300800 */
[----:B------:R-:W4:Y:S04]  /*3450*/  LDL.LU R112, [R1+0x410] ;  /* 0x0004100001707983 */ /* 0x000f280000300800 */
[----:B------:R-:W4:Y:S04]  /*3460*/  LDL.LU R113, [R1+0x414] ;  /* 0x0004140001717983 */ /* 0x000f280000300800 */
[----:B------:R-:W2:Y:S04]  /*3470*/  LDL.LU R114, [R1+0x418] ;  /* 0x0004180001727983 */ /* 0x000ea80000300800 */
        /* <DEDUP_REMOVED lines=16> */
[----:B------:R-:W4:Y:S01]  /*3580*/  LDL.LU R131, [R1+0x45c] ;  /* 0x00045c0001837983 */ /* 0x000f220000300800 */
[----:B------:R-:W-:Y:S01]  /*3590*/  IMAD.MOV.U32 R132, RZ, RZ, R235 ;  /* 0x000000ffff847224 */ /* 0x000fe200078e00eb */
[----:B------:R-:W-:Y:S01]  /*35a0*/  MOV R134, R233 ;  /* 0x000000e900867202 */ /* 0x000fe20000000f00 */
[----:B------:R-:W-:Y:S01]  /*35b0*/  IMAD.MOV.U32 R133, RZ, RZ, R234 ;  /* 0x000000ffff857224 */ /* 0x000fe200078e00ea */
[----:B------:R-:W2:Y:S01]  /*35c0*/  LDL.LU R235, [R1+0x136c] ;  /* 0x00136c0001eb7983 */ /* 0x000ea20000300800 */
[----:B------:R-:W-:-:S03]  /*35d0*/  IMAD.MOV.U32 R135, RZ, RZ, R232 ;  /* 0x000000ffff877224 */ /* 0x000fc600078e00e8 */
        /* <DEDUP_REMOVED lines=13> */
[----:B------:R-:W-:Y:S01]  /*36b0*/  IMAD.MOV.U32 R142, RZ, RZ, R225 ;  /* 0x000000ffff8e7224 */ /* 0x000fe200078e00e1 */
[----:B------:R-:W-:Y:S02]  /*36c0*/  MOV R143, R224 ;  /* 0x000000e0008f7202 */ /* 0x000fe40000000f00 */
        /* <DEDUP_REMOVED lines=11> */
[----:B------:R-:W-:Y:S02]  /*3780*/  IMAD.MOV.U32 R150, RZ, RZ, R217 ;  /* 0x000000ffff967224 */ /* 0x000fe400078e00d9 */
[----:B------:R-:W-:Y:S01]  /*3790*/  IMAD.MOV.U32 R151, RZ, RZ, R216 ;  /* 0x000000ffff977224 */ /* 0x000fe200078e00d8 */
[----:B------:R-:W2:Y:S01]  /*37a0*/  LDL.LU R221, [R1+0x1334] ;  /* 0x0013340001dd7983 */ /* 0x000ea20000300800 */
[----:B------:R-:W-:-:S03]  /*37b0*/  IMAD.MOV.U32 R149, RZ, RZ, R218 ;  /* 0x000000ffff957224 */ /* 0x000fc600078e00da */
[----:B------:R-:W2:Y:S04]  /*37c0*/  LDL.LU R220, [R1+0x1330] ;  /* 0x0013300001dc7983 */ /* 0x000ea80000300800 */
[----:B------:R-:W2:Y:S04]  /*37d0*/  LDL.LU R219, [R1+0x132c] ;  /* 0x00132c0001db7983 */ /* 0x000ea80000300800 */
[----:B------:R-:W2:Y:S04]  /*37e0*/  LDL.LU R218, [R1+0x1328] ;  /* 0x0013280001da7983 */ /* 0x000ea80000300800 */
[----:B------:R-:W2:Y:S04]  /*37f0*/  LDL.LU R217, [R1+0x1324] ;  /* 0x0013240001d97983 */ /* 0x000ea80000300800 */
[----:B------:R-:W2:Y:S04]  /*3800*/  LDL.LU R216, [R1+0x1320] ;  /* 0x0013200001d87983 */ /* 0x000ea80000300800 */
        /* <DEDUP_REMOVED lines=10> */
[----:B----4-:R-:W-:Y:S04]  /*38b0*/  STL.64 [R1+0xc60], R130 ;  /* 0x000c608201007387 */ /* 0x010fe80000100a00 */
[----:B---3--:R-:W-:Y:S04]  /*38c0*/  STL.64 [R1+0xc58], R128 ;  /* 0x000c588001007387 */ /* 0x008fe80000100a00 */
[----:B--2---:R-:W-:Y:S04]  /*38d0*/  STL.64 [R1+0xc50], R126 ;  /* 0x000c507e01007387 */ /* 0x004fe80000100a00 */
        /* <DEDUP_REMOVED lines=175> */
[----:B------:R-:W4:Y:S01]  /*43d0*/  LDL.LU R148, [R1+0x7f0] ;  /* 0x0007f00001947983 */ /* 0x000f220000300800 */
[----:B------:R-:W-:Y:S01]  /*43e0*/  IMAD.MOV.U32 R150, RZ, RZ, R5 ;  /* 0x000000ffff967224 */ /* 0x000fe200078e0005 */
[----:B------:R-:W-:Y:S01]  /*43f0*/  MOV R149, R2 ;  /* 0x0000000200957202 */ /* 0x000fe20000000f00 */
[----:B------:R-:W-:Y:S01]  /*4400*/  IMAD.MOV.U32 R151, RZ, RZ, R16 ;  /* 0x000000ffff977224 */ /* 0x000fe200078e0010 */
[----:B------:R-:W2:Y:S04]  /*4410*/  LDL.LU R2, [R1+0x131c] ;  /* 0x00131c0001027983 */ /* 0x000ea80000300800 */
[----:B------:R-:W2:Y:S04]  /*4420*/  LDL.LU R5, [R1+0x1318] ;  /* 0x0013180001057983 */ /* 0x000ea80000300800 */
[----:B------:R-:W2:Y:S04]  /*4430*/  LDL.LU R16, [R1+0x1314] ;  /* 0x0013140001107983 */ /* 0x000ea80000300800 */
        /* <DEDUP_REMOVED lines=64> */
[----:B0-----:R-:W2:Y:S04]  /*4840*/  LDL.LU R24, [R1] ;  /* 0x0000000001187983 */ /* 0x001ea80000300800 */
        /* <DEDUP_REMOVED lines=107> */
[----:B------:R-:W-:-:S02]  /*4f00*/  IMAD.MOV.U32 R132, RZ, RZ, R216 ;  /* 0x000000ffff847224 */ /* 0x000fc400078e00d8 */
[----:B------:R-:W-:Y:S01]  /*4f10*/  IMAD.MOV.U32 R133, RZ, RZ, R217 ;  /* 0x000000ffff857224 */ /* 0x000fe200078e00d9 */
[----:B------:R-:W2:Y:S01]  /*4f20*/  LDL.LU R216, [R1+0x1310] ;  /* 0x0013100001d87983 */ /* 0x000ea20000300800 */
[----:B------:R-:W-:Y:S02]  /*4f30*/  IMAD.MOV.U32 R134, RZ, RZ, R218 ;  /* 0x000000ffff867224 */ /* 0x000fe400078e00da */
[----:B------:R-:W-:Y:S01]  /*4f40*/  IMAD.MOV.U32 R135, RZ, RZ, R219 ;  /* 0x000000ffff877224 */ /* 0x000fe200078e00db */
        /* <DEDUP_REMOVED lines=22> */
[----:B------:R-:W-:-:S03]  /*50b0*/  MOV R147, R231 ;  /* 0x000000e700937202 */ /* 0x000fc60000000f00 */
        /* <DEDUP_REMOVED lines=201> */
[----:B------:R-:W-:-:S02]  /*5d50*/  IMAD.MOV.U32 R150, RZ, RZ, R5 ;  /* 0x000000ffff967224 */ /* 0x000fc400078e0005 */
[----:B------:R-:W-:Y:S02]  /*5d60*/  IMAD.MOV.U32 R151, RZ, RZ, R2 ;  /* 0x000000ffff977224 */ /* 0x000fe400078e0002 */
[----:B------:R-:W-:Y:S02]  /*5d70*/  IMAD.MOV.U32 R149, RZ, RZ, R16 ;  /* 0x000000ffff957224 */ /* 0x000fe400078e0010 */
[----:B------:R0:W5:Y:S04]  /*5d80*/  LDL.LU R16, [R1+0x12c0] ;  /* 0x0012c00001107983 */ /* 0x0001680000300800 */
[----:B------:R0:W5:Y:S04]  /*5d90*/  LDL.LU R5, [R1+0x12bc] ;  /* 0x0012bc0001057983 */ /* 0x0001680000300800 */
[----:B------:R0:W5:Y:S04]  /*5da0*/  LDL.LU R2, [R1+0x12b8] ;  /* 0x0012b80001027983 */ /* 0x0001680000300800 */
        /* <DEDUP_REMOVED lines=64> */
[----:B-1----:R-:W2:Y:S04]  /*61b0*/  LDL.LU R24, [R1+0x800] ;  /* 0x0008000001187983 */ /* 0x002ea80000300800 */
[----:B------:R-:W2:Y:S04]  /*61c0*/  LDL.LU R25, [R1+0x804] ;  /* 0x0008040001197983 */ /* 0x000ea80000300800 */
        /* <DEDUP_REMOVED lines=105> */
[----:B------:R-:W2:Y:S01]  /*6860*/  LDL.LU R131, [R1+0x9ac] ;  /* 0x0009ac0001837983 */ /* 0x000ea20000300800 */
[----:B------:R-:W-:Y:S01]  /*6870*/  IMAD.MOV.U32 R132, RZ, RZ, R235 ;  /* 0x000000ffff847224 */ /* 0x000fe200078e00eb */
[----:B------:R-:W-:Y:S01]  /*6880*/  MOV R133, R234 ;  /* 0x000000ea00857202 */ /* 0x000fe20000000f00 */
[----:B------:R-:W-:Y:S01]  /*6890*/  IMAD.MOV.U32 R134, RZ, RZ, R233 ;  /* 0x000000ffff867224 */ /* 0x000fe200078e00e9 */
[----:B------:R-:W-:Y:S01]  /*68a0*/  MOV R142, R225 ;  /* 0x000000e1008e7202 */ /* 0x000fe20000000f00 */
[----:B------:R-:W-:Y:S01]  /*68b0*/  IMAD.MOV.U32 R135, RZ, RZ, R232 ;  /* 0x000000ffff877224 */ /* 0x000fe200078e00e8 */
[----:B------:R-:W-:Y:S01]  /*68c0*/  MOV R151, R216 ;  /* 0x000000d800977202 */ /* 0x000fe20000000f00 */
[----:B------:R-:W-:Y:S01]  /*68d0*/  IMAD.MOV.U32 R136, RZ, RZ, R231 ;  /* 0x000000ffff887224 */ /* 0x000fe200078e00e7 */
[----:B------:R-:W-:Y:S01]  /*68e0*/  UIADD3 UR4, UR14, 0x2, URZ ;  /* 0x000000020e047890 */ /* 0x000fe2000fffe03f */
[----:B------:R-:W-:Y:S01]  /*68f0*/  IMAD.MOV.U32 R137, RZ, RZ, R230 ;  /* 0x000000ffff897224 */ /* 0x000fe200078e00e6 */
[----:B------:R-:W-:Y:S01]  /*6900*/  UIADD3 UR6, UR15, 0x2, URZ ;  /* 0x000000020f067890 */ /* 0x000fe2000fffe03f */
[----:B------:R-:W-:Y:S01]  /*6910*/  IMAD.MOV.U32 R138, RZ, RZ, R229 ;  /* 0x000000ffff8a7224 */ /* 0x000fe200078e00e5 */
[----:B------:R-:W-:Y:S01]  /*6920*/  UMOV UR5, 0x80000020 ;  /* 0x8000002000057882 */ /* 0x000fe20000000000 */
[----:B------:R-:W-:Y:S01]  /*6930*/  IMAD.MOV.U32 R139, RZ, RZ, R228 ;  /* 0x000000ffff8b7224 */ /* 0x000fe200078e00e4 */
[----:B------:R-:W-:Y:S01]  /*6940*/  UMOV UR7, 0x80000020 ;  /* 0x8000002000077882 */ /* 0x000fe20000000000 */
        /* <DEDUP_REMOVED lines=9> */
[----:B------:R-:W-:Y:S01]  /*69e0*/  IMAD.MOV.U32 R150, RZ, RZ, R217 ;  /* 0x000000ffff967224 */ /* 0x000fe200078e00d9 */
[----:B------:R-:W-:Y:S01]  /*69f0*/  UIADD3 UR10, UR15, 0x402, URZ ;  /* 0x000004020f0a7890 */ /* 0x000fe2000fffe03f */
[----:B------:R-:W-:Y:S01]  /*6a00*/  IMAD.MOV.U32 R216, RZ, RZ, R23 ;  /* 0x000000ffffd87224 */ /* 0x000fe200078e0017 */
[----:B------:R-:W-:Y:S01]  /*6a10*/  UMOV UR8, UR4 ;  /* 0x0000000400087c82 */ /* 0x000fe20008000000 */
[----:B------:R-:W-:Y:S01]  /*6a20*/  UMOV UR9, UR5 ;  /* 0x0000000500097c82 */ /* 0x000fe20008000000 */
[----:B------:R-:W-:Y:S01]  /*6a30*/  UMOV UR11, 0x80000020 ;  /* 0x80000020000b7882 */ /* 0x000fe20000000000 */
[----:B------:R-:W-:Y:S01]  /*6a40*/  IMAD.MOV.U32 R217, RZ, RZ, R22 ;  /* 0x000000ffffd97224 */ /* 0x000fe200078e0016 */
[----:B------:R-:W-:Y:S01]  /*6a50*/  MOV R224, R14 ;  /* 0x0000000e00e07202 */ /* 0x000fe20000000f00 */
[----:B------:R-:W-:Y:S01]  /*6a60*/  IMAD.MOV.U32 R218, RZ, RZ, R21 ;  /* 0x000000ffffda7224 */ /* 0x000fe200078e0015 */
[----:B------:R-:W-:Y:S01]  /*6a70*/  MOV R233, R4 ;  /* 0x0000000400e97202 */ /* 0x000fe20000000f00 */
        /* <DEDUP_REMOVED lines=14> */
[----:B------:R-:W-:Y:S01]  /*6b60*/  IMAD.MOV.U32 R235, RZ, RZ, R0 ;  /* 0x000000ffffeb7224 */ /* 0x000fe200078e0000 */
[----:B--2---:R-:W-:-:S06]  /*6b70*/  WARPGROUP.ARRIVE ;  /* 0x00000000000079c5 */ /* 0x004fcc0000000000 */
[----:B------:R-:W-:Y:S03]  /*6b80*/  HGMMA.64x256x16.F32.BF16 R24, gdesc[UR4], R24, gsb0 ;  /* 0x03e00000041879f0 */ /* 0x000fe60008001818 */
        /* <DEDUP_REMOVED lines=65> */
[----:B-1----:R-:W2:Y:S04]  /*6fa0*/  LDL.LU.64 R150, [R1+0x12b0] ;  /* 0x0012b00001967983 */ /* 0x002ea80000300a00 */
[----:B------:R-:W2:Y:S04]  /*6fb0*/  LDL.LU.64 R148, [R1+0x12a8] ;  /* 0x0012a80001947983 */ /* 0x000ea80000300a00 */
        /* <DEDUP_REMOVED lines=61> */
[----:B------:R-:W2:Y:S02]  /*7390*/  LDL.LU.64 R24, [R1+0x10b8] ;  /* 0x0010b80001187983 */ /* 0x000ea40000300a00 */
        /* <DEDUP_REMOVED lines=130> */
[----:B------:R-:W2:Y:S01]  /*7bc0*/  LDL.LU.64 R24, [R1+0xeb8] ;  /* 0x000eb80001187983 */ /* 0x000ea20000300a00 */
[----:B------:R-:W-:Y:S01]  /*7bd0*/  UIADD3 UR8, UR14, 0x202, URZ ;  /* 0x000002020e087890 */ /* 0x000fe2000fffe03f */
[----:B------:R-:W-:Y:S01]  /*7be0*/  UMOV UR9, 0x80000020 ;  /* 0x8000002000097882 */ /* 0x000fe20000000000 */
[----:B--2---:R-:W-:-:S07]  /*7bf0*/  WARPGROUP.ARRIVE ;  /* 0x00000000000079c5 */ /* 0x004fce0000000000 */
[----:B------:R-:W-:Y:S03]  /*7c00*/  HGMMA.64x256x16.F32.BF16 R24, gdesc[UR8], R24, gsb0 ;  /* 0x03e00000081879f0 */ /* 0x000fe60008001818 */
[----:B------:R-:W-:Y:S02]  /*7c10*/  WARPGROUP.DEPBAR.LE gsb0, 0x0 ;  /* 0x00008000000079c5 */ /* 0x000fe40000010000 */
[----:B------:R-:W-:Y:S04]  /*7c20*/  STL.64 [R1], R24 ;  /* 0x0000001801007387 */ /* 0x000fe80000100a00 */
        /* <DEDUP_REMOVED lines=127> */
[----:B------:R-:W-:Y:S01]  /*8420*/  UMOV UR4, UR8 ;  /* 0x0000000800047c82 */ /* 0x000fe20008000000 */
[----:B------:R-:W-:Y:S01]  /*8430*/  UMOV UR5, UR9 ;  /* 0x0000000900057c82 */ /* 0x000fe20008000000 */
        /* <DEDUP_REMOVED lines=90> */
[----:B------:R-:W-:-:S02]  /*89e0*/  UMOV UR5, 0x80000020 ;  /* 0x8000002000057882 */ /* 0x000fc40000000000 */
[----:B------:R-:W3:Y:S04]  /*89f0*/  LDL.LU.64 R106, [R1+0xc00] ;  /* 0x000c0000016a7983 */ /* 0x000ee80000300a00 */
        /* <DEDUP_REMOVED lines=40> */
[----:B------:R-:W3:Y:S01]  /*8c80*/  LDL.LU.64 R24, [R1+0xab8] ;  /* 0x000ab80001187983 */ /* 0x000ee20000300a00 */
        /* <DEDUP_REMOVED lines=67> */
[----:B-1----:R-:W3:Y:S04]  /*90c0*/  LDL.LU.64 R150, [R1+0xab0] ;  /* 0x000ab00001967983 */ /* 0x002ee80000300a00 */
        /* <DEDUP_REMOVED lines=21> */
[----:B------:R-:W-:Y:S01]  /*9220*/  UMOV UR6, UR10 ;  /* 0x0000000a00067c82 */ /* 0x000fe20008000000 */
[----:B------:R-:W-:Y:S01]  /*9230*/  UMOV UR7, UR11 ;  /* 0x0000000b00077c82 */ /* 0x000fe20008000000 */
[----:B---3--:R-:W-:-:S06]  /*9240*/  WARPGROUP.ARRIVE ;  /* 0x00000000000079c5 */ /* 0x008fcc0000000000 */
[----:B------:R-:W-:Y:S03]  /*9250*/  HGMMA.64x256x16.F32.BF16 R24, gdesc[UR4], R24, gsb0 ;  /* 0x03e00000041879f0 */ /* 0x000fe60008001818 */
[----:B------:R-:W-:Y:S02]  /*9260*/  WARPGROUP.DEPBAR.LE gsb0, 0x0 ;  /* 0x00008000000079c5 */ /* 0x000fe40000010000 */
[----:B0-----:R-:W-:Y:S05]  /*9270*/  @!P1 BRA `(.L_x_18) ;  /* 0x000000a800b89947 */ /* 0x001fea0003800000 */
[----:B------:R-:W-:Y:S01]  /*9280*/  UIADD3 UR15, UR39, 0x1, URZ ;  /* 0x00000001270f7890 */ /* 0x000fe2000fffe03f */
[----:B-----5:R-:W-:Y:S01]  /*9290*/  IMAD.MOV.U32 R0, RZ, RZ, R5 ;  /* 0x000000ffff007224 */ /* 0x020fe200078e0005 */
[----:B------:R-:W-:Y:S02]  /*92a0*/  UMOV UR14, UR39 ;  /* 0x00000027000e7c82 */ /* 0x000fe40008000000 */
[----:B------:R-:W-:-:S04]  /*92b0*/  UISETP.NE.AND UP0, UPT, UR15, 0x4, UPT ;  /* 0x000000040f00788c */ /* 0x000fc8000bf05270 */
[----:B------:R-:W-:Y:S02]  /*92c0*/  USEL UR4, URZ, 0x1, UP0 ;  /* 0x000000013f047887 */ /* 0x000fe40008000000 */
[----:B------:R-:W-:Y:S02]  /*92d0*/  USEL UR15, UR15, URZ, UP0 ;  /* 0x0000003f0f0f7287 */ /* 0x000fe40008000000 */
[----:B------:R-:W-:-:S06]  /*92e0*/  ULOP3.LUT UR4, UR38, UR4, URZ, 0x3c, !UPT ;  /* 0x0000000426047292 */ /* 0x000fcc000f8e3c3f */
[----:B------:R-:W-:-:S07]  /*92f0*/  IMAD.U32 R3, RZ, RZ, UR4 ;  /* 0x00000004ff037e24 */ /* 0x000fce000f8e00ff */
.L_x_25:
[----:B------:R-:W-:Y:S05]  /*9300*/  @!P0 BRA `(.L_x_19) ;  /* 0x0000000000048947 */ /* 0x000fea0003800000 */
[----:B------:R-:W-:Y:S01]  /*9310*/  BPT.TRAP 0x1 ;  /* 0x000000040000795c */ /* 0x000fe20000300000 */
.L_x_19:
[----:B------:R-:W-:Y:S01]  /*9320*/  ULEA UR4, UR15, UR46, 0x3 ;  /* 0x0000002e0f047291 */ /* 0x000fe2000f8e183f */
[----:B------:R-:W-:-:S08]  /*9330*/  SHF.L.U32 R4, R3, 0x1f, RZ ;  /* 0x0000001f03047819 */ /* 0x000fd000000006ff */
[----:B------:R0:W1:Y:S01]  /*9340*/  SYNCS.PHASECHK.TRANS64.TRYWAIT P1, [UR4], R4 ;  /* 0x00000004ff0075a7 */ /* 0x0000620008020144 */
[----:B------:R-:W-:Y:S05]  /*9350*/  @!P0 BRA `(.L_x_20) ;  /* 0x0000000000048947 */ /* 0x000fea0003800000 */
[----:B------:R-:W-:Y:S01]  /*9360*/  BPT.TRAP 0x1 ;  /* 0x000000040000795c */ /* 0x000fe20000300000 */
.L_x_20:
[----:B-1----:R-:W-:Y:S05]  /*9370*/  @P1 BRA `(.L_x_21) ;  /* 0x0000000000081947 */ /* 0x002fea0003800000 */
[----:B------:R-:W1:Y:S02]  /*9380*/  SYNCS.PHASECHK.TRANS64.TRYWAIT P1, [UR4], R4 ;  /* 0x00000004ff0075a7 */ /* 0x000e640008020144 */
[----:B-1----:R-:W-:Y:S05]  /*9390*/  @!P1 BRA `(.L_x_22) ;  /* 0x0000041000e89947 */ /* 0x002fea0003800000 */
.L_x_21:
        /* <DEDUP_REMOVED lines=32> */
[----:B--2---:R-:W2:Y:S04]  /*95a0*/  LDL.LU.64 R88, [R1+0x800] ;  /* 0x0008000001587983 */ /* 0x004ea80000300a00 */
        /* <DEDUP_REMOVED lines=63> */
[----:B------:R-:W-:-:S02]  /*99a0*/  UIMAD UR16, UR15, 0x600, UR12 ;  /* 0x000006000f1078a4 */ /* 0x000fc4000f8e020c */
[----:B------:R-:W-:Y:S01]  /*99b0*/  ULEA UR17, UR15, UR13, 0xb ;  /* 0x0000000d0f117291 */ /* 0x000fe2000f8e583f */
[----:B------:R-:W-:Y:S01]  /*99c0*/  STL.64 [R1+0x1468], R86 ;  /* 0x0014685601007387 */ /* 0x000fe20000100a00 */
[----:B------:R-:W-:Y:S01]  /*99d0*/  UMOV UR9, 0x80000020 ;  /* 0x8000002000097882 */ /* 0x000fe20000000000 */
[----:B------:R-:W-:Y:S02]  /*99e0*/  UMOV UR11, 0x80000020 ;  /* 0x80000020000b7882 */ /* 0x000fe40000000000 */
[----:B------:R-:W-:Y:S01]  /*99f0*/  UMOV UR8, UR16 ;  /* 0x0000001000087c82 */ /* 0x000fe20008000000 */
[----:B------:R-:W-:Y:S01]  /*9a00*/  STL.64 [R1+0x1460], R84 ;  /* 0x0014605401007387 */ /* 0x000fe20000100a00 */
[----:B------:R-:W-:-:S03]  /*9a10*/  UMOV UR10, UR17 ;  /* 0x00000011000a7c82 */ /* 0x000fc60008000000 */
        /* <DEDUP_REMOVED lines=31> */
[----:B------:R-:W-:Y:S04]  /*9c10*/  STL [R1+0x12c4], R5 ;  /* 0x0012c40501007387 */ /* 0x000fe80000100800 */
[----:B------:R-:W-:Y:S04]  /*9c20*/  STL [R1+0x12c0], R3 ;  /* 0x0012c00301007387 */ /* 0x000fe80000100800 */
[----:B------:R-:W-:Y:S04]  /*9c30*/  STL [R1+0x12bc], R2 ;  /* 0x0012bc0201007387 */ /* 0x000fe80000100800 */
[----:B------:R-:W-:Y:S01]  /*9c40*/  STL [R1+0x12b8], R0 ;  /* 0x0012b80001007387 */ /* 0x000fe20000100800 */
[----:B--2---:R-:W-:-:S06]  /*9c50*/  WARPGROUP.ARRIVE ;  /* 0x00000000000079c5 */ /* 0x004fcc0000000000 */
[----:B------:R-:W-:Y:S03]  /*9c60*/  HGMMA.64x256x16.F32.BF16 R88, gdesc[UR8], R88, gsb0 ;  /* 0x03e00000085879f0 */ /* 0x000fe60008001858 */
[----:B------:R-:W-:Y:S02]  /*9c70*/  WARPGROUP.DEPBAR.LE gsb0, 0x0 ;  /* 0x00008000000079c5 */ /* 0x000fe40000010000 */
[----:B------:R2:W-:Y:S01]  /*9c80*/  STL.64 [R1+0x800], R88 ;  /* 0x0008005801007387 */ /* 0x0005e20000100a00 */
[----:B------:R-:W-:Y:S01]  /*9c90*/  IMAD.MOV.U32 R235, RZ, RZ, R198 ;  /* 0x000000ffffeb7224 */ /* 0x000fe200078e00c6 */
[----:B------:R-:W-:Y:S01]  /*9ca0*/  MOV R231, R202 ;  /* 0x000000ca00e77202 */ /* 0x000fe20000000f00 */
[----:B------:R-:W-:Y:S01]  /*9cb0*/  IMAD.MOV.U32 R234, RZ, RZ, R199 ;  /* 0x000000ffffea7224 */ /* 0x000fe200078e00c7 */
[----:B------:R4:W-:Y:S01]  /*9cc0*/  STL.64 [R1+0x808], R90 ;  /* 0x0008085a01007387 */ /* 0x0009e20000100a00 */
[----:B------:R-:W-:Y:S01]  /*9cd0*/  IMAD.MOV.U32 R233, RZ, RZ, R200 ;  /* 0x000000ffffe97224 */ /* 0x000fe200078e00c8 */
[----:B------:R-:W-:Y:S01]  /*9ce0*/  MOV R222, R211 ;  /* 0x000000d300de7202 */ /* 0x000fe20000000f00 */
[----:B------:R-:W-:Y:S01]  /*9cf0*/  IMAD.MOV.U32 R232, RZ, RZ, R201 ;  /* 0x000000ffffe87224 */ /* 0x000fe200078e00c9 */
[----:B------:R0:W-:Y:S01]  /*9d00*/  STL.64 [R1+0x810], R92 ;  /* 0x0008105c01007387 */ /* 0x0001e20000100a00 */
[----:B------:R-:W-:-:S02]  /*9d10*/  IMAD.MOV.U32 R230, RZ, RZ, R203 ;  /* 0x000000ffffe67224 */ /* 0x000fc400078e00cb */
[----:B------:R-:W-:Y:S01]  /*9d20*/  IMAD.MOV.U32 R229, RZ, RZ, R204 ;  /* 0x000000ffffe57224 */ /* 0x000fe200078e00cc */
[----:B------:R1:W-:Y:S01]  /*9d30*/  STL.64 [R1+0x818], R94 ;  /* 0x0008185e01007387 */ /* 0x0003e20000100a00 */
[----:B------:R-:W-:Y:S02]  /*9d40*/  IMAD.MOV.U32 R228, RZ, RZ, R205 ;  /* 0x000000ffffe47224 */ /* 0x000fe400078e00cd */
[----:B------:R-:W-:Y:S01]  /*9d50*/  IMAD.MOV.U32 R227, RZ, RZ, R206 ;  /* 0x000000ffffe37224 */ /* 0x000fe200078e00ce */
[----:B------:R1:W-:Y:S01]  /*9d60*/  STL.64 [R1+0x820], R96 ;  /* 0x0008206001007387 */ /* 0x0003e20000100a00 */
[----:B------:R-:W-:Y:S02]  /*9d70*/  IMAD.MOV.U32 R226, RZ, RZ, R207 ;  /* 0x000000ffffe27224 */ /* 0x000fe400078e00cf */
        /* <DEDUP_REMOVED lines=57> */
[----:B------:R-:W4:Y:S04]  /*a110*/  LDL.LU.64 R20, [R1] ;  /* 0x0000000001147983 */ /* 0x000f280000300a00 */
[----:B------:R-:W4:Y:S04]  /*a120*/  LDL.LU.64 R22, [R1+0x8] ;  /* 0x0000080001167983 */ /* 0x000f280000300a00 */
[----:B---3--:R-:W3:Y:S04]  /*a130*/  LDL.LU.64 R24, [R1+0x10] ;  /* 0x0000100001187983 */ /* 0x008ee80000300a00 */
        /* <DEDUP_REMOVED lines=31> */
[----:B--2---:R-:W2:Y:S04]  /*a330*/  LDL.LU.64 R88, [R1+0x110] ;  /* 0x0001100001587983 */ /* 0x004ea80000300a00 */
[----:B----4-:R-:W4:Y:S04]  /*a340*/  LDL.LU.64 R90, [R1+0x118] ;  /* 0x00011800015a7983 */ /* 0x010f280000300a00 */
[----:B0-----:R-:W3:Y:S04]  /*a350*/  LDL.LU.64 R92, [R1+0x120] ;  /* 0x00012000015c7983 */ /* 0x001ee80000300a00 */
[----:B-1----:R-:W2:Y:S04]  /*a360*/  LDL.LU.64 R94, [R1+0x128] ;  /* 0x00012800015e7983 */ /* 0x002ea80000300a00 */
[----:B------:R-:W4:Y:S04]  /*a370*/  LDL.LU.64 R96, [R1+0x130] ;  /* 0x0001300001607983 */ /* 0x000f280000300a00 */
[----:B------:R-:W3:Y:S04]  /*a380*/  LDL.LU.64 R98, [R1+0x138] ;  /* 0x0001380001627983 */ /* 0x000ee80000300a00 */
[----:B------:R-:W2:Y:S04]  /*a390*/  LDL.LU.64 R100, [R1+0x140] ;  /* 0x0001400001647983 */ /* 0x000ea80000300a00 */
        /* <DEDUP_REMOVED lines=23> */
[----:B---3--:R-:W-:Y:S04]  /*a510*/  STL.64 [R1+0x1928], R146 ;  /* 0x0019289201007387 */ /* 0x008fe80000100a00 */
[----:B----4-:R-:W-:Y:S04]  /*a520*/  STL.64 [R1+0x1920], R144 ;  /* 0x0019209001007387 */ /* 0x010fe80000100a00 */
        /* <DEDUP_REMOVED lines=28> */
[----:B0-----:R-:W2:Y:S04]  /*a6f0*/  LDL.LU.64 R88, [R1+0x200] ;  /* 0x0002000001587983 */ /* 0x001ea80000300a00 */
        /* <DEDUP_REMOVED lines=64> */
[----:B------:R-:W-:Y:S01]  /*ab00*/  UMOV UR4, UR8 ;  /* 0x0000000800047c82 */ /* 0x000fe20008000000 */
[----:B------:R-:W-:Y:S01]  /*ab10*/  UMOV UR5, UR9 ;  /* 0x0000000900057c82 */ /* 0x000fe20008000000 */
[----:B------:R-:W-:Y:S01]  /*ab20*/  UMOV UR7, 0x80000020 ;  /* 0x8000002000077882 */ /* 0x000fe20000000000 */
        /* <DEDUP_REMOVED lines=55> */
[----:B------:R-:W-:Y:S01]  /*aea0*/  STL.64 [R1+0x200], R88 ;  /* 0x0002005801007387 */ /* 0x000fe20000100a00 */
[----:B------:R-:W-:Y:S01]  /*aeb0*/  UIADD3 UR4, UR16, 0x200, URZ ;  /* 0x0000020010047890 */ /* 0x000fe2000fffe03f */
[----:B------:R-:W-:Y:S01]  /*aec0*/  MOV R0, R215 ;  /* 0x000000d700007202 */ /* 0x000fe20000000f00 */
[----:B------:R-:W-:Y:S01]  /*aed0*/  UMOV UR5, 0x80000020 ;  /* 0x8000002000057882 */ /* 0x000fe20000000000 */
[----:B------:R-:W-:Y:S01]  /*aee0*/  STL.64 [R1+0x208], R90 ;  /* 0x0002085a01007387 */ /* 0x000fe20000100a00 */
[----:B------:R-:W-:-:S02]  /*aef0*/  IMAD.MOV.U32 R2, RZ, RZ, R214 ;  /* 0x000000ffff027224 */ /* 0x000fc400078e00d6 */
[----:B------:R-:W-:Y:S01]  /*af00*/  IMAD.MOV.U32 R3, RZ, RZ, R213 ;  /* 0x000000ffff037224 */ /* 0x000fe200078e00d5 */
[----:B------:R-:W-:Y:S01]  /*af10*/  STL.64 [R1+0x210], R92 ;  /* 0x0002105c01007387 */ /* 0x000fe20000100a00 */
[----:B------:R-:W-:Y:S02]  /*af20*/  IMAD.MOV.U32 R5, RZ, RZ, R212 ;  /* 0x000000ffff057224 */ /* 0x000fe400078e00d4 */
        /* <DEDUP_REMOVED lines=132> */
[----:B------:R-:W-:Y:S01]  /*b770*/  STL.64 [R1], R20 ;  /* 0x0000001401007387 */ /* 0x000fe20000100a00 */
[----:B------:R-:W-:Y:S01]  /*b780*/  IMAD.MOV.U32 R218, RZ, RZ, R130 ;  /* 0x000000ffffda7224 */ /* 0x000fe200078e0082 */
[----:B------:R-:W-:Y:S01]  /*b790*/  UMOV UR8, UR4 ;  /* 0x0000000400087c82 */ /* 0x000fe20008000000 */
[----:B------:R-:W-:Y:S01]  /*b7a0*/  IMAD.MOV.U32 R219, RZ, RZ, R131 ;  /* 0x000000ffffdb7224 */ /* 0x000fe200078e0083 */
[----:B------:R-:W-:Y:S01]  /*b7b0*/  STL.64 [R1+0x8], R22 ;  /* 0x0000081601007387 */ /* 0x000fe20000100a00 */
[----:B------:R-:W-:Y:S01]  /*b7c0*/  IMAD.MOV.U32 R220, RZ, RZ, R132 ;  /* 0x000000ffffdc7224 */ /* 0x000fe200078e0084 */
[----:B------:R-:W-:Y:S01]  /*b7d0*/  UMOV UR9, UR5 ;  /* 0x0000000500097c82 */ /* 0x000fe20008000000 */
[----:B------:R-:W-:Y:S01]  /*b7e0*/  IMAD.MOV.U32 R221, RZ, RZ, R133 ;  /* 0x000000ffffdd7224 */ /* 0x000fe200078e0085 */
        /* <DEDUP_REMOVED lines=67> */
[----:B0-----:R-:W4:Y:S04]  /*bc20*/  LDL.LU.64 R24, [R1+0x400] ;  /* 0x0004000001187983 */ /* 0x001f280000300a00 */
[----:B-1----:R-:W4:Y:S04]  /*bc30*/  LDL.LU.64 R26, [R1+0x408] ;  /* 0x00040800011a7983 */ /* 0x002f280000300a00 */
[----:B--2---:R-:W2:Y:S04]  /*bc40*/  LDL.LU.64 R28, [R1+0x410] ;  /* 0x00041000011c7983 */ /* 0x004ea80000300a00 */
[----:B---3--:R-:W3:Y:S04]  /*bc50*/  LDL.LU.64 R30, [R1+0x418] ;  /* 0x00041800011e7983 */ /* 0x008ee80000300a00 */
[----:B----4-:R-:W4:Y:S04]  /*bc60*/  LDL.LU.64 R32, [R1+0x420] ;  /* 0x0004200001207983 */ /* 0x010f280000300a00 */
[----:B------:R-:W2:Y:S04]  /*bc70*/  LDL.LU.64 R34, [R1+0x428] ;  /* 0x0004280001227983 */ /* 0x000ea80000300a00 */
[----:B------:R-:W3:Y:S04]  /*bc80*/  LDL.LU.64 R36, [R1+0x430] ;  /* 0x0004300001247983 */ /* 0x000ee80000300a00 */
[----:B------:R-:W4:Y:S04]  /*bc90*/  LDL.LU.64 R38, [R1+0x438] ;  /* 0x0004380001267983 */ /* 0x000f280000300a00 */
        /* <DEDUP_REMOVED lines=205> */
[----:B------:R0:W-:Y:S04]  /*c970*/  STL.64 [R1+0x620], R16 ;  /* 0x0006201001007387 */ /* 0x0001e80000100a00 */
[----:B------:R-:W-:Y:S04]  /*c980*/  STL.64 [R1+0x628], R18 ;  /* 0x0006281201007387 */ /* 0x000fe80000100a00 */
[----:B------:R-:W-:Y:S04]  /*c990*/  STL.64 [R1+0x630], R20 ;  /* 0x0006301401007387 */ /* 0x000fe80000100a00 */
[----:B------:R-:W-:Y:S01]  /*c9a0*/  STL.64 [R1+0x638], R22 ;  /* 0x0006381601007387 */ /* 0x000fe20000100a00 */
[----:B0-----:R-:W-:-:S03]  /*c9b0*/  IMAD.MOV.U32 R16, RZ, RZ, R135 ;  /* 0x000000ffff107224 */ /* 0x001fc600078e0087 */
        /* <DEDUP_REMOVED lines=54> */
[----:B------:R-:W3:Y:S04]  /*cd20*/  LDL.LU.64 R134, [R1+0x1728] ;  /* 0x0017280001867983 */ /* 0x000ee80000300a00 */
[----:B------:R-:W3:Y:S04]  /*cd30*/  LDL.LU.64 R132, [R1+0x1720] ;  /* 0x0017200001847983 */ /* 0x000ee80000300a00 */
[----:B0-----:R-:W3:Y:S04]  /*cd40*/  LDL.LU.64 R130, [R1+0x1718] ;  /* 0x0017180001827983 */ /* 0x001ee80000300a00 */
        /* <DEDUP_REMOVED lines=53> */
[----:B------:R-:W-:Y:S01]  /*d0a0*/  UIADD3 UR8, UR16, 0x400, URZ ;  /* 0x0000040010087890 */ /* 0x000fe2000fffe03f */
[----:B------:R-:W-:Y:S01]  /*d0b0*/  UMOV UR9, 0x80000020 ;  /* 0x8000002000097882 */ /* 0x000fe20000000000 */
[----:B---3--:R-:W-:-:S07]  /*d0c0*/  WARPGROUP.ARRIVE ;  /* 0x00000000000079c5 */ /* 0x008fce0000000000 */
[----:B------:R-:W-:Y:S03]  /*d0d0*/  HGMMA.64x256x16.F32.BF16 R24, gdesc[UR8], R24, gsb0 ;  /* 0x03e00000081879f0 */ /* 0x000fe60008001818 */
        /* <DEDUP_REMOVED lines=48> */
[----:B------:R0:W-:Y:S01]  /*d3e0*/  STL.64 [R1+0x460], R48 ;  /* 0x0004603001007387 */ /* 0x0001e20000100a00 */
[----:B------:R-:W-:Y:S02]  /*d3f0*/  IMAD.MOV.U32 R208, RZ, RZ, R124 ;  /* 0x000000ffffd07224 */ /* 0x000fe400078e007c */
[----:B------:R-:W-:Y:S01]  /*d400*/  IMAD.MOV.U32 R206, RZ, RZ, R122 ;  /* 0x000000ffffce7224 */ /* 0x000fe200078e007a */
[----:B------:R-:W2:Y:S01]  /*d410*/  LDL.LU.64 R150, [R1+0x1568] ;  /* 0x0015680001967983 */ /* 0x000ea20000300a00 */
[----:B------:R-:W-:Y:S02]  /*d420*/  IMAD.MOV.U32 R207, RZ, RZ, R123 ;  /* 0x000000ffffcf7224 */ /* 0x000fe400078e007b */
[----:B------:R-:W-:Y:S01]  /*d430*/  IMAD.MOV.U32 R204, RZ, RZ, R120 ;  /* 0x000000ffffcc7224 */ /* 0x000fe200078e0078 */
[----:B------:R-:W2:Y:S01]  /*d440*/  LDL.LU.64 R148, [R1+0x1560] ;  /* 0x0015600001947983 */ /* 0x000ea20000300a00 */
[----:B------:R-:W-:-:S02]  /*d450*/  IMAD.MOV.U32 R205, RZ, RZ, R121 ;  /* 0x000000ffffcd7224 */ /* 0x000fc400078e0079 */
[----:B------:R-:W-:Y:S01]  /*d460*/  IMAD.MOV.U32 R202, RZ, RZ, R118 ;  /* 0x000000ffffca7224 */ /* 0x000fe200078e0076 */
[----:B------:R-:W2:Y:S01]  /*d470*/  LDL.LU.64 R146, [R1+0x1558] ;  /* 0x0015580001927983 */ /* 0x000ea20000300a00 */
        /* <DEDUP_REMOVED lines=90> */
[----:B------:R-:W-:-:S03]  /*da20*/  IMAD.MOV.U32 R234, RZ, RZ, R51 ;  /* 0x000000ffffea7224 */ /* 0x000fc600078e0033 */
        /* <DEDUP_REMOVED lines=83> */
[----:B------:R-:W2:Y:S01]  /*df60*/  LDL.LU R133, [R1+0x464] ;  /* 0x0004640001857983 */ /* 0x000ea20000300800 */
[----:B------:R-:W-:Y:S01]  /*df70*/  MOV R134, R235 ;  /* 0x000000eb00867202 */ /* 0x000fe20000000f00 */
[----:B------:R-:W-:-:S02]  /*df80*/  IMAD.MOV.U32 R135, RZ, RZ, R234 ;  /* 0x000000ffff877224 */ /* 0x000fc400078e00ea */
[----:B------:R-:W3:Y:S01]  /*df90*/  LDL.LU R235, [R1+0x136c] ;  /* 0x00136c0001eb7983 */ /* 0x000ee20000300800 */
[----:B------:R-:W-:Y:S02]  /*dfa0*/  IMAD.MOV.U32 R136, RZ, RZ, R233 ;  /* 0x000000ffff887224 */ /* 0x000fe400078e00e9 */
[----:B------:R-:W-:Y:S01]  /*dfb0*/  IMAD.MOV.U32 R137, RZ, RZ, R232 ;  /* 0x000000ffff897224 */ /* 0x000fe200078e00e8 */
[----:B------:R-:W3:Y:S01]  /*dfc0*/  LDL.LU R234, [R1+0x1368] ;  /* 0x0013680001ea7983 */ /* 0x000ee20000300800 */
[----:B------:R-:W-:-:S03]  /*dfd0*/  IMAD.MOV.U32 R138, RZ, RZ, R231 ;  /* 0x000000ffff8a7224 */ /* 0x000fc600078e00e7 */
[----:B------:R-:W3:Y:S01]  /*dfe0*/  LDL.LU R233, [R1+0x1364] ;  /* 0x0013640001e97983 */ /* 0x000ee20000300800 */
[----:B------:R-:W-:-:S03]  /*dff0*/  IMAD.MOV.U32 R139, RZ, RZ, R230 ;  /* 0x000000ffff8b7224 */ /* 0x000fc600078e00e6 */
[----:B------:R-:W3:Y:S01]  /*e000*/  LDL.LU R232, [R1+0x1360] ;  /* 0x0013600001e87983 */ /* 0x000ee20000300800 */
[----:B------:R-:W-:-:S03]  /*e010*/  IMAD.MOV.U32 R140, RZ, RZ, R229 ;  /* 0x000000ffff8c7224 */ /* 0x000fc600078e00e5 */
[----:B------:R-:W3:Y:S01]  /*e020*/  LDL.LU R231, [R1+0x135c] ;  /* 0x00135c0001e77983 */ /* 0x000ee20000300800 */
[----:B------:R-:W-:-:S03]  /*e030*/  IMAD.MOV.U32 R141, RZ, RZ, R228 ;  /* 0x000000ffff8d7224 */ /* 0x000fc600078e00e4 */
[----:B------:R-:W3:Y:S01]  /*e040*/  LDL.LU R230, [R1+0x1358] ;  /* 0x0013580001e67983 */ /* 0x000ee20000300800 */
[----:B------:R-:W-:Y:S01]  /*e050*/  IMAD.MOV.U32 R142, RZ, RZ, R227 ;  /* 0x000000ffff8e7224 */ /* 0x000fe200078e00e3 */
[----:B------:R-:W-:Y:S02]  /*e060*/  MOV R143, R226 ;  /* 0x000000e2008f7202 */ /* 0x000fe40000000f00 */
        /* <DEDUP_REMOVED lines=11> */
[----:B------:R-:W-:Y:S02]  /*e120*/  IMAD.MOV.U32 R150, RZ, RZ, R219 ;  /* 0x000000ffff967224 */ /* 0x000fe400078e00db */
[----:B------:R-:W-:Y:S01]  /*e130*/  IMAD.MOV.U32 R151, RZ, RZ, R218 ;  /* 0x000000ffff977224 */ /* 0x000fe200078e00da */
[----:B------:R-:W3:Y:S01]  /*e140*/  LDL.LU R223, [R1+0x133c] ;  /* 0x00133c0001df7983 */ /* 0x000ee20000300800 */
[----:B------:R-:W-:-:S03]  /*e150*/  IMAD.MOV.U32 R149, RZ, RZ, R220 ;  /* 0x000000ffff957224 */ /* 0x000fc600078e00dc */
[----:B------:R-:W3:Y:S04]  /*e160*/  LDL.LU R222, [R1+0x1338] ;  /* 0x0013380001de7983 */ /* 0x000ee80000300800 */
[----:B------:R-:W3:Y:S04]  /*e170*/  LDL.LU R221, [R1+0x1334] ;  /* 0x0013340001dd7983 */ /* 0x000ee80000300800 */
[----:B------:R-:W3:Y:S04]  /*e180*/  LDL.LU R220, [R1+0x1330] ;  /* 0x0013300001dc7983 */ /* 0x000ee80000300800 */
[----:B------:R-:W3:Y:S04]  /*e190*/  LDL.LU R219, [R1+0x132c] ;  /* 0x00132c0001db7983 */ /* 0x000ee80000300800 */
[----:B------:R-:W3:Y:S04]  /*e1a0*/  LDL.LU R218, [R1+0x1328] ;  /* 0x0013280001da7983 */ /* 0x000ee80000300800 */
        /* <DEDUP_REMOVED lines=9> */
[----:B--2---:R-:W-:Y:S04]  /*e240*/  STL.64 [R1+0xc68], R132 ;  /* 0x000c688401007387 */ /* 0x004fe80000100a00 */
[----:B----4-:R-:W-:Y:S04]  /*e250*/  STL.64 [R1+0xc60], R130 ;  /* 0x000c608201007387 */ /* 0x010fe80000100a00 */
[----:B---3--:R-:W-:Y:S04]  /*e260*/  STL.64 [R1+0xc58], R128 ;  /* 0x000c588001007387 */ /* 0x008fe80000100a00 */
        /* <DEDUP_REMOVED lines=174> */
[----:B------:R-:W3:Y:S01]  /*ed50*/  LDL.LU R146, [R1+0x7e8] ;  /* 0x0007e80001927983 */ /* 0x000ee20000300800 */
[----:B------:R-:W-:Y:S01]  /*ed60*/  MOV R147, R0 ;  /* 0x0000000000937202 */ /* 0x000fe20000000f00 */
[----:B------:R-:W-:-:S02]  /*ed70*/  IMAD.MOV.U32 R148, RZ, RZ, R2 ;  /* 0x000000ffff947224 */ /* 0x000fc400078e0002 */
[----:B------:R-:W4:Y:S01]  /*ed80*/  LDL.LU R0, [R1+0x1324] ;  /* 0x0013240001007983 */ /* 0x000f220000300800 */
[----:B------:R-:W-:Y:S02]  /*ed90*/  IMAD.MOV.U32 R150, RZ, RZ, R5 ;  /* 0x000000ffff967224 */ /* 0x000fe400078e0005 */
[----:B------:R-:W-:Y:S01]  /*eda0*/  IMAD.MOV.U32 R151, RZ, RZ, R16 ;  /* 0x000000ffff977224 */ /* 0x000fe200078e0010 */
[----:B------:R-:W4:Y:S01]  /*edb0*/  LDL.LU R2, [R1+0x1320] ;  /* 0x0013200001027983 */ /* 0x000f220000300800 */
[----:B------:R-:W-:-:S03]  /*edc0*/  IMAD.MOV.U32 R149, RZ, RZ, R3 ;  /* 0x000000ffff957224 */ /* 0x000fc600078e0003 */
[----:B------:R-:W4:Y:S04]  /*edd0*/  LDL.LU R3, [R1+0x131c] ;  /* 0x00131c0001037983 */ /* 0x000f280000300800 */
[----:B------:R-:W4:Y:S04]  /*ede0*/  LDL.LU R5, [R1+0x1318] ;  /* 0x0013180001057983 */ /* 0x000f280000300800 */
[----:B------:R-:W4:Y:S04]  /*edf0*/  LDL.LU R16, [R1+0x1314] ;  /* 0x0013140001107983 */ /* 0x000f280000300800 */
[----:B------:R-:W-:Y:S04]  /*ee00*/  STL.64 [R1+0xeb0], R150 ;  /* 0x000eb09601007387 */ /* 0x000fe80000100a00 */
[----:B------:R-:W-:Y:S04]  /*ee10*/  STL.64 [R1+0xea8], R148 ;  /* 0x000ea89401007387 */ /* 0x000fe80000100a00 */
[----:B---3--:R-:W-:Y:S04]  /*ee20*/  STL.64 [R1+0xea0], R146 ;  /* 0x000ea09201007387 */ /* 0x008fe80000100a00 */
[----:B--2---:R-:W-:Y:S04]  /*ee30*/  STL.64 [R1+0xe98], R144 ;  /* 0x000e989001007387 */ /* 0x004fe80000100a00 */
[----:B----4-:R-:W-:Y:S04]  /*ee40*/  STL.64 [R1+0xe90], R142 ;  /* 0x000e908e01007387 */ /* 0x010fe80000100a00 */
        /* <DEDUP_REMOVED lines=169> */
[----:B------:R-:W-:-:S02]  /*f8e0*/  IMAD.MOV.U32 R134, RZ, RZ, R218 ;  /* 0x000000ffff867224 */ /* 0x000fc400078e00da */
[----:B------:R-:W-:Y:S01]  /*f8f0*/  IMAD.MOV.U32 R135, RZ, RZ, R219 ;  /* 0x000000ffff877224 */ /* 0x000fe200078e00db */
[----:B------:R-:W3:Y:S01]  /*f900*/  LDL.LU R218, [R1+0x1310] ;  /* 0x0013100001da7983 */ /* 0x000ee20000300800 */
[----:B------:R-:W-:Y:S01]  /*f910*/  IMAD.MOV.U32 R136, RZ, RZ, R220 ;  /* 0x000000ffff887224 */ /* 0x000fe200078e00dc */
[----:B------:R-:W-:Y:S01]  /*f920*/  MOV R138, R222 ;  /* 0x000000de008a7202 */ /* 0x000fe20000000f00 */
        /* <DEDUP_REMOVED lines=18> */
[----:B------:R-:W-:-:S03]  /*fa50*/  MOV R147, R231 ;  /* 0x000000e700937202 */ /* 0x000fc60000000f00 */
        /* <DEDUP_REMOVED lines=199> */
[----:B------:R-:W-:Y:S01]  /*106d0*/  IMAD.MOV.U32 R147, RZ, RZ, R16 ;  /* 0x000000ffff937224 */ /* 0x000fe200078e0010 */
[----:B------:R-:W-:Y:S01]  /*106e0*/  MOV R151, R0 ;  /* 0x0000000000977202 */ /* 0x000fe20000000f00 */
[----:B------:R-:W-:Y:S01]  /*106f0*/  IMAD.MOV.U32 R148, RZ, RZ, R5 ;  /* 0x000000ffff947224 */ /* 0x000fe200078e0005 */
[----:B------:R0:W5:Y:S01]  /*10700*/  LDL.LU R16, [R1+0x12c8] ;  /* 0x0012c80001107983 */ /* 0x0001620000300800 */
[----:B------:R-:W-:-:S02]  /*10710*/  IMAD.MOV.U32 R150, RZ, RZ, R2 ;  /* 0x000000ffff967224 */ /* 0x000fc400078e0002 */
[----:B------:R-:W-:Y:S01]  /*10720*/  IMAD.MOV.U32 R149, RZ, RZ, R3 ;  /* 0x000000ffff957224 */ /* 0x000fe200078e0003 */
[----:B------:R0:W5:Y:S04]  /*10730*/  LDL.LU R5, [R1+0x12c4] ;  /* 0x0012c40001057983 */ /* 0x0001680000300800 */
[----:B------:R0:W5:Y:S04]  /*10740*/  LDL.LU R3, [R1+0x12c0] ;  /* 0x0012c00001037983 */ /* 0x0001680000300800 */
[----:B------:R0:W5:Y:S04]  /*10750*/  LDL.LU R2, [R1+0x12bc] ;  /* 0x0012bc0001027983 */ /* 0x0001680000300800 */
[----:B------:R0:W5:Y:S04]  /*10760*/  LDL.LU R0, [R1+0x12b8] ;  /* 0x0012b80001007983 */ /* 0x0001680000300800 */
        /* <DEDUP_REMOVED lines=191> */
[----:B------:R-:W-:Y:S01]  /*11360*/  IMAD.MOV.U32 R150, RZ, RZ, R219 ;  /* 0x000000ffff967224 */ /* 0x000fe200078e00db */
[----:B------:R-:W-:Y:S02]  /*11370*/  UIADD3 UR8, UR16, 0x2, URZ ;  /* 0x0000000210087890 */ /* 0x000fe4000fffe03f */
[----:B------:R-:W-:Y:S01]  /*11380*/  UIADD3 UR10, UR17, 0x2, URZ ;  /* 0x00000002110a7890 */ /* 0x000fe2000fffe03f */
[----:B------:R-:W-:Y:S01]  /*11390*/  UMOV UR9, 0x80000020 ;  /* 0x8000002000097882 */ /* 0x000fe20000000000 */
[----:B------:R-:W-:Y:S01]  /*113a0*/  UMOV UR11, 0x80000020 ;  /* 0x80000020000b7882 */ /* 0x000fe20000000000 */
        /* <DEDUP_REMOVED lines=508> */
[----:B------:R-:W-:Y:S01]  /*13370*/  UIADD3 UR8, UR16, 0x402, URZ ;  /* 0x0000040210087890 */ /* 0x000fe2000fffe03f */
[----:B------:R-:W3:Y:S01]  /*13380*/  LDL.LU.64 R106, [R1+0xc00] ;  /* 0x000c0000016a7983 */ /* 0x000ee20000300a00 */
[----:B------:R-:W-:-:S03]  /*13390*/  UMOV UR9, 0x80000020 ;  /* 0x8000002000097882 */ /* 0x000fc60000000000 */
        /* <DEDUP_REMOVED lines=136> */
[----:B------:R-:W-:Y:S01]  /*13c20*/  BPT.TRAP 0x1 ;  /* 0x000000040000795c */ /* 0x000fe20000300000 */
.L_x_23:
[----:B------:R-:W-:Y:S02]  /*13c30*/  UISETP.GT.U32.AND UP0, UPT, UR40, 0x1, UPT ;  /* 0x000000012800788c */ /* 0x000fe4000bf04070 */
[----:B------:R-:W-:-:S04]  /*13c40*/  ULEA UR4, UR14, UR46, 0x3 ;  /* 0x0000002e0e047291 */ /* 0x000fc8000f8e183f */
[----:B------:R-:W-:Y:S01]  /*13c50*/  UIADD3 UR4, UR4, 0x20, URZ ;  /* 0x0000002004047890 */ /* 0x000fe2000fffe03f */
[----:B------:R-:W-:-:S03]  /*13c60*/  PLOP3.LUT P1, PT, PT, PT, UP0, 0x80, 0x0 ;  /* 0x000000000000781c */ /* 0x000fc60003f2f008 */
[----:B------:R-:W-:-:S09]  /*13c70*/  UPRMT UR4, URZ, 0x654, UR4 ;  /* 0x000006543f047896 */ /* 0x000fd20008000004 */
[----:B------:R-:W-:Y:S01]  /*13c80*/  SYNCS.ARRIVE.TRANS64.RED.A1T0 RZ, [UR4], RZ ;  /* 0x000000ffffff79a7 */ /* 0x000fe20008100404 */
[----:B------:R-:W-:Y:S05]  /*13c90*/  @P1 BRA `(.L_x_24) ;  /* 0x0000000000041947 */ /* 0x000fea0003800000 */
[----:B------:R-:W-:Y:S01]  /*13ca0*/  BPT.TRAP 0x1 ;  /* 0x000000040000795c */ /* 0x000fe20000300000 */
.L_x_24:
[----:B------:R-:W-:Y:S01]  /*13cb0*/  UIADD3 UR15, UR15, 0x1, URZ ;  /* 0x000000010f0f7890 */ /* 0x000fe2000fffe03f */
[C---:B-----5:R-:W-:Y:S01]  /*13cc0*/  ISETP.GT.AND P1, PT, R0.reuse, 0x1, PT ;  /* 0x000000010000780c */ /* 0x060fe20003f24270 */
[----:B------:R-:W-:Y:S01]  /*13cd0*/  UIADD3 UR14, UR14, 0x1, URZ ;  /* 0x000000010e0e7890 */ /* 0x000fe2000fffe03f */
[----:B------:R-:W-:Y:S01]  /*13ce0*/  VIADD R0, R0, 0xffffffff ;  /* 0xffffffff00007836 */ /* 0x000fe20000000000 */
[----:B------:R-:W-:Y:S02]  /*13cf0*/  UISETP.NE.AND UP0, UPT, UR15, 0x4, UPT ;  /* 0x000000040f00788c */ /* 0x000fe4000bf05270 */
[----:B------:R-:W-:Y:S02]  /*13d00*/  UISETP.NE.AND UP1, UPT, UR14, 0x4, UPT ;  /* 0x000000040e00788c */ /* 0x000fe4000bf25270 */
[----:B------:R-:W-:Y:S02]  /*13d10*/  USEL UR4, URZ, 0x1, UP0 ;  /* 0x000000013f047887 */ /* 0x000fe40008000000 */
[----:B------:R-:W-:-:S02]  /*13d20*/  USEL UR15, UR15, URZ, UP0 ;  /* 0x0000003f0f0f7287 */ /* 0x000fc40008000000 */
[----:B------:R-:W-:Y:S02]  /*13d30*/  USEL UR14, UR14, URZ, UP1 ;  /* 0x0000003f0e0e7287 */ /* 0x000fe40008800000 */
[----:B------:R-:W-:Y:S01]  /*13d40*/  LOP3.LUT R3, R3, UR4, RZ, 0x3c, !PT ;  /* 0x0000000403037c12 */ /* 0x000fe2000f8e3cff */
[----:B------:R-:W-:Y:S09]  /*13d50*/  @P1 BRA `(.L_x_25) ;  /* 0xffffff5400681947 */ /* 0x000ff2000383ffff */
.L_x_18:
[----:B------:R-:W0:Y:S02]  /*13d60*/  LDC R0, c[0x0][0x28c] ;  /* 0x0000a300ff007b82 */ /* 0x000e240000000800 */
[----:B0-----:R-:W-:-:S13]  /*13d70*/  ISETP.GE.AND P1, PT, R0, 0x1, PT ;  /* 0x000000010000780c */ /* 0x001fda0003f26270 */
[----:B------:R-:W-:Y:S05]  /*13d80*/  @!P1 BRA `(.L_x_26) ;  /* 0x0000000000349947 */ /* 0x000fea0003800000 */
[----:B------:R-:W-:Y:S05]  /*13d90*/  @!P0 BRA `(.L_x_27) ;  /* 0x0000000000048947 */ /* 0x000fea0003800000 */
[----:B------:R-:W-:Y:S01]  /*13da0*/  BPT.TRAP 0x1 ;  /* 0x000000040000795c */ /* 0x000fe20000300000 */
.L_x_27:
[----:B-----5:R-:W-:Y:S01]  /*13db0*/  R2UR UR4, R5 ;  /* 0x00000000050472ca */ /* 0x020fe200000e0000 */
[----:B------:R-:W-:-:S06]  /*13dc0*/  UISETP.GT.U32.AND UP0, UPT, UR40, 0x1, UPT ;  /* 0x000000012800788c */ /* 0x000fcc000bf04070 */
[----:B------:R-:W-:-:S06]  /*13dd0*/  PLOP3.LUT P0, PT, PT, PT, UP0, 0x80, 0x0 ;  /* 0x000000000000781c */ /* 0x000fcc0003f0f008 */
[----:B------:R-:W-:-:S04]  /*13de0*/  UIADD3 UR4, UR4, UR39, URZ ;  /* 0x0000002704047290 */ /* 0x000fc8000fffe03f */
[----:B------:R-:W-:-:S04]  /*13df0*/  USHF.L.U32 UR4, UR4, 0x3, URZ ;  /* 0x0000000304047899 */ /* 0x000fc8000800063f */
[----:B------:R-:W-:-:S04]  /*13e00*/  ULOP3.LUT UR4, UR4, 0x18, URZ, 0xc0, !UPT ;  /* 0x0000001804047892 */ /* 0x000fc8000f8ec03f */
[----:B------:R-:W-:-:S04]  /*13e10*/  UIADD3 UR4, UR46, 0x20, UR4 ;  /* 0x000000202e047890 */ /* 0x000fc8000fffe004 */
[----:B------:R-:W-:-:S09]  /*13e20*/  UPRMT UR4, URZ, 0x654, UR4 ;  /* 0x000006543f047896 */ /* 0x000fd20008000004 */
[----:B------:R-:W-:Y:S01]  /*13e30*/  SYNCS.ARRIVE.TRANS64.RED.A1T0 RZ, [UR4], RZ ;  /* 0x000000ffffff79a7 */ /* 0x000fe20008100404 */
[----:B------:R-:W-:Y:S05]  /*13e40*/  @P0 BRA `(.L_x_26) ;  /* 0x0000000000040947 */ /* 0x000fea0003800000 */
[----:B------:R-:W-:Y:S01]  /*13e50*/  BPT.TRAP 0x1 ;  /* 0x000000040000795c */ /* 0x000fe20000300000 */
.L_x_26:
[----:B------:R-:W0:Y:S01]  /*13e60*/  S2R R0, SR_TID.X ;  /* 0x0000000000007919 */ /* 0x000e220000002100 */
[----:B------:R-:W-:Y:S01]  /*13e70*/  USHF.L.U32 UR43, UR43, 0x9, URZ ;  /* 0x000000092b2b7899 */ /* 0x000fe2000800063f */
[----:B------:R-:W-:Y:S01]  /*13e80*/  ULDC UR8, c[0x0][0x288] ;  /* 0x0000a20000087ab9 */ /* 0x000fe20000000800 */
[----:B-----5:R-:W1:Y:S01]  /*13e90*/  S2R R5, SR_TID.X ;  /* 0x0000000000057919 */ /* 0x020e620000002100 */
[----:B------:R-:W-:Y:S02]  /*13ea0*/  UIADD3 UR39, UR45, UR39, URZ ;  /* 0x000000272d277290 */ /* 0x000fe4000fffe03f */
[----:B------:R-:W-:Y:S01]  /*13eb0*/  UIMAD.WIDE UR6, UR42, 0x180, URZ ;  /* 0x000001802a0678a5 */ /* 0x000fe2000f8e023f */
[----:B------:R-:W-:Y:S01]  /*13ec0*/  IMAD.U32 R10, RZ, RZ, UR43 ;  /* 0x0000002bff0a7e24 */ /* 0x000fe2000f8e00ff */
[----:B------:R-:W-:Y:S02]  /*13ed0*/  UIMAD UR42, UR42, 0x180, URZ ;  /* 0x000001802a2a78a4 */ /* 0x000fe4000f8e023f */
[----:B------:R-:W-:Y:S01]  /*13ee0*/  UISETP.GE.AND UP2, UPT, UR43, UR8, UPT ;  /* 0x000000082b00728c */ /* 0x000fe2000bf46270 */
[----:B------:R-:W-:Y:S01]  /*13ef0*/  ULDC UR9, c[0x0][0x284] ;  /* 0x0000a10000097ab9 */ /* 0x000fe20000000800 */
[----:B------:R-:W-:-:S02]  /*13f00*/  USHF.R.U32.HI UR4, URZ, 0x2, UR39 ;  /* 0x000000023f047899 */ /* 0x000fc40008011627 */
[----:B------:R-:W-:Y:S02]  /*13f10*/  UISETP.GE.OR UP2, UPT, UR42, UR9, UP2 ;  /* 0x000000092a00728c */ /* 0x000fe40009746670 */
[----:B------:R-:W-:Y:S02]  /*13f20*/  ULOP3.LUT UR4, UR4, 0x1, URZ, 0xc0, !UPT ;  /* 0x0000000104047892 */ /* 0x000fe4000f8ec03f */
[----:B------:R-:W-:Y:S01]  /*13f30*/  USHF.R.S32.HI UR12, URZ, 0x1f, UR44 ;  /* 0x0000001f3f0c7899 */ /* 0x000fe2000801142c */
[----:B------:R-:W-:Y:S01]  /*13f40*/  ULDC.64 UR10, c[0x0][0x5d0] ;  /* 0x00017400000a7ab9 */ /* 0x000fe20000000a00 */
[----:B------:R-:W-:Y:S01]  /*13f50*/  UISETP.GT.U32.AND UP1, UPT, UR39, 0x3, UPT ;  /* 0x000000032700788c */ /* 0x000fe2000bf24070 */
[----:B------:R-:W-:Y:S01]  /*13f60*/  PLOP3.LUT P0, PT, PT, PT, UP2, 0x80, 0x0 ;  /* 0x000000000000781c */ /* 0x000fe20003f0f028 */
[----:B------:R-:W-:Y:S01]  /*13f70*/  UISETP.NE.U32.AND UP0, UPT, UR4, 0x1, UPT ;  /* 0x000000010400788c */ /* 0x000fe2000bf05070 */
[----:B------:R-:W-:Y:S01]  /*13f80*/  IMAD.U32 R8, RZ, RZ, UR10 ;  /* 0x0000000aff087e24 */ /* 0x000fe2000f8e00ff */
[----:B------:R-:W-:-:S02]  /*13f90*/  UIMAD UR5, UR12, UR10, URZ ;  /* 0x0000000a0c0572a4 */ /* 0x000fc4000f8e023f */
[----:B------:R-:W-:Y:S02]  /*13fa0*/  UISETP.LT.U32.AND UP1, UPT, UR45, 0x4, UP1 ;  /* 0x000000042d00788c */ /* 0x000fe40008f21070 */
[----:B------:R-:W-:Y:S01]  /*13fb0*/  UISETP.GT.U32.AND UP0, UPT, UR45, 0x3, !UP0 ;  /* 0x000000032d00788c */ /* 0x000fe2000c704070 */
[----:B0-----:R-:W-:Y:S01]  /*13fc0*/  SHF.R.U32.HI R3, RZ, 0x7, R0 ;  /* 0x00000007ff037819 */ /* 0x001fe20000011600 */
[----:B------:R-:W-:Y:S02]  /*13fd0*/  UIMAD UR5, UR44, UR11, UR5 ;  /* 0x0000000b2c0572a4 */ /* 0x000fe4000f8e0205 */
[----:B------:R-:W-:Y:S01]  /*13fe0*/  USEL UR4, URZ, 0x1, !UP0 ;  /* 0x000000013f047887 */ /* 0x000fe2000c000000 */
[----:B------:R-:W-:Y:S01]  /*13ff0*/  LOP3.LUT R3, R3, 0x1, RZ, 0xc0, !PT ;  /* 0x0000000103037812 */ /* 0x000fe200078ec0ff */
[C---:B-1----:R-:W-:Y:S01]  /*14000*/  IMAD.SHL.U32 R11, R5.reuse, 0x2, RZ ;  /* 0x00000002050b7824 */ /* 0x042fe200078e00ff */
[----:B------:R-:W-:Y:S01]  /*14010*/  SHF.R.U32.HI R0, RZ, 0x2, R5 ;  /* 0x00000002ff007819 */ /* 0x000fe20000011605 */
[----:B------:R-:W-:Y:S01]  /*14020*/  ULOP3.LUT UR39, UR39, 0x3, URZ, 0xc0, !UPT ;  /* 0x0000000327277892 */ /* 0x000fe2000f8ec03f */
[----:B------:R-:W-:Y:S01]  /*14030*/  LOP3.LUT R4, R5, 0x60, RZ, 0xc0, !PT ;  /* 0x0000006005047812 */ /* 0x000fe200078ec0ff */
[----:B------:R-:W-:Y:S01]  /*14040*/  IMAD.SHL.U32 R17, R3, 0x40, RZ ;  /* 0x0000004003117824 */ /* 0x000fe200078e00ff */
[----:B------:R-:W-:-:S02]  /*14050*/  LOP3.LUT R0, R0, 0x7, RZ, 0xc0, !PT ;  /* 0x0000000700007812 */ /* 0x000fc400078ec0ff */
[----:B------:R-:W-:Y:S02]  /*14060*/  SHF.R.U32.HI R4, RZ, 0x1, R4 ;  /* 0x00000001ff047819 */ /* 0x000fe40000011604 */
[--C-:B------:R-:W-:Y:S02]  /*14070*/  LOP3.LUT R17, R17, 0x40, R0.reuse, 0xe2, !PT ;  /* 0x0000004011117812 */ /* 0x100fe400078ee200 */
[----:B------:R-:W-:Y:S02]  /*14080*/  IADD3 R0, RZ, -R4, -R0 ;  /* 0x80000004ff007210 */ /* 0x000fe40007ffe800 */
[----:B------:R-:W-:Y:S02]  /*14090*/  LOP3.LUT R17, R17, UR6, R4, 0xfe, !PT ;  /* 0x0000000611117c12 */ /* 0x000fe4000f8efe04 */
[----:B------:R-:W-:Y:S01]  /*140a0*/  LOP3.LUT R10, R10, 0x6, R11, 0xf8, !PT ;  /* 0x000000060a0a7812 */ /* 0x000fe200078ef80b */
[----:B------:R-:W-:Y:S01]  /*140b0*/  IMAD R0, R3, -0x40, R0 ;  /* 0xffffffc003007824 */ /* 0x000fe200078e0200 */
[----:B------:R-:W-:Y:S01]  /*140c0*/  LOP3.LUT R4, R5, 0x3, RZ, 0xc0, !PT ;  /* 0x0000000305047812 */ /* 0x000fe200078ec0ff */
[----:B------:R-:W-:Y:S01]  /*140d0*/  IMAD.MOV.U32 R3, RZ, RZ, -0x2 ;  /* 0xfffffffeff037424 */ /* 0x000fe200078e00ff */
[----:B------:R-:W-:-:S03]  /*140e0*/  SHF.R.S32.HI R11, RZ, 0x1f, R10 ;  /* 0x0000001fff0b7819 */ /* 0x000fc6000001140a */
[----:B------:R-:W-:Y:S01]  /*140f0*/  IMAD R4, R4, R3, UR8 ;  /* 0x0000000804047e24 */ /* 0x000fe2000f8e0203 */
[----:B------:R-:W-:Y:S01]  /*14100*/  USEL UR8, URZ, 0x1, !UP1 ;  /* 0x000000013f087887 */ /* 0x000fe2000c800000 */
[----:B------:R-:W-:Y:S02]  /*14110*/  IMAD.U32 R3, RZ, RZ, UR9 ;  /* 0x00000009ff037e24 */ /* 0x000fe4000f8e00ff */
[----:B------:R-:W-:Y:S01]  /*14120*/  IMAD.WIDE.U32 R8, R8, UR44, R10 ;  /* 0x0000002c08087c25 */ /* 0x000fe2000f8e000a */
[----:B------:R-:W-:Y:S02]  /*14130*/  ULOP3.LUT UR38, UR4, UR38, UR8, 0x96, !UPT ;  /* 0x0000002604267292 */ /* 0x000fe4000f8e9608 */
[----:B------:R-:W-:Y:S01]  /*14140*/  IADD3 R3, R3, -UR42, R0 ;  /* 0x8000002a03037c10 */ /* 0x000fe2000fffe000 */
[----:B------:R-:W-:Y:S01]  /*14150*/  VIADD R9, R9, UR5 ;  /* 0x0000000509097c36 */ /* 0x000fe20008000000 */
[----:B------:R-:W-:Y:S01]  /*14160*/  IADD3 R0, R4, -UR43, RZ ;  /* 0x8000002b04007c10 */ /* 0x000fe2000fffe0ff */
[----:B------:R-:W-:Y:S01]  /*14170*/  UMOV UR42, 0xffffffff ;  /* 0xffffffff002a7882 */ /* 0x000fe20000000000 */
[----:B------:R-:W-:Y:S06]  /*14180*/  @P0 BRA `(.L_x_28) ;  /* 0x0000034400780947 */ /* 0x000fec0003800000 */
[----:B------:R-:W-:Y:S01]  /*14190*/  FSETP.NEU.AND P1, PT, R16, RZ, PT ;  /* 0x000000ff1000720b */ /* 0x000fe20003f2d000 */
[----:B------:R-:W-:Y:S01]  /*141a0*/  ULDC.64 UR8, c[0x0][0x5c8] ;  /* 0x0001720000087ab9 */ /* 0x000fe20000000a00 */
[----:B------:R-:W-:Y:S01]  /*141b0*/  ISETP.GT.AND P0, PT, R3, RZ, PT ;  /* 0x000000ff0300720c */ /* 0x000fe20003f04270 */
[----:B------:R-:W-:Y:S01]  /*141c0*/  UIMAD UR4, UR7, UR8, URZ ;  /* 0x00000008070472a4 */ /* 0x000fe2000f8e023f */
[----:B------:R-:W-:Y:S01]  /*141d0*/  IMAD.U32 R19, RZ, RZ, UR9 ;  /* 0x00000009ff137e24 */ /* 0x000fe2000f8e00ff */
[----:B------:R-:W-:Y:S01]  /*141e0*/  BSSY B0, `(.L_x_28) ;  /* 0x0003458000007945 */ /* 0x000fe20003800000 */
[----:B------:R-:W-:Y:S01]  /*141f0*/  IMAD.WIDE.U32 R8, R17, UR8, R8 ;  /* 0x0000000811087c25 */ /* 0x000fe2000f8e0008 */
[----:B------:R-:W-:-:S03]  /*14200*/  ISETP.GT.AND P2, PT, R0, RZ, P0 ;  /* 0x000000ff0000720c */ /* 0x000fc60000744270 */
[----:B------:R-:W-:-:S04]  /*14210*/  IMAD R19, R17, R19, UR4 ;  /* 0x0000000411137e24 */ /* 0x000fc8000f8e0213 */
[----:B------:R-:W-:Y:S01]  /*14220*/  IMAD.IADD R19, R9, 0x1, R19 ;  /* 0x0000000109137824 */ /* 0x000fe200078e0213 */
[----:B------:R-:W-:Y:S06]  /*14230*/  @!P1 BRA `(.L_x_29) ;  /* 0x0000022000349947 */ /* 0x000fec0003800000 */
[----:B------:R-:W0:Y:S01]  /*14240*/  LDC.64 R162, c[0x0][0x5b8] ;  /* 0x00016e00ffa27b82 */ /* 0x000e220000000a00 */
[----:B------:R-:W2:Y:S01]  /*14250*/  LDL.LU R20, [R1+0x800] ;  /* 0x0008000001147983 */ /* 0x000ea20000300800 */
[----:B------:R-:W-:-:S06]  /*14260*/  ULDC.64 UR4, c[0x0][0x5c0] ;  /* 0x0001700000047ab9 */ /* 0x000fcc0000000a00 */
[----:B------:R-:W1:Y:S08]  /*14270*/  LDC.64 R4, c[0x0][0x5b0] ;  /* 0x00016c00ff047b82 */ /* 0x000e700000000a00 */
[----:B------:R-:W3:Y:S01]  /*14280*/  LDC.64 R6, c[0x0][0x5a8] ;  /* 0x00016a00ff067b82 */ /* 0x000ee20000000a00 */
[C---:B0-----:R-:W-:Y:S02]  /*14290*/  IMAD R168, R162.reuse, UR12, RZ ;  /* 0x0000000ca2a87c24 */ /* 0x041fe4000f8e02ff */
[----:B------:R-:W-:-:S04]  /*142a0*/  IMAD.WIDE.U32 R164, R162, UR44, R10 ;  /* 0x0000002ca2a47c25 */ /* 0x000fc8000f8e000a */
[----:B------:R-:W-:Y:S02]  /*142b0*/  IMAD R168, R163, UR44, R168 ;  /* 0x0000002ca3a87c24 */ /* 0x000fe4000f8e02a8 */
[----:B-1----:R-:W-:Y:S02]  /*142c0*/  IMAD R18, R4, UR7, RZ ;  /* 0x0000000704127c24 */ /* 0x002fe4000f8e02ff */
[----:B------:R-:W-:Y:S02]  /*142d0*/  IMAD.IADD R161, R165, 0x1, R168 ;  /* 0x00000001a5a17824 */ /* 0x000fe400078e02a8 */
[----:B------:R-:W-:Y:S02]  /*142e0*/  IMAD.MOV.U32 R160, RZ, RZ, R164 ;  /* 0x000000ffffa07224 */ /* 0x000fe400078e00a4 */
[C---:B------:R-:W-:Y:S02]  /*142f0*/  IMAD R18, R17.reuse, R5, R18 ;  /* 0x0000000511127224 */ /* 0x040fe400078e0212 */
[----:B------:R-:W-:-:S04]  /*14300*/  IMAD.WIDE.U32 R12, R17, R4, R160 ;  /* 0x00000004110c7225 */ /* 0x000fc800078e00a0 */
[----:B------:R-:W-:Y:S01]  /*14310*/  IMAD.IADD R9, R13, 0x1, R18 ;  /* 0x000000010d097824 */ /* 0x000fe200078e0212 */
[----:B---3--:R-:W-:-:S04]  /*14320*/  LEA R14, P1, R12, R6, 0x1 ;  /* 0x000000060c0e7211 */ /* 0x008fc800078208ff */
[----:B------:R-:W-:-:S05]  /*14330*/  LEA.HI.X R15, R12, R7, R9, 0x1, P1 ;  /* 0x000000070c0f7211 */ /* 0x000fca00008f0c09 */
[----:B------:R0:W3:Y:S01]  /*14340*/  @P2 LDG.E.LTC128B.U16 R12, desc[UR36][R14.64] ;  /* 0x000000240e0c2981 */ /* 0x0000e2000c1e1520 */
[----:B------:R-:W-:Y:S01]  /*14350*/  BSSY B1, `(.L_x_30) ;  /* 0x0000011000017945 */ /* 0x000fe20003800000 */
[----:B0-----:R-:W-:-:S04]  /*14360*/  LEA R14, P1, R8, UR4, 0x1 ;  /* 0x00000004080e7c11 */ /* 0x001fc8000f8208ff */
[----:B------:R-:W-:Y:S01]  /*14370*/  LEA.HI.X R15, R8, UR5, R19, 0x1, P1 ;  /* 0x00000005080f7c11 */ /* 0x000fe200088f0c13 */
[----:B---3--:R-:W-:-:S04]  /*14380*/  IMAD.U32 R9, R12, 0x10000, RZ ;  /* 0x000100000c097824 */ /* 0x008fc800078e00ff */
[----:B------:R-:W-:-:S04]  /*14390*/  FMUL R9, R9, R16 ;  /* 0x0000001009097220 */ /* 0x000fc80000400000 */
[----:B--2---:R-:W-:-:S05]  /*143a0*/  FFMA R9, R20, R2, R9 ;  /* 0x0000000214097223 */ /* 0x004fca0000000009 */
[----:B------:R-:W-:-:S05]  /*143b0*/  F2FP.BF16.F32.PACK_AB R8, RZ, R9 ;  /* 0x00000009ff08723e */ /* 0x000fca00000010ff */
[----:B------:R0:W-:Y:S02]  /*143c0*/  @P2 STG.E.U16 desc[UR36][R14.64], R8 ;  /* 0x000000080e002986 */ /* 0x0001e4000c101524 */
[----:B0-----:R-:W-:-:S04]  /*143d0*/  IMAD.WIDE.U32 R8, R17, R4, R10 ;  /* 0x0000000411087225 */ /* 0x001fc800078e000a */
[----:B------:R-:W-:Y:S02]  /*143e0*/  IMAD.IADD R9, R18, 0x1, R9 ;  /* 0x0000000112097824 */ /* 0x000fe400078e0209 */
[----:B------:R-:W-:-:S04]  /*143f0*/  IMAD.WIDE.U32 R8, R162, UR44, R8 ;  /* 0x0000002ca2087c25 */ /* 0x000fc8000f8e0008 */
[----:B------:R-:W-:Y:S01]  /*14400*/  IMAD.IADD R9, R168, 0x1, R9 ;  /* 0x00000001a8097824 */ /* 0x000fe200078e0209 */
[----:B------:R-:W-:-:S04]  /*14410*/  LEA R156, P1, R8, R6, 0x1 ;  /* 0x00000006089c7211 */ /* 0x000fc800078208ff */
[----:B------:R-:W-:Y:S02]  /*14420*/  LEA.HI.X R157, R8, R7, R9, 0x1, P1 ;  /* 0x00000007089d7211 */ /* 0x000fe400008f0c09 */
[----:B------:R-:W-:-:S13]  /*14430*/  ISETP.GT.AND P1, PT, R0, 0x1, P0 ;  /* 0x000000010000780c */ /* 0x000fda0000724270 */
[----:B------:R-:W-:Y:S05]  /*14440*/  @!P1 BRA `(.L_x_31) ;  /* 0x0000000000049947 */ /* 0x000fea0003800000 */
[----:B------:R0:W5:Y:S02]  /*14450*/  LDG.E.LTC128B.U16 R12, desc[UR36][R156.64+0x2] ;  /* 0x000002249c0c7981 */ /* 0x000164000c1e1520 */
.L_x_31:
[----:B------:R-:W-:Y:S05]  /*14460*/  BSYNC B1 ;  /* 0x0000000000017941 */ /* 0x000fea0003800000 */
.L_x_30:
[----:B------:R-:W2:Y:S01]  /*14470*/  LDL.LU R9, [R1+0x804] ;  /* 0x0008040001097983 */ /* 0x000ea20000300800 */
[----:B-----5:R-:W-:Y:S01]  /*14480*/  SHF.L.U32 R8, R12, 0x10, RZ ;  /* 0x000000100c087819 */ /* 0x020fe200000006ff */
[C---:B------:R-:W-:Y:S01]  /*14490*/  IMAD.SHL.U32 R166, R4.reuse, 0x8, RZ ;  /* 0x0000000804a67824 */ /* 0x040fe200078e00ff */
[----:B------:R-:W-:Y:S01]  /*144a0*/  SHF.L.U64.HI R167, R4, 0x3, R5 ;  /* 0x0000000304a77819 */ /* 0x000fe20000010205 */
[----:B------:R-:W3:Y:S01]  /*144b0*/  LDL.LU R20, [R1+0x808] ;  /* 0x0008080001147983 */ /* 0x000ee20000300800 */
[----:B------:R-:W-:Y:S01]  /*144c0*/  ISETP.GT.AND P5, PT, R3, 0x8, PT ;  /* 0x000000080300780c */ /* 0x000fe20003fa4270 */
[----:B------:R-:W-:-:S04]  /*144d0*/  FMUL R8, R8, R16 ;  /* 0x0000001008087220 */ /* 0x000fc80000400000 */
[----:B--2---:R-:W-:Y:S01]  /*144e0*/  FFMA R8, R9, R2, R8 ;  /* 0x0000000209087223 */ /* 0x004fe20000000008 */
[----:B------:R-:W-:-:S04]  /*144f0*/  @P1 IMAD.MOV.U32 R9, RZ, RZ, R15 ;  /* 0x000000ffff091224 */ /* 0x000fc800078e000f */
[----:B------:R-:W-:-:S04]  /*14500*/  F2FP.BF16.F32.PACK_AB R8, RZ, R8 ;  /* 0x00000008ff08723e */ /* 0x000fc800000010ff */
[----:B------:R-:W-:Y:S01]  /*14510*/  PRMT R13, R8, 0x7610, R13 ;  /* 0x00007610080d7816 */ /* 0x000fe2000000000d */
[----:B------:R-:W-:-:S05]  /*14520*/  @P1 IMAD.MOV.U32 R8, RZ, RZ, R14 ;  /* 0x000000ffff081224 */ /* 0x000fca00078e000e */
[----:B------:R1:W-:Y:S01]  /*14530*/  @P1 STG.E.U16 desc[UR36][R8.64+0x2], R13 ;  /* 0x0000020d08001986 */ /* 0x0003e2000c101524 */
[----:B------:R-:W-:Y:S01]  /*14540*/  ISETP.GT.AND P1, PT, R0, RZ, P5 ;  /* 0x000000ff0000720c */ /* 0x000fe20002f24270 */
[----:B-1----:R-:W-:-:S04]  /*14550*/  IMAD.WIDE.U32 R8, R17, R4, R166 ;  /* 0x0000000411087225 */ /* 0x002fc800078e00a6 */
[----:B------:R-:W-:Y:S01]  /*14560*/  IMAD.IADD R13, R18, 0x1, R9 ;  /* 0x00000001120d7824 */ /* 0x000fe200078e0209 */
[----:B------:R-:W-:-:S05]  /*14570*/  IADD3 R9, P2, R164, R8, RZ ;  /* 0x00000008a4097210 */ /* 0x000fca0007f5e0ff */
[----:B------:R-:W-:Y:S01]  /*14580*/  IMAD.X R19, R13, 0x1, R161, P2 ;  /* 0x000000010d137824 */ /* 0x000fe200010e06a1 */
[----:B------:R-:W-:-:S04]  /*14590*/  LEA R18, P2, R9, R6, 0x1 ;  /* 0x0000000609127211 */ /* 0x000fc800078408ff */
[----:B------:R-:W-:-:S05]  /*145a0*/  LEA.HI.X R19, R9, R7, R19, 0x1, P2 ;  /* 0x0000000709137211 */ /* 0x000fca00010f0c13 */
[----:B------:R-:W2:Y:S01]  /*145b0*/  @P1 LDG.E.LTC128B.U16 R12, desc[UR36][R18.64] ;  /* 0x00000024120c1981 */ /* 0x000ea2000c1e1520 */
[----:B------:R-:W-:Y:S01]  /*145c0*/  IADD3 R8, P2, R10, R8, RZ ;  /* 0x000000080a087210 */ /* 0x000fe20007f5e0ff */
[----:B------:R-:W-:Y:S01]  /*145d0*/  IMAD.U32 R170, RZ, RZ, UR9 ;  /* 0x00000009ffaa7e24 */ /* 0x000fe2000f8e00ff */
[----:B------:R-:W-:Y:S01]  /*145e0*/  MOV R169, UR8 ;  /* 0x0000000800a97c02 */ /* 0x000fe20008000f00 */
[----:B------:R-:W-:Y:S01]  /*145f0*/  BSSY B1, `(.L_x_32) ;  /* 0x0000013000017945 */ /* 0x000fe20003800000 */
[----:B------:R-:W-:Y:S01]  /*14600*/  ISETP.GT.AND P3, PT, R0, 0x1, P5 ;  /* 0x000000010000780c */ /* 0x000fe20002f64270 */
[----:B------:R-:W-:Y:S02]  /*14610*/  IMAD.X R9, R11, 0x1, R13, P2 ;  /* 0x000000010b097824 */ /* 0x000fe400010e060d */
[----:B------:R-:W-:Y:S02]  /*14620*/  IMAD.SHL.U32 R169, R169, 0x10, RZ ;  /* 0x00000010a9a97824 */ /* 0x000fe400078e00ff */
[----:B------:R-:W-:-:S04]  /*14630*/  IMAD.WIDE.U32 R8, R162, UR44, R8 ;  /* 0x0000002ca2087c25 */ /* 0x000fc8000f8e0008 */
[----:B------:R-:W-:Y:S01]  /*14640*/  IMAD.IADD R9, R168, 0x1, R9 ;  /* 0x00000001a8097824 */ /* 0x000fe200078e0209 */
[----:B------:R-:W-:-:S04]  /*14650*/  LEA R154, P2, R8, R6, 0x1 ;  /* 0x00000006089a7211 */ /* 0x000fc800078408ff */
[----:B------:R-:W-:Y:S01]  /*14660*/  LEA.HI.X R155, R8, R7, R9, 0x1, P2 ;  /* 0x00000007089b7211 */ /* 0x000fe200010f0c09 */
[----:B------:R-:W-:Y:S01]  /*14670*/  IMAD.U32 R9, RZ, RZ, UR8 ;  /* 0x00000008ff097e24 */ /* 0x000fe2000f8e00ff */
[----:B------:R-:W-:-:S04]  /*14680*/  IADD3 R152, P2, R169, R14, RZ ;  /* 0x0000000ea9987210 */ /* 0x000fc80007f5e0ff */
[----:B------:R-:W-:-:S05]  /*14690*/  SHF.L.U64.HI R170, R9, 0x4, R170 ;  /* 0x0000000409aa7819 */ /* 0x000fca00000102aa */
[----:B------:R-:W-:Y:S02]  /*146a0*/  IMAD.X R153, R170, 0x1, R15, P2 ;  /* 0x00000001aa997824 */ /* 0x000fe400010e060f */
[----:B--2---:R-:W-:-:S04]  /*146b0*/  IMAD.U32 R8, R12, 0x10000, RZ ;  /* 0x000100000c087824 */ /* 0x004fc800078e00ff */
[----:B------:R-:W-:-:S04]  /*146c0*/  FMUL R8, R8, R16 ;  /* 0x0000001008087220 */ /* 0x000fc80000400000 */
[----:B---3--:R-:W-:-:S05]  /*146d0*/  FFMA R8, R20, R2, R8 ;  /* 0x0000000214087223 */ /* 0x008fca0000000008 */
[----:B------:R-:W-:-:S05]  /*146e0*/  F2FP.BF16.F32.PACK_AB R8, RZ, R8 ;  /* 0x00000008ff08723e */ /* 0x000fca00000010ff */
[----:B------:R1:W-:Y:S01]  /*146f0*/  @P1 STG.E.U16 desc[UR36][R152.64], R8 ;  /* 0x0000000898001986 */ /* 0x0003e2000c101524 */
[----:B------:R-:W-:Y:S05]  /*14700*/  @!P3 BRA `(.L_x_33) ;  /* 0x000000000004b947 */ /* 0x000fea0003800000 */
[----:B------:R2:W5:Y:S02]  /*14710*/  LDG.E.LTC128B.U16 R12, desc[UR36][R154.64+0x2] ;  /* 0x000002249a0c7981 */ /* 0x000564000c1e1520 */
.L_x_33:
[----:B------:R-:W-:Y:S05]  /*14720*/  BSYNC B1 ;  /* 0x0000000000017941 */ /* 0x000fea0003800000 */
.L_x_32:
[----:B------:R-:W3:Y:S01]  /*14730*/  LDL.LU R9, [R1+0x80c] ;  /* 0x00080c0001097983 */ /* 0x000ee20000300800 */
[----:B-1---5:R-:W-:Y:S01]  /*14740*/  IMAD.U32 R8, R12, 0x10000, RZ ;  /* 0x000100000c087824 */ /* 0x022fe200078e00ff */
[----:B------:R-:W-:Y:S01]  /*14750*/  ISETP.GT.AND P1, PT, R0, 0x8, P0 ;  /* 0x000000080000780c */ /* 0x000fe20000724270 */
[----:B------:R-:W-:Y:S02]  /*14760*/  BSSY B1, `(.L_x_34) ;  /* 0x000000b000017945 */ /* 0x000fe40003800000 */
[----:B------:R-:W-:-:S04]  /*14770*/  FMUL R8, R8, R16 ;  /* 0x0000001008087220 */ /* 0x000fc80000400000 */
[----:B---3--:R-:W-:Y:S01]  /*14780*/  FFMA R8, R9, R2, R8 ;  /* 0x0000000209087223 */ /* 0x008fe20000000008 */
[----:B------:R-:W-:-:S04]  /*14790*/  @P3 IMAD.MOV.U32 R9, RZ, RZ, R153 ;  /* 0x000000ffff093224 */ /* 0x000fc800078e0099 */
[----:B------:R-:W-:-:S04]  /*147a0*/  F2FP.BF16.F32.PACK_AB R8, RZ, R8 ;  /* 0x00000008ff08723e */ /* 0x000fc800000010ff */
[----:B------:R-:W-:Y:S01]  /*147b0*/  PRMT R13, R8, 0x7610, R13 ;  /* 0x00007610080d7816 */ /* 0x000fe2000000000d */
[----:B------:R-:W-:-:S05]  /*147c0*/  @P3 IMAD.MOV.U32 R8, RZ, RZ, R152 ;  /* 0x000000ffff083224 */ /* 0x000fca00078e0098 */
[----:B------:R1:W-:Y:S02]  /*147d0*/  @P3 STG.E.U16 desc[UR36][R8.64+0x2], R13 ;  /* 0x0000020d08003986 */ /* 0x0003e4000c101524 */
[----:B-1----:R-:W-:Y:S01]  /*147e0*/  PRMT R8, R12, 0x7610, R8 ;  /* 0x000076100c087816 */ /* 0x002fe20000000008 */
[----:B------:R-:W-:Y:S06]  /*147f0*/  @!P1 BRA `(.L_x_35) ;  /* 0x0000000000049947 */ /* 0x000fec0003800000 */
[----:B------:R1:W5:Y:S02]  /*14800*/  LDG.E.LTC128B.U16 R8, desc[UR36][R156.64+0x10] ;  /* 0x000010249c087981 */ /* 0x000364000c1e1520 */
.L_x_35:
[----:B------:R-:W-:Y:S05]  /*14810*/  BSYNC B1 ;  /* 0x0000000000017941 */ /* 0x000fea0003800000 */
.L_x_34:
[----:B------:R-:W3:Y:S01]  /*14820*/  LDL.LU R12, [R1+0x810] ;  /* 0x00081000010c7983 */ /* 0x000ee20000300800 */
[----:B-----5:R-:W-:Y:S01]  /*14830*/  IMAD.U32 R9, R8, 0x10000, RZ ;  /* 0x0001000008097824 */ /* 0x020fe200078e00ff */
[----:B------:R-:W-:Y:S01]  /*14840*/  ISETP.GT.AND P2, PT, R0, 0x9, P0 ;  /* 0x000000090000780c */ /* 0x000fe20000744270 */
[----:B------:R-:W-:Y:S01]  /*14850*/  @P1 IMAD.MOV.U32 R13, RZ, RZ, R15 ;  /* 0x000000ffff0d1224 */ /* 0x000fe200078e000f */
[----:B------:R-:W-:Y:S01]  /*14860*/  BSSY B1, `(.L_x_36) ;  /* 0x0000008000017945 */ /* 0x000fe20003800000 */
[----:B------:R-:W-:-:S04]  /*14870*/  FMUL R9, R9, R16 ;  /* 0x0000001009097220 */ /* 0x000fc80000400000 */
[----:B---3--:R-:W-:Y:S01]  /*14880*/  FFMA R9, R12, R2, R9 ;  /* 0x000000020c097223 */ /* 0x008fe20000000009 */
[----:B------:R-:W-:-:S04]  /*14890*/  @P1 MOV R12, R14 ;  /* 0x0000000e000c1202 */ /* 0x000fc80000000f00 */
[----:B------:R-:W-:-:S05]  /*148a0*/  F2FP.BF16.F32.PACK_AB R9, RZ, R9 ;  /* 0x00000009ff09723e */ /* 0x000fca00000010ff */
[----:B------:R3:W-:Y:S01]  /*148b0*/  @P1 STG.E.U16 desc[UR36][R12.64+0x10], R9 ;  /* 0x000010090c001986 */ /* 0x0007e2000c101524 */
[----:B------:R-:W-:Y:S05]  /*148c0*/  @!P2 BRA `(.L_x_37) ;  /* 0x000000000004a947 */ /* 0x000fea0003800000 */
[----:B------:R4:W5:Y:S02]  /*148d0*/  LDG.E.LTC128B.U16 R8, desc[UR36][R156.64+0x12] ;  /* 0x000012249c087981 */ /* 0x000964000c1e1520 */
.L_x_37:
[----:B------:R-:W-:Y:S05]  /*148e0*/  BSYNC B1 ;  /* 0x0000000000017941 */ /* 0x000fea0003800000 */
.L_x_36:
[----:B---3--:R-:W3:Y:S01]  /*148f0*/  LDL.LU R12, [R1+0x814] ;  /* 0x00081400010c7983 */ /* 0x008ee20000300800 */
[----:B-----5:R-:W-:Y:S01]  /*14900*/  IMAD.U32 R9, R8, 0x10000, RZ ;  /* 0x0001000008097824 */ /* 0x020fe200078e00ff */
[----:B------:R-:W-:Y:S01]  /*14910*/  ISETP.GT.AND P1, PT, R0, 0x8, P5 ;  /* 0x000000080000780c */ /* 0x000fe20002f24270 */
[----:B------:R-:W-:Y:S01]  /*14920*/  @P2 IMAD.MOV.U32 R13, RZ, RZ, R15 ;  /* 0x000000ffff0d2224 */ /* 0x000fe200078e000f */
[----:B------:R-:W-:Y:S01]  /*14930*/  BSSY B1, `(.L_x_38) ;  /* 0x0000008000017945 */ /* 0x000fe20003800000 */
[----:B------:R-:W-:-:S04]  /*14940*/  FMUL R9, R9, R16 ;  /* 0x0000001009097220 */ /* 0x000fc80000400000 */
[----:B---3--:R-:W-:Y:S01]  /*14950*/  FFMA R9, R12, R2, R9 ;  /* 0x000000020c097223 */ /* 0x008fe20000000009 */
[----:B------:R-:W-:-:S04]  /*14960*/  @P2 IMAD.MOV.U32 R12, RZ, RZ, R14 ;  /* 0x000000ffff0c2224 */ /* 0x000fc800078e000e */
[----:B------:R-:W-:-:S05]  /*14970*/  F2FP.BF16.F32.PACK_AB R9, RZ, R9 ;  /* 0x00000009ff09723e */ /* 0x000fca00000010ff */
[----:B------:R3:W-:Y:S01]  /*14980*/  @P2 STG.E.U16 desc[UR36][R12.64+0x12], R9 ;  /* 0x000012090c002986 */ /* 0x0007e2000c101524 */
[----:B------:R-:W-:Y:S05]  /*14990*/  @!P1 BRA `(.L_x_39) ;  /* 0x0000000000049947 */ /* 0x000fea0003800000 */
[----:B------:R0:W5:Y:S02]  /*149a0*/  LDG.E.LTC128B.U16 R8, desc[UR36][R154.64+0x10] ;  /* 0x000010249a087981 */ /* 0x000164000c1e1520 */
.L_x_39:
[----:B------:R-:W-:Y:S05]  /*149b0*/  BSYNC B1 ;  /* 0x0000000000017941 */ /* 0x000fea0003800000 */
.L_x_38:
        /* <DEDUP_REMOVED lines=12> */
.L_x_41:
[----:B------:R-:W-:Y:S05]  /*14a80*/  BSYNC B1 ;  /* 0x0000000000017941 */ /* 0x000fea0003800000 */
.L_x_40:
[----:B---3--:R-:W3:Y:S01]  /*14a90*/  LDL.LU R12, [R1+0x81c] ;  /* 0x00081c00010c7983 */ /* 0x008ee20000300800 */
        /* <DEDUP_REMOVED lines=11> */
.L_x_43:
[----:B------:R-:W-:Y:S05]  /*14b50*/  BSYNC B1 ;  /* 0x0000000000017941 */ /* 0x000fea0003800000 */
.L_x_42:
        /* <DEDUP_REMOVED lines=12> */
.L_x_45:
[----:B------:R-:W-:Y:S05]  /*14c20*/  BSYNC B1 ;  /* 0x0000000000017941 */ /* 0x000fea0003800000 */
.L_x_44:
        /* <DEDUP_REMOVED lines=12> */
.L_x_47:
[----:B------:R-:W-:Y:S05]  /*14cf0*/  BSYNC B1 ;  /* 0x0000000000017941 */ /* 0x000fea0003800000 */
.L_x_46:
        /* <DEDUP_REMOVED lines=12> */
.L_x_49:
[----:B------:R-:W-:Y:S05]  /*14dc0*/  BSYNC B1 ;  /* 0x0000000000017941 */ /* 0x000fea0003800000 */
.L_x_48:
        /* <DEDUP_REMOVED lines=12> */
.L_x_51:
[----:B------:R-:W-:Y:S05]  /*14e90*/  BSYNC B1 ;  /* 0x0000000000017941 */ /* 0x000fea0003800000 */
.L_x_50:
        /* <DEDUP_REMOVED lines=12> */
.L_x_53:
[----:B------:R-:W-:Y:S05]  /*14f60*/  BSYNC B1 ;  /* 0x0000000000017941 */ /* 0x000fea0003800000 */
.L_x_52:
        /* <DEDUP_REMOVED lines=12> */
.L_x_55:
[----:B------:R-:W-:Y:S05]  /*15030*/  BSYNC B1 ;  /* 0x0000000000017941 */ /* 0x000fea0003800000 */
.L_x_54:
        /* <DEDUP_REMOVED lines=12> */
.L_x_57:
[----:B------:R-:W-:Y:S05]  /*15100*/  BSYNC B1 ;  /* 0x0000000000017941 */ /* 0x000fea0003800000 */
.L_x_56:
        /* <DEDUP_REMOVED lines=12> */
.L_x_59:
[----:B------:R-:W-:Y:S05]  /*151d0*/  BSYNC B1 ;  /* 0x0000000000017941 */ /* 0x000fea0003800000 */
.L_x_58:
        /* <DEDUP_REMOVED lines=12> */
.L_x_61:
[----:B------:R-:W-:Y:S05]  /*152a0*/  BSYNC B1 ;  /* 0x0000000000017941 */ /* 0x000fea0003800000 */
.L_x_60:
        /* <DEDUP_REMOVED lines=12> */
.L_x_63:
[----:B------:R-:W-:Y:S05]  /*15370*/  BSYNC B1 ;  /* 0x0000000000017941 */ /* 0x000fea0003800000 */
.L_x_62:
        /* <DEDUP_REMOVED lines=12> */
.L_x_65:
[----:B------:R-:W-:Y:S05]  /*15440*/  BSYNC B1 ;  /* 0x0000000000017941 */ /* 0x000fea0003800000 */
.L_x_64:
        /* <DEDUP_REMOVED lines=12> */
.L_x_67:
[----:B------:R-:W-:Y:S05]  /*15510*/  BSYNC B1 ;  /* 0x0000000000017941 */ /* 0x000fea0003800000 */
.L_x_66:
        /* <DEDUP_REMOVED lines=12> */
.L_x_69:
[----:B------:R-:W-:Y:S05]  /*155e0*/  BSYNC B1 ;  /* 0x0000000000017941 */ /* 0x000fea0003800000 */
.L_x_68:
        /* <DEDUP_REMOVED lines=12> */
.L_x_71:
[----:B------:R-:W-:Y:S05]  /*156b0*/  BSYNC B1 ;  /* 0x0000000000017941 */ /* 0x000fea0003800000 */
.L_x_70:
        /* <DEDUP_REMOVED lines=12> */
.L_x_73:
[----:B------:R-:W-:Y:S05]  /*15780*/  BSYNC B1 ;  /* 0x0000000000017941 */ /* 0x000fea0003800000 */
.L_x_72:
        /* <DEDUP_REMOVED lines=12> */
.L_x_75:
[----:B------:R-:W-:Y:S05]  /*15850*/  BSYNC B1 ;  /* 0x0000000000017941 */ /* 0x000fea0003800000 */
.L_x_74:
        /* <DEDUP_REMOVED lines=12> */
.L_x_77:
[----:B------:R-:W-:Y:S05]  /*15920*/  BSYNC B1 ;  /* 0x0000000000017941 */ /* 0x000fea0003800000 */
.L_x_76:
        /* <DEDUP_REMOVED lines=12> */
.L_x_79:
[----:B------:R-:W-:Y:S05]  /*159f0*/  BSYNC B1 ;  /* 0x0000000000017941 */ /* 0x000fea0003800000 */
.L_x_78:
        /* <DEDUP_REMOVED lines=12> */
.L_x_81:
[----:B------:R-:W-:Y:S05]  /*15ac0*/  BSYNC B1 ;  /* 0x0000000000017941 */ /* 0x000fea0003800000 */
.L_x_80:
        /* <DEDUP_REMOVED lines=12> */
.L_x_83:
[----:B------:R-:W-:Y:S05]  /*15b90*/  BSYNC B1 ;  /* 0x0000000000017941 */ /* 0x000fea0003800000 */
.L_x_82:
        /* <DEDUP_REMOVED lines=12> */
.L_x_85:
[----:B------:R-:W-:Y:S05]  /*15c60*/  BSYNC B1 ;  /* 0x0000000000017941 */ /* 0x000fea0003800000 */
.L_x_84:
        /* <DEDUP_REMOVED lines=12> */
.L_x_87:
[----:B------:R-:W-:Y:S05]  /*15d30*/  BSYNC B1 ;  /* 0x0000000000017941 */ /* 0x000fea0003800000 */
.L_x_86:
        /* <DEDUP_REMOVED lines=12> */
.L_x_89:
[----:B------:R-:W-:Y:S05]  /*15e00*/  BSYNC B1 ;  /* 0x0000000000017941 */ /* 0x000fea0003800000 */
.L_x_88:
        /* <DEDUP_REMOVED lines=12> */
.L_x_91:
[----:B------:R-:W-:Y:S05]  /*15ed0*/  BSYNC B1 ;  /* 0x0000000000017941 */ /* 0x000fea0003800000 */
.L_x_90:
        /* <DEDUP_REMOVED lines=12> */
.L_x_93:
[----:B------:R-:W-:Y:S05]  /*15fa0*/  BSYNC B1 ;  /* 0x0000000000017941 */ /* 0x000fea0003800000 */
.L_x_92:
        /* <DEDUP_REMOVED lines=12> */
.L_x_95:
[----:B------:R-:W-:Y:S05]  /*16070*/  BSYNC B1 ;  /* 0x0000000000017941 */ /* 0x000fea0003800000 */
.L_x_94:
        /* <DEDUP_REMOVED lines=12> */
.L_x_97:
[----:B------:R-:W-:Y:S05]  /*16140*/  BSYNC B1 ;  /* 0x0000000000017941 */ /* 0x000fea0003800000 */
.L_x_96:
        /* <DEDUP_REMOVED lines=12> */
.L_x_99:
[----:B------:R-:W-:Y:S05]  /*16210*/  BSYNC B1 ;  /* 0x0000000000017941 */ /* 0x000fea0003800000 */
.L_x_98:
        /* <DEDUP_REMOVED lines=12> */
.L_x_101:
[----:B------:R-:W-:Y:S05]  /*162e0*/  BSYNC B1 ;  /* 0x0000000000017941 */ /* 0x000fea0003800000 */
.L_x_100:
        /* <DEDUP_REMOVED lines=12> */
.L_x_103:
[----:B------:R-:W-:Y:S05]  /*163b0*/  BSYNC B1 ;  /* 0x0000000000017941 */ /* 0x000fea0003800000 */
.L_x_102:
        /* <DEDUP_REMOVED lines=12> */
.L_x_105:
[----:B------:R-:W-:Y:S05]  /*16480*/  BSYNC B1 ;  /* 0x0000000000017941 */ /* 0x000fea0003800000 */
.L_x_104:
        /* <DEDUP_REMOVED lines=12> */
.L_x_107:
[----:B------:R-:W-:Y:S05]  /*16550*/  BSYNC B1 ;  /* 0x0000000000017941 */ /* 0x000fea0003800000 */
.L_x_106:
        /* <DEDUP_REMOVED lines=12> */
.L_x_109:
[----:B------:R-:W-:Y:S05]  /*16620*/  BSYNC B1 ;  /* 0x0000000000017941 */ /* 0x000fea0003800000 */
.L_x_108:
        /* <DEDUP_REMOVED lines=12> */
.L_x_111:
[----:B------:R-:W-:Y:S05]  /*166f0*/  BSYNC B1 ;  /* 0x0000000000017941 */ /* 0x000fea0003800000 */
.L_x_110:
        /* <DEDUP_REMOVED lines=12> */
.L_x_113:
[----:B------:R-:W-:Y:S05]  /*167c0*/  BSYNC B1 ;  /* 0x0000000000017941 */ /* 0x000fea0003800000 */
.L_x_112:
        /* <DEDUP_REMOVED lines=12> */
.L_x_115:
[----:B------:R-:W-:Y:S05]  /*16890*/  BSYNC B1 ;  /* 0x0000000000017941 */ /* 0x000fea0003800000 */
.L_x_114:
        /* <DEDUP_REMOVED lines=12> */
.L_x_117:
[----:B------:R-:W-:Y:S05]  /*16960*/  BSYNC B1 ;  /* 0x0000000000017941 */ /* 0x000fea0003800000 */
.L_x_116:
        /* <DEDUP_REMOVED lines=12> */
.L_x_119:
[----:B------:R-:W-:Y:S05]  /*16a30*/  BSYNC B1 ;  /* 0x0000000000017941 */ /* 0x000fea0003800000 */
.L_x_118:
        /* <DEDUP_REMOVED lines=12> */
.L_x_121:
[----:B------:R-:W-:Y:S05]  /*16b00*/  BSYNC B1 ;  /* 0x0000000000017941 */ /* 0x000fea0003800000 */
.L_x_120:
        /* <DEDUP_REMOVED lines=12> */
.L_x_123:
[----:B------:R-:W-:Y:S05]  /*16bd0*/  BSYNC B1 ;  /* 0x0000000000017941 */ /* 0x000fea0003800000 */
.L_x_122:
        /* <DEDUP_REMOVED lines=12> */
.L_x_125:
[----:B------:R-:W-:Y:S05]  /*16ca0*/  BSYNC B1 ;  /* 0x0000000000017941 */ /* 0x000fea0003800000 */
.L_x_124:
        /* <DEDUP_REMOVED lines=12> */
.L_x_127:
[----:B------:R-:W-:Y:S05]  /*16d70*/  BSYNC B1 ;  /* 0x0000000000017941 */ /* 0x000fea0003800000 */
.L_x_126:
        /* <DEDUP_REMOVED lines=12> */
.L_x_129:
[----:B------:R-:W-:Y:S05]  /*16e40*/  BSYNC B1 ;  /* 0x0000000000017941 */ /* 0x000fea0003800000 */
.L_x_128:
        /* <DEDUP_REMOVED lines=12> */
.L_x_131:
[----:B------:R-:W-:Y:S05]  /*16f10*/  BSYNC B1 ;  /* 0x0000000000017941 */ /* 0x000fea0003800000 */
.L_x_130:
        /* <DEDUP_REMOVED lines=12> */
.L_x_133:
[----:B------:R-:W-:Y:S05]  /*16fe0*/  BSYNC B1 ;  /* 0x0000000000017941 */ /* 0x000fea0003800000 */
.L_x_132:
        /* <DEDUP_REMOVED lines=12> */
.L_x_135:
[----:B------:R-:W-:Y:S05]  /*170b0*/  BSYNC B1 ;  /* 0x0000000000017941 */ /* 0x000fea0003800000 */
.L_x_134:
        /* <DEDUP_REMOVED lines=12> */
.L_x_137:
[----:B------:R-:W-:Y:S05]  /*17180*/  BSYNC B1 ;  /* 0x0000000000017941 */ /* 0x000fea0003800000 */
.L_x_136:
        /* <DEDUP_REMOVED lines=12> */
.L_x_139:
[----:B------:R-:W-:Y:S05]  /*17250*/  BSYNC B1 ;  /* 0x0000000000017941 */ /* 0x000fea0003800000 */
.L_x_138:
        /* <DEDUP_REMOVED lines=12> */
.L_x_141:
[----:B------:R-:W-:Y:S05]  /*17320*/  BSYNC B1 ;  /* 0x0000000000017941 */ /* 0x000fea0003800000 */
.L_x_140:
        /* <DEDUP_REMOVED lines=12> */
.L_x_143:
[----:B------:R-:W-:Y:S05]  /*173f0*/  BSYNC B1 ;  /* 0x0000000000017941 */ /* 0x000fea0003800000 */
.L_x_142:
        /* <DEDUP_REMOVED lines=12> */
.L_x_145:
[----:B------:R-:W-:Y:S05]  /*174c0*/  BSYNC B1 ;  /* 0x0000000000017941 */ /* 0x000fea0003800000 */
.L_x_144:
        /* <DEDUP_REMOVED lines=12> */
.L_x_147:
[----:B------:R-:W-:Y:S05]  /*17590*/  BSYNC B1 ;  /* 0x0000000000017941 */ /* 0x000fea0003800000 */
.L_x_146:
        /* <DEDUP_REMOVED lines=12> */
.L_x_149:
[----:B------:R-:W-:Y:S05]  /*17660*/  BSYNC B1 ;  /* 0x0000000000017941 */ /* 0x000fea0003800000 */
.L_x_148:
        /* <DEDUP_REMOVED lines=12> */
.L_x_151:
[----:B------:R-:W-:Y:S05]  /*17730*/  BSYNC B1 ;  /* 0x0000000000017941 */ /* 0x000fea0003800000 */
.L_x_150:
        /* <DEDUP_REMOVED lines=12> */
.L_x_153:
[----:B------:R-:W-:Y:S05]  /*17800*/  BSYNC B1 ;  /* 0x0000000000017941 */ /* 0x000fea0003800000 */
.L_x_152:
        /* <DEDUP_REMOVED lines=12> */
.L_x_155:
[----:B------:R-:W-:Y:S05]  /*178d0*/  BSYNC B1 ;  /* 0x0000000000017941 */ /* 0x000fea0003800000 */
.L_x_154:
        /* <DEDUP_REMOVED lines=12> */
.L_x_157:
[----:B------:R-:W-:Y:S05]  /*179a0*/  BSYNC B1 ;  /* 0x0000000000017941 */ /* 0x000fea0003800000 */
.L_x_156:
        /* <DEDUP_REMOVED lines=12> */
.L_x_159:
[----:B------:R-:W-:Y:S05]  /*17a70*/  BSYNC B1 ;  /* 0x0000000000017941 */ /* 0x000fea0003800000 */
.L_x_158:
        /* <DEDUP_REMOVED lines=12> */
.L_x_161:
[----:B------:R-:W-:Y:S05]  /*17b40*/  BSYNC B1 ;  /* 0x0000000000017941 */ /* 0x000fea0003800000 */
.L_x_160:
        /* <DEDUP_REMOVED lines=12> */
.L_x_163:
[----:B------:R-:W-:Y:S05]  /*17c10*/  BSYNC B1 ;  /* 0x0000000000017941 */ /* 0x000fea0003800000 */
.L_x_162:
        /* <DEDUP_REMOVED lines=12> */
.L_x_165:
[----:B------:R-:W-:Y:S05]  /*17ce0*/  BSYNC B1 ;  /* 0x0000000000017941 */ /* 0x000fea0003800000 */
.L_x_164:
        /* <DEDUP_REMOVED lines=12> */
.L_x_167:
[----:B------:R-:W-:Y:S05]  /*17db0*/  BSYNC B1 ;  /* 0x0000000000017941 */ /* 0x000fea0003800000 */
.L_x_166:
        /* <DEDUP_REMOVED lines=12> */
.L_x_169:
[----:B------:R-:W-:Y:S05]  /*17e80*/  BSYNC B1 ;  /* 0x0000000000017941 */ /* 0x000fea0003800000 */
.L_x_168:
        /* <DEDUP_REMOVED lines=12> */
.L_x_171:
[----:B------:R-:W-:Y:S05]  /*17f50*/  BSYNC B1 ;  /* 0x0000000000017941 */ /* 0x000fea0003800000 */
.L_x_170:
        /* <DEDUP_REMOVED lines=12> */
.L_x_173:
[----:B------:R-:W-:Y:S05]  /*18020*/  BSYNC B1 ;  /* 0x0000000000017941 */ /* 0x000fea0003800000 */
.L_x_172:
        /* <DEDUP_REMOVED lines=12> */
.L_x_175:
[----:B------:R-:W-:Y:S05]  /*180f0*/  BSYNC B1 ;  /* 0x0000000000017941 */ /* 0x000fea0003800000 */
.L_x_174:
        /* <DEDUP_REMOVED lines=12> */
.L_x_177:
[----:B------:R-:W-:Y:S05]  /*181c0*/  BSYNC B1 ;  /* 0x0000000000017941 */ /* 0x000fea0003800000 */
.L_x_176:
        /* <DEDUP_REMOVED lines=12> */
.L_x_179:
[----:B------:R-:W-:Y:S05]  /*18290*/  BSYNC B1 ;  /* 0x0000000000017941 */ /* 0x000fea0003800000 */
.L_x_178:
        /* <DEDUP_REMOVED lines=12> */
.L_x_181:
[----:B------:R-:W-:Y:S05]  /*18360*/  BSYNC B1 ;  /* 0x0000000000017941 */ /* 0x000fea0003800000 */
.L_x_180:
        /* <DEDUP_REMOVED lines=12> */
.L_x_183:
[----:B------:R-:W-:Y:S05]  /*18430*/  BSYNC B1 ;  /* 0x0000000000017941 */ /* 0x000fea0003800000 */
.L_x_182:
        /* <DEDUP_REMOVED lines=12> */
.L_x_185:
[----:B------:R-:W-:Y:S05]  /*18500*/  BSYNC B1 ;  /* 0x0000000000017941 */ /* 0x000fea0003800000 */
.L_x_184:
        /* <DEDUP_REMOVED lines=12> */
.L_x_187:
[----:B------:R-:W-:Y:S05]  /*185d0*/  BSYNC B1 ;  /* 0x0000000000017941 */ /* 0x000fea0003800000 */
.L_x_186:
        /* <DEDUP_REMOVED lines=12> */
.L_x_189:
[----:B------:R-:W-:Y:S05]  /*186a0*/  BSYNC B1 ;  /* 0x0000000000017941 */ /* 0x000fea0003800000 */
.L_x_188:
        /* <DEDUP_REMOVED lines=12> */
.L_x_191:
[----:B------:R-:W-:Y:S05]  /*18770*/  BSYNC B1 ;  /* 0x0000000000017941 */ /* 0x000fea0003800000 */
.L_x_190:
        /* <DEDUP_REMOVED lines=12> */
.L_x_193:
[----:B------:R-:W-:Y:S05]  /*18840*/  BSYNC B1 ;  /* 0x0000000000017941 */ /* 0x000fea0003800000 */
.L_x_192:
        /* <DEDUP_REMOVED lines=12> */
.L_x_195:
[----:B------:R-:W-:Y:S05]  /*18910*/  BSYNC B1 ;  /* 0x0000000000017941 */ /* 0x000fea0003800000 */
.L_x_194:
        /* <DEDUP_REMOVED lines=12> */
.L_x_197:
[----:B------:R-:W-:Y:S05]  /*189e0*/  BSYNC B1 ;  /* 0x0000000000017941 */ /* 0x000fea0003800000 */
.L_x_196:
        /* <DEDUP_REMOVED lines=12> */
.L_x_199:
[----:B------:R-:W-:Y:S05]  /*18ab0*/  BSYNC B1 ;  /* 0x0000000000017941 */ /* 0x000fea0003800000 */
.L_x_198:
        /* <DEDUP_REMOVED lines=12> */
.L_x_201:
[----:B------:R-:W-:Y:S05]  /*18b80*/  BSYNC B1 ;  /* 0x0000000000017941 */ /* 0x000fea0003800000 */
.L_x_200:
        /* <DEDUP_REMOVED lines=12> */
.L_x_203:
[----:B------:R-:W-:Y:S05]  /*18c50*/  BSYNC B1 ;  /* 0x0000000000017941 */ /* 0x000fea0003800000 */
.L_x_202:
        /* <DEDUP_REMOVED lines=12> */
.L_x_205:
[----:B------:R-:W-:Y:S05]  /*18d20*/  BSYNC B1 ;  /* 0x0000000000017941 */ /* 0x000fea0003800000 */
.L_x_204:
        /* <DEDUP_REMOVED lines=12> */
.L_x_207:
[----:B------:R-:W-:Y:S05]  /*18df0*/  BSYNC B1 ;  /* 0x0000000000017941 */ /* 0x000fea0003800000 */
.L_x_206:
        /* <DEDUP_REMOVED lines=12> */
.L_x_209:
[----:B------:R-:W-:Y:S05]  /*18ec0*/  BSYNC B1 ;  /* 0x0000000000017941 */ /* 0x000fea0003800000 */
.L_x_208:
        /* <DEDUP_REMOVED lines=12> */
.L_x_211:
[----:B------:R-:W-:Y:S05]  /*18f90*/  BSYNC B1 ;  /* 0x0000000000017941 */ /* 0x000fea0003800000 */
.L_x_210:
        /* <DEDUP_REMOVED lines=12> */
.L_x_213:
[----:B------:R-:W-:Y:S05]  /*19060*/  BSYNC B1 ;  /* 0x0000000000017941 */ /* 0x000fea0003800000 */
.L_x_212:
        /* <DEDUP_REMOVED lines=12> */
.L_x_215:
[----:B------:R-:W-:Y:S05]  /*19130*/  BSYNC B1 ;  /* 0x0000000000017941 */ /* 0x000fea0003800000 */
.L_x_214:
        /* <DEDUP_REMOVED lines=12> */
.L_x_217:
[----:B------:R-:W-:Y:S05]  /*19200*/  BSYNC B1 ;  /* 0x0000000000017941 */ /* 0x000fea0003800000 */
.L_x_216:
        /* <DEDUP_REMOVED lines=12> */
.L_x_219:
[----:B------:R-:W-:Y:S05]  /*192d0*/  BSYNC B1 ;  /* 0x0000000000017941 */ /* 0x000fea0003800000 */
.L_x_218:
        /* <DEDUP_REMOVED lines=12> */
.L_x_221:
[----:B------:R-:W-:Y:S05]  /*193a0*/  BSYNC B1 ;  /* 0x0000000000017941 */ /* 0x000fea0003800000 */
.L_x_220:
        /* <DEDUP_REMOVED lines=12> */
.L_x_223:
[----:B------:R-:W-:Y:S05]  /*19470*/  BSYNC B1 ;  /* 0x0000000000017941 */ /* 0x000fea0003800000 */
.L_x_222:
        /* <DEDUP_REMOVED lines=12> */
.L_x_225:
[----:B------:R-:W-:Y:S05]  /*19540*/  BSYNC B1 ;  /* 0x0000000000017941 */ /* 0x000fea0003800000 */
.L_x_224:
        /* <DEDUP_REMOVED lines=12> */
.L_x_227:
[----:B------:R-:W-:Y:S05]  /*19610*/  BSYNC B1 ;  /* 0x0000000000017941 */ /* 0x000fea0003800000 */
.L_x_226:
        /* <DEDUP_REMOVED lines=12> */
.L_x_229:
[----:B------:R-:W-:Y:S05]  /*196e0*/  BSYNC B1 ;  /* 0x0000000000017941 */ /* 0x000fea0003800000 */
.L_x_228:
        /* <DEDUP_REMOVED lines=12> */
.L_x_231:
[----:B------:R-:W-:Y:S05]  /*197b0*/  BSYNC B1 ;  /* 0x0000000000017941 */ /* 0x000fea0003800000 */
.L_x_230:
        /* <DEDUP_REMOVED lines=12> */
.L_x_233:
[----:B------:R-:W-:Y:S05]  /*19880*/  BSYNC B1 ;  /* 0x0000000000017941 */ /* 0x000fea0003800000 */
.L_x_232:
        /* <DEDUP_REMOVED lines=12> */
.L_x_235:
[----:B------:R-:W-:Y:S05]  /*19950*/  BSYNC B1 ;  /* 0x0000000000017941 */ /* 0x000fea0003800000 */
.L_x_234:
        /* <DEDUP_REMOVED lines=12> */
.L_x_237:
[----:B------:R-:W-:Y:S05]  /*19a20*/  BSYNC B1 ;  /* 0x0000000000017941 */ /* 0x000fea0003800000 */
.L_x_236:
        /* <DEDUP_REMOVED lines=12> */
.L_x_239:
[----:B------:R-:W-:Y:S05]  /*19af0*/  BSYNC B1 ;  /* 0x0000000000017941 */ /* 0x000fea0003800000 */
.L_x_238:
        /* <DEDUP_REMOVED lines=12> */
.L_x_241:
[----:B------:R-:W-:Y:S05]  /*19bc0*/  BSYNC B1 ;  /* 0x0000000000017941 */ /* 0x000fea0003800000 */
.L_x_240:
        /* <DEDUP_REMOVED lines=12> */
.L_x_243:
[----:B------:R-:W-:Y:S05]  /*19c90*/  BSYNC B1 ;  /* 0x0000000000017941 */ /* 0x000fea0003800000 */
.L_x_242:
        /* <DEDUP_REMOVED lines=12> */
.L_x_245:
[----:B------:R-:W-:Y:S05]  /*19d60*/  BSYNC B1 ;  /* 0x0000000000017941 */ /* 0x000fea0003800000 */
.L_x_244:
        /* <DEDUP_REMOVED lines=12> */
.L_x_247:
[----:B------:R-:W-:Y:S05]  /*19e30*/  BSYNC B1 ;  /* 0x0000000000017941 */ /* 0x000fea0003800000 */
.L_x_246:
        /* <DEDUP_REMOVED lines=12> */
.L_x_249:
[----:B------:R-:W-:Y:S05]  /*19f00*/  BSYNC B1 ;  /* 0x0000000000017941 */ /* 0x000fea0003800000 */
.L_x_248:
        /* <DEDUP_REMOVED lines=12> */
.L_x_251:
[----:B------:R-:W-:Y:S05]  /*19fd0*/  BSYNC B1 ;  /* 0x0000000000017941 */ /* 0x000fea0003800000 */
.L_x_250:
        /* <DEDUP_REMOVED lines=12> */
.L_x_253:
[----:B------:R-:W-:Y:S05]  /*1a0a0*/  BSYNC B1 ;  /* 0x0000000000017941 */ /* 0x000fea0003800000 */
.L_x_252:
        /* <DEDUP_REMOVED lines=12> */
.L_x_255:
[----:B------:R-:W-:Y:S05]  /*1a170*/  BSYNC B1 ;  /* 0x0000000000017941 */ /* 0x000fea0003800000 */
.L_x_254:
        /* <DEDUP_REMOVED lines=12> */
.L_x_257:
[----:B------:R-:W-:Y:S05]  /*1a240*/  BSYNC B1 ;  /* 0x0000000000017941 */ /* 0x000fea0003800000 */
.L_x_256:
        /* <DEDUP_REMOVED lines=12> */
.L_x_259:
[----:B------:R-:W-:Y:S05]  /*1a310*/  BSYNC B1 ;  /* 0x0000000000017941 */ /* 0x000fea0003800000 */
.L_x_258:
        /* <DEDUP_REMOVED lines=12> */
.L_x_261:
[----:B------:R-:W-:Y:S05]  /*1a3e0*/  BSYNC B1 ;  /* 0x0000000000017941 */ /* 0x000fea0003800000 */
.L_x_260:
        /* <DEDUP_REMOVED lines=12> */
.L_x_263:
[----:B------:R-:W-:Y:S05]  /*1a4b0*/  BSYNC B1 ;  /* 0x0000000000017941 */ /* 0x000fea0003800000 */
.L_x_262:
        /* <DEDUP_REMOVED lines=12> */
.L_x_265:
[----:B------:R-:W-:Y:S05]  /*1a580*/  BSYNC B1 ;  /* 0x0000000000017941 */ /* 0x000fea0003800000 */
.L_x_264:
        /* <DEDUP_REMOVED lines=12> */
.L_x_267:
[----:B------:R-:W-:Y:S05]  /*1a650*/  BSYNC B1 ;  /* 0x0000000000017941 */ /* 0x000fea0003800000 */
.L_x_266:
        /* <DEDUP_REMOVED lines=12> */
.L_x_269:
[----:B------:R-:W-:Y:S05]  /*1a720*/  BSYNC B1 ;  /* 0x0000000000017941 */ /* 0x000fea0003800000 */
.L_x_268:
        /* <DEDUP_REMOVED lines=12> */
.L_x_271:
[----:B------:R-:W-:Y:S05]  /*1a7f0*/  BSYNC B1 ;  /* 0x0000000000017941 */ /* 0x000fea0003800000 */
.L_x_270:
        /* <DEDUP_REMOVED lines=12> */
.L_x_273:
[----:B------:R-:W-:Y:S05]  /*1a8c0*/  BSYNC B1 ;  /* 0x0000000000017941 */ /* 0x000fea0003800000 */
.L_x_272:
        /* <DEDUP_REMOVED lines=12> */
.L_x_275:
[----:B------:R-:W-:Y:S05]  /*1a990*/  BSYNC B1 ;  /* 0x0000000000017941 */ /* 0x000fea0003800000 */
.L_x_274:
        /* <DEDUP_REMOVED lines=12> */
.L_x_277:
[----:B------:R-:W-:Y:S05]  /*1aa60*/  BSYNC B1 ;  /* 0x0000000000017941 */ /* 0x000fea0003800000 */
.L_x_276:
        /* <DEDUP_REMOVED lines=12> */
.L_x_279:
[----:B------:R-:W-:Y:S05]  /*1ab30*/  BSYNC B1 ;  /* 0x0000000000017941 */ /* 0x000fea0003800000 */
.L_x_278:
[----:B---3--:R-:W3:Y:S01]  /*1ab40*/  LDL.LU R12, [R1+0x9f8] ;  /* 0x0009f800010c7983 */ /* 0x008ee20000300800 */
[----:B-----5:R-:W-:Y:S01]  /*1ab50*/  IMAD.U32 R9, R8, 0x10000, RZ ;  /* 0x0001000008097824 */ /* 0x020fe200078e00ff */
[----:B------:R-:W-:Y:S01]  /*1ab60*/  ISETP.GT.AND P2, PT, R0, 0xf9, P5 ;  /* 0x000000f90000780c */ /* 0x000fe20002f44270 */
[----:B------:R-:W-:Y:S01]  /*1ab70*/  @P3 IMAD.MOV.U32 R13, RZ, RZ, R153 ;  /* 0x000000ffff0d3224 */ /* 0x000fe200078e0099 */
[----:B------:R-:W-:Y:S01]  /*1ab80*/  IADD3 R19, P1, R17, 0x80, RZ ;  /* 0x0000008011137810 */ /* 0x000fe20007f3e0ff */
[----:B------:R-:W-:Y:S01]  /*1ab90*/  FMUL R9, R9, R16 ;  /* 0x0000001009097220 */ /* 0x000fe20000400000 */
[----:B------:R-:W-:Y:S01]  /*1aba0*/  BSSY B1, `(.L_x_280) ;  /* 0x0000009000017945 */ /* 0x000fe20003800000 */
[----:B------:R-:W-:Y:S02]  /*1abb0*/  PRMT R18, R8, 0x7610, R18 ;  /* 0x0000761008127816 */ /* 0x000fe40000000012 */
[----:B------:R-:W-:Y:S02]  /*1abc0*/  IMAD.X R22, RZ, RZ, UR7, P1 ;  /* 0x00000007ff167e24 */ /* 0x000fe400088e06ff */
[----:B---3--:R-:W-:Y:S01]  /*1abd0*/  FFMA R9, R12, R2, R9 ;  /* 0x000000020c097223 */ /* 0x008fe20000000009 */
[----:B------:R-:W-:-:S04]  /*1abe0*/  @P3 IMAD.MOV.U32 R12, RZ, RZ, R152 ;  /* 0x000000ffff0c3224 */ /* 0x000fc800078e0098 */
[----:B------:R-:W-:-:S05]  /*1abf0*/  F2FP.BF16.F32.PACK_AB R9, RZ, R9 ;  /* 0x00000009ff09723e */ /* 0x000fca00000010ff */
[----:B------:R3:W-:Y:S01]  /*1ac00*/  @P3 STG.E.U16 desc[UR36][R12.64+0x1f0], R9 ;  /* 0x0001f0090c003986 */ /* 0x0007e2000c101524 */
[----:B------:R-:W-:Y:S05]  /*1ac10*/  @!P2 BRA `(.L_x_281) ;  /* 0x000000000004a947 */ /* 0x000fea0003800000 */
[----:B------:R0:W5:Y:S02]  /*1ac20*/  LDG.E.LTC128B.U16 R18, desc[UR36][R154.64+0x1f2] ;  /* 0x0001f2249a127981 */ /* 0x000164000c1e1520 */
.L_x_281:
[----:B------:R-:W-:Y:S05]  /*1ac30*/  BSYNC B1 ;  /* 0x0000000000017941 */ /* 0x000fea0003800000 */
.L_x_280:
[----:B---3--:R-:W3:Y:S01]  /*1ac40*/  LDL.LU R12, [R1+0x9fc] ;  /* 0x0009fc00010c7983 */ /* 0x008ee20000300800 */
[----:B-----5:R-:W-:Y:S01]  /*1ac50*/  SHF.L.U32 R8, R18, 0x10, RZ ;  /* 0x0000001012087819 */ /* 0x020fe200000006ff */
[----:B------:R-:W-:Y:S01]  /*1ac60*/  IMAD R22, R22, R4, RZ ;  /* 0x0000000416167224 */ /* 0x000fe200078e02ff */
[----:B------:R-:W-:Y:S01]  /*1ac70*/  ISETP.GT.AND P4, PT, R3, 0x80, PT ;  /* 0x000000800300780c */ /* 0x000fe20003f84270 */
[----:B------:R-:W2:Y:S02]  /*1ac80*/  LDL.LU R23, [R1+0x600] ;  /* 0x0006000001177983 */ /* 0x000ea40000300800 */
[----:B------:R-:W-:Y:S01]  /*1ac90*/  FMUL R13, R8, R16 ;  /* 0x00000010080d7220 */ /* 0x000fe20000400000 */
[C---:B------:R-:W-:Y:S01]  /*1aca0*/  IMAD R22, R19.reuse, R5, R22 ;  /* 0x0000000513167224 */ /* 0x040fe200078e0216 */
[----:B------:R-:W-:Y:S01]  /*1acb0*/  ISETP.GT.AND P1, PT, R0, RZ, P4 ;  /* 0x000000ff0000720c */ /* 0x000fe20002724270 */
[----:B------:R-:W-:-:S04]  /*1acc0*/  IMAD.WIDE.U32 R8, R19, R4, R160 ;  /* 0x0000000413087225 */ /* 0x000fc800078e00a0 */
[----:B------:R-:W-:Y:S02]  /*1acd0*/  IMAD.IADD R20, R9, 0x1, R22 ;  /* 0x0000000109147824 */ /* 0x000fe400078e0216 */
[----:B---3--:R-:W-:Y:S01]  /*1ace0*/  FFMA R13, R12, R2, R13 ;  /* 0x000000020c0d7223 */ /* 0x008fe2000000000d */
[----:B------:R-:W-:-:S04]  /*1acf0*/  LEA R12, P3, R8, R6, 0x1 ;  /* 0x00000006080c7211 */ /* 0x000fc800078608ff */
[----:B------:R-:W-:Y:S02]  /*1ad00*/  F2FP.BF16.F32.PACK_AB R9, RZ, R13 ;  /* 0x0000000dff09723e */ /* 0x000fe400000010ff */
[----:B------:R-:W-:Y:S01]  /*1ad10*/  LEA.HI.X R13, R8, R7, R20, 0x1, P3 ;  /* 0x00000007080d7211 */ /* 0x000fe200018f0c14 */
[----:B------:R-:W-:Y:S01]  /*1ad20*/  @P2 IMAD.MOV.U32 R8, RZ, RZ, R152 ;  /* 0x000000ffff082224 */ /* 0x000fe200078e0098 */
[----:B------:R-:W-:Y:S01]  /*1ad30*/  PRMT R20, R9, 0x7610, R20 ;  /* 0x0000761009147816 */ /* 0x000fe20000000014 */
[----:B------:R-:W-:-:S05]  /*1ad40*/  @P2 IMAD.MOV.U32 R9, RZ, RZ, R153 ;  /* 0x000000ffff092224 */ /* 0x000fca00078e0099 */
[----:B------:R3:W-:Y:S04]  /*1ad50*/  @P2 STG.E.U16 desc[UR36][R8.64+0x1f2], R20 ;  /* 0x0001f21408002986 */ /* 0x0007e8000c101524 */
[----:B------:R-:W4:Y:S01]  /*1ad60*/  @P1 LDG.E.LTC128B.U16 R18, desc[UR36][R12.64] ;  /* 0x000000240c121981 */ /* 0x000f22000c1e1520 */
[----:B------:R-:W-:Y:S01]  /*1ad70*/  IMAD.U32 R172, RZ, RZ, UR8 ;  /* 0x00000008ffac7e24 */ /* 0x000fe2000f8e00ff */
[----:B------:R-:W-:Y:S01]  /*1ad80*/  ISETP.GT.AND P2, PT, R0, 0x1, P4 ;  /* 0x000000010000780c */ /* 0x000fe20002744270 */
[----:B------:R-:W-:Y:S01]  /*1ad90*/  IMAD.U32 R21, RZ, RZ, UR8 ;  /* 0x00000008ff157e24 */ /* 0x000fe2000f8e00ff */
[----:B------:R-:W-:Y:S01]  /*1ada0*/  BSSY B1, `(.L_x_282) ;  /* 0x0000013000017945 */ /* 0x000fe20003800000 */
[----:B------:R-:W-:Y:S01]  /*1adb0*/  IMAD.U32 R171, RZ, RZ, UR9 ;  /* 0x00000009ffab7e24 */ /* 0x000fe2000f8e00ff */
[----:B------:R-:W-:Y:S01]  /*1adc0*/  SHF.L.U32 R172, R172, 0x8, RZ ;  /* 0x00000008acac7819 */ /* 0x000fe200000006ff */
[----:B---3--:R-:W-:-:S03]  /*1add0*/  IMAD.WIDE.U32 R8, R19, R4, R10 ;  /* 0x0000000413087225 */ /* 0x008fc600078e000a */
[----:B------:R-:W-:Y:S01]  /*1ade0*/  SHF.L.U64.HI R171, R21, 0x8, R171 ;  /* 0x0000000815ab7819 */ /* 0x000fe200000102ab */
[----:B------:R-:W-:Y:S02]  /*1adf0*/  IMAD.IADD R9, R22, 0x1, R9 ;  /* 0x0000000116097824 */ /* 0x000fe400078e0209 */
[----:B----4-:R-:W-:-:S04]  /*1ae00*/  IMAD.U32 R12, R18, 0x10000, RZ ;  /* 0x00010000120c7824 */ /* 0x010fc800078e00ff */
[----:B------:R-:W-:Y:S01]  /*1ae10*/  FMUL R20, R12, R16 ;  /* 0x000000100c147220 */ /* 0x000fe20000400000 */
[----:B------:R-:W-:Y:S01]  /*1ae20*/  IMAD.WIDE.U32 R12, R162, UR44, R8 ;  /* 0x0000002ca20c7c25 */ /* 0x000fe2000f8e0008 */
[----:B------:R-:W-:-:S03]  /*1ae30*/  IADD3 R8, P3, R172, R14, RZ ;  /* 0x0000000eac087210 */ /* 0x000fc60007f7e0ff */
[----:B--2---:R-:W-:Y:S01]  /*1ae40*/  FFMA R9, R23, R2, R20 ;  /* 0x0000000217097223 */ /* 0x004fe20000000014 */
[----:B------:R-:W-:Y:S01]  /*1ae50*/  IMAD.IADD R21, R168, 0x1, R13 ;  /* 0x00000001a8157824 */ /* 0x000fe200078e020d */
[----:B------:R-:W-:-:S03]  /*1ae60*/  LEA R20, P6, R12, R6, 0x1 ;  /* 0x000000060c147211 */ /* 0x000fc600078c08ff */
[----:B------:R-:W-:Y:S01]  /*1ae70*/  F2FP.BF16.F32.PACK_AB R13, RZ, R9 ;  /* 0x00000009ff0d723e */ /* 0x000fe200000010ff */
[----:B------:R-:W-:Y:S01]  /*1ae80*/  IMAD.X R9, R171, 0x1, R15, P3 ;  /* 0x00000001ab097824 */ /* 0x000fe200018e060f */
[----:B------:R-:W-:-:S04]  /*1ae90*/  LEA.HI.X R21, R12, R7, R21, 0x1, P6 ;  /* 0x000000070c157211 */ /* 0x000fc800030f0c15 */
[----:B------:R2:W-:Y:S01]  /*1aea0*/  @P1 STG.E.U16 desc[UR36][R8.64], R13 ;  /* 0x0000000d08001986 */ /* 0x0005e2000c101524 */
[----:B------:R-:W-:Y:S05]  /*1aeb0*/  @!P2 BRA `(.L_x_283) ;  /* 0x000000000004a947 */ /* 0x000fea0003800000 */
[----:B------:R3:W5:Y:S02]  /*1aec0*/  LDG.E.LTC128B.U16 R18, desc[UR36][R20.64+0x2] ;  /* 0x0000022414127981 */ /* 0x000764000c1e1520 */
.L_x_283:
[----:B------:R-:W-:Y:S05]  /*1aed0*/  BSYNC B1 ;  /* 0x0000000000017941 */ /* 0x000fea0003800000 */
.L_x_282:
[----:B------:R-:W4:Y:S01]  /*1aee0*/  LDL.LU R158, [R1+0x604] ;  /* 0x00060400019e7983 */ /* 0x000f220000300800 */
[----:B--2---:R-:W-:Y:S01]  /*1aef0*/  IMAD.WIDE.U32 R12, R19, R4, R166 ;  /* 0x00000004130c7225 */ /* 0x004fe200078e00a6 */
[----:B------:R-:W-:Y:S01]  /*1af00*/  ISETP.GT.AND P3, PT, R3, 0x88, PT ;  /* 0x000000880300780c */ /* 0x000fe20003f64270 */
[----:B------:R-:W-:Y:S02]  /*1af10*/  BSSY B1, `(.L_x_284) ;  /* 0x0000013000017945 */ /* 0x000fe40003800000 */
[----:B-----5:R-:W-:Y:S02]  /*1af20*/  IMAD.U32 R23, R18, 0x10000, RZ ;  /* 0x0001000012177824 */ /* 0x020fe400078e00ff */
[----:B------:R-:W-:Y:S01]  /*1af30*/  IMAD.IADD R19, R22, 0x1, R13 ;  /* 0x0000000116137824 */ /* 0x000fe200078e020d */
[----:B------:R-:W-:Y:S01]  /*1af40*/  IADD3 R13, P1, R164, R12, RZ ;  /* 0x0000000ca40d7210 */ /* 0x000fe20007f3e0ff */
[----:B------:R-:W-:-:S04]  /*1af50*/  FMUL R23, R23, R16 ;  /* 0x0000001017177220 */ /* 0x000fc80000400000 */
[----:B----4-:R-:W-:Y:S01]  /*1af60*/  FFMA R22, R158, R2, R23 ;  /* 0x000000029e167223 */ /* 0x010fe20000000017 */
[----:B------:R-:W-:Y:S01]  /*1af70*/  IMAD.X R23, R19, 0x1, R161, P1 ;  /* 0x0000000113177824 */ /* 0x000fe200008e06a1 */
[----:B------:R-:W-:Y:S02]  /*1af80*/  ISETP.GT.AND P1, PT, R0, RZ, P3 ;  /* 0x000000ff0000720c */ /* 0x000fe40001f24270 */
[C---:B------:R-:W-:Y:S02]  /*1af90*/  LEA R158, P6, R13.reuse, R6, 0x1 ;  /* 0x000000060d9e7211 */ /* 0x040fe400078c08ff */
[----:B------:R-:W-:Y:S02]  /*1afa0*/  F2FP.BF16.F32.PACK_AB R22, RZ, R22 ;  /* 0x00000016ff16723e */ /* 0x000fe400000010ff */
[----:B------:R-:W-:Y:S01]  /*1afb0*/  LEA.HI.X R159, R13, R7, R23, 0x1, P6 ;  /* 0x000000070d9f7211 */ /* 0x000fe200030f0c17 */
[----:B------:R-:W-:Y:S01]  /*1afc0*/  IMAD.MOV.U32 R23, RZ, RZ, R9 ;  /* 0x000000ffff177224 */ /* 0x000fe200078e0009 */
[----:B------:R-:W-:Y:S01]  /*1afd0*/  PRMT R163, R22, 0x7610, R163 ;  /* 0x0000761016a37816 */ /* 0x000fe200000000a3 */
[----:B------:R-:W-:Y:S01]  /*1afe0*/  IMAD.MOV.U32 R22, RZ, RZ, R8 ;  /* 0x000000ffff167224 */ /* 0x000fe200078e0008 */
[----:B------:R-:W-:-:S04]  /*1aff0*/  IADD3 R12, P6, R10, R12, RZ ;  /* 0x0000000c0a0c7210 */ /* 0x000fc80007fde0ff */
[----:B------:R2:W-:Y:S02]  /*1b000*/  @P2 STG.E.U16 desc[UR36][R22.64+0x2], R163 ;  /* 0x000002a316002986 */ /* 0x0005e4000c101524 */
[----:B--2---:R-:W-:Y:S01]  /*1b010*/  PRMT R163, R18, 0x7610, R163 ;  /* 0x0000761012a37816 */ /* 0x004fe200000000a3 */
[----:B------:R-:W-:Y:S06]  /*1b020*/  @!P1 BRA `(.L_x_285) ;  /* 0x0000000000049947 */ /* 0x000fec0003800000 */
[----:B------:R2:W5:Y:S02]  /*1b030*/  LDG.E.LTC128B.U16 R163, desc[UR36][R158.64] ;  /* 0x000000249ea37981 */ /* 0x000564000c1e1520 */
.L_x_285:
[----:B------:R-:W-:Y:S05]  /*1b040*/  BSYNC B1 ;  /* 0x0000000000017941 */ /* 0x000fea0003800000 */
.L_x_284:
[----:B--2---:R-:W2:Y:S01]  /*1b050*/  LDL.LU R158, [R1+0x608] ;  /* 0x00060800019e7983 */ /* 0x004ea20000300800 */
[----:B-----5:R-:W-:Y:S01]  /*1b060*/  IMAD.U32 R18, R163, 0x10000, RZ ;  /* 0x00010000a3127824 */ /* 0x020fe200078e00ff */
[----:B------:R-:W-:Y:S01]  /*1b070*/  IADD3.X R13, R11, R19, RZ, P6, !PT ;  /* 0x000000130b0d7210 */ /* 0x000fe200037fe4ff */
[----:B------:R-:W-:Y:S02]  /*1b080*/  BSSY B1, `(.L_x_286) ;  /* 0x000000f000017945 */ /* 0x000fe40003800000 */
[----:B------:R-:W-:Y:S01]  /*1b090*/  FMUL R18, R18, R16 ;  /* 0x0000001012127220 */ /* 0x000fe20000400000 */
[----:B------:R-:W-:-:S04]  /*1b0a0*/  IMAD.WIDE.U32 R12, R162, UR44, R12 ;  /* 0x0000002ca20c7c25 */ /* 0x000fc8000f8e000c */
[----:B------:R-:W-:Y:S02]  /*1b0b0*/  IMAD.IADD R173, R168, 0x1, R13 ;  /* 0x00000001a8ad7824 */ /* 0x000fe400078e020d */
[----:B--2---:R-:W-:Y:S01]  /*1b0c0*/  FFMA R19, R158, R2, R18 ;  /* 0x000000029e137223 */ /* 0x004fe20000000012 */
[----:B------:R-:W-:Y:S02]  /*1b0d0*/  IADD3 R158, P2, R8, R169, RZ ;  /* 0x000000a9089e7210 */ /* 0x000fe40007f5e0ff */
[----:B------:R-:W-:Y:S02]  /*1b0e0*/  LEA R18, P6, R12, R6, 0x1 ;  /* 0x000000060c127211 */ /* 0x000fe400078c08ff */
[----:B------:R-:W-:Y:S01]  /*1b0f0*/  F2FP.BF16.F32.PACK_AB R13, RZ, R19 ;  /* 0x00000013ff0d723e */ /* 0x000fe200000010ff */
[----:B------:R-:W-:Y:S01]  /*1b100*/  IMAD.X R159, R9, 0x1, R170, P2 ;  /* 0x00000001099f7824 */ /* 0x000fe200010e06aa */
[----:B------:R-:W-:Y:S02]  /*1b110*/  ISETP.GT.AND P2, PT, R0, 0x1, P3 ;  /* 0x000000010000780c */ /* 0x000fe40001f44270 */
[----:B------:R-:W-:-:S02]  /*1b120*/  LEA.HI.X R19, R12, R7, R173, 0x1, P6 ;  /* 0x000000070c137211 */ /* 0x000fc400030f0cad */
[----:B------:R2:W-:Y:S01]  /*1b130*/  @P1 STG.E.U16 desc[UR36][R158.64], R13 ;  /* 0x0000000d9e001986 */ /* 0x0005e2000c101524 */
[----:B------:R-:W-:-:S08]  /*1b140*/  PRMT R12, R163, 0x7610, R12 ;  /* 0x00007610a30c7816 */ /* 0x000fd0000000000c */
[----:B------:R-:W-:Y:S05]  /*1b150*/  @!P2 BRA `(.L_x_287) ;  /* 0x000000000004a947 */ /* 0x000fea0003800000 */
[----:B------:R4:W5:Y:S02]  /*1b160*/  LDG.E.LTC128B.U16 R12, desc[UR36][R18.64+0x2] ;  /* 0x00000224120c7981 */ /* 0x000964000c1e1520 */
.L_x_287:
[----:B------:R-:W-:Y:S05]  /*1b170*/  BSYNC B1 ;  /* 0x0000000000017941 */ /* 0x000fea0003800000 */
.L_x_286:
[----:B--2---:R-:W2:Y:S01]  /*1b180*/  LDL.LU R158, [R1+0x60c] ;  /* 0x00060c00019e7983 */ /* 0x004ea20000300800 */
[----:B-----5:R-:W-:Y:S01]  /*1b190*/  IMAD.U32 R13, R12, 0x10000, RZ ;  /* 0x000100000c0d7824 */ /* 0x020fe200078e00ff */
[----:B------:R-:W-:Y:S01]  /*1b1a0*/  IADD3 R8, P6, R169, R8, RZ ;  /* 0x00000008a9087210 */ /* 0x000fe20007fde0ff */
[----:B------:R-:W-:Y:S01]  /*1b1b0*/  BSSY B1, `(.L_x_288) ;  /* 0x0000009000017945 */ /* 0x000fe20003800000 */
[----:B------:R-:W-:Y:S01]  /*1b1c0*/  ISETP.GT.AND P1, PT, R0, 0x8, P4 ;  /* 0x000000080000780c */ /* 0x000fe20002724270 */
[----:B------:R-:W-:Y:S02]  /*1b1d0*/  FMUL R13, R13, R16 ;  /* 0x000000100d0d7220 */ /* 0x000fe40000400000 */
[----:B------:R-:W-:Y:S02]  /*1b1e0*/  IMAD.X R9, R170, 0x1, R9, P6 ;  /* 0x00000001aa097824 */ /* 0x000fe400030e0609 */
[----:B--2---:R-:W-:-:S05]  /*1b1f0*/  FFMA R13, R158, R2, R13 ;  /* 0x000000029e0d7223 */ /* 0x004fca000000000d */
[----:B------:R-:W-:-:S05]  /*1b200*/  F2FP.BF16.F32.PACK_AB R13, RZ, R13 ;  /* 0x0000000dff0d723e */ /* 0x000fca00000010ff */
[----:B------:R2:W-:Y:S01]  /*1b210*/  @P2 STG.E.U16 desc[UR36][R8.64+0x2], R13 ;  /* 0x0000020d08002986 */ /* 0x0005e2000c101524 */
[----:B------:R-:W-:Y:S05]  /*1b220*/  @!P1 BRA `(.L_x_289) ;  /* 0x0000000000049947 */ /* 0x000fea0003800000 */
[----:B------:R0:W5:Y:S02]  /*1b230*/  LDG.E.LTC128B.U16 R12, desc[UR36][R20.64+0x10] ;  /* 0x00001024140c7981 */ /* 0x000164000c1e1520 */
.L_x_289:
[----:B------:R-:W-:Y:S05]  /*1b240*/  BSYNC B1 ;  /* 0x0000000000017941 */ /* 0x000fea0003800000 */
.L_x_288:
[----:B--2---:R-:W2:Y:S01]  /*1b250*/  LDL.LU R13, [R1+0x610] ;  /* 0x00061000010d7983 */ /* 0x004ea20000300800 */
[----:B-----5:R-:W-:Y:S01]  /*1b260*/  IMAD.U32 R8, R12, 0x10000, RZ ;  /* 0x000100000c087824 */ /* 0x020fe200078e00ff */
[----:B------:R-:W-:Y:S01]  /*1b270*/  ISETP.GT.AND P2, PT, R0, 0x9, P4 ;  /* 0x000000090000780c */ /* 0x000fe20002744270 */
[----:B------:R-:W-:Y:S02]  /*1b280*/  BSSY B1, `(.L_x_290) ;  /* 0x0000009000017945 */ /* 0x000fe40003800000 */
[----:B------:R-:W-:-:S04]  /*1b290*/  FMUL R8, R8, R16 ;  /* 0x0000001008087220 */ /* 0x000fc80000400000 */
[----:B--2---:R-:W-:-:S05]  /*1b2a0*/  FFMA R8, R13, R2, R8 ;  /* 0x000000020d087223 */ /* 0x004fca0000000008 */
[----:B------:R-:W-:-:S04]  /*1b2b0*/  F2FP.BF16.F32.PACK_AB R8, RZ, R8 ;  /* 0x00000008ff08723e */ /* 0x000fc800000010ff */
[----:B------:R-:W-:Y:S02]  /*1b2c0*/  PRMT R9, R8, 0x7610, R9 ;  /* 0x0000761008097816 */ /* 0x000fe40000000009 */
[----:B------:R-:W-:-:S03]  /*1b2d0*/  PRMT R8, R12, 0x7610, R8 ;  /* 0x000076100c087816 */ /* 0x000fc60000000008 */
[----:B------:R2:W-:Y:S01]  /*1b2e0*/  @P1 STG.E.U16 desc[UR36][R22.64+0x10], R9 ;  /* 0x0000100916001986 */ /* 0x0005e2000c101524 */
[----:B------:R-:W-:Y:S05]  /*1b2f0*/  @!P2 BRA `(.L_x_291) ;  /* 0x000000000004a947 */ /* 0x000fea0003800000 */
[----:B------:R0:W5:Y:S02]  /*1b300*/  LDG.E.LTC128B.U16 R8, desc[UR36][R20.64+0x12] ;  /* 0x0000122414087981 */ /* 0x000164000c1e1520 */
.L_x_291:
[----:B------:R-:W-:Y:S05]  /*1b310*/  BSYNC B1 ;  /* 0x0000000000017941 */ /* 0x000fea0003800000 */
.L_x_290:
[----:B------:R-:W3:Y:S01]  /*1b320*/  LDL.LU R12, [R1+0x614] ;  /* 0x00061400010c7983 */ /* 0x000ee20000300800 */
[----:B--2--5:R-:W-:Y:S01]  /*1b330*/  IMAD.U32 R9, R8, 0x10000, RZ ;  /* 0x0001000008097824 */ /* 0x024fe200078e00ff */
[----:B------:R-:W-:Y:S01]  /*1b340*/  ISETP.GT.AND P1, PT, R0, 0x8, P3 ;  /* 0x000000080000780c */ /* 0x000fe20001f24270 */
[----:B------:R-:W-:Y:S02]  /*1b350*/  BSSY B1, `(.L_x_292) ;  /* 0x0000007000017945 */ /* 0x000fe40003800000 */
[----:B------:R-:W-:-:S04]  /*1b360*/  FMUL R9, R9, R16 ;  /* 0x0000001009097220 */ /* 0x000fc80000400000 */
[----:B---3--:R-:W-:-:S05]  /*1b370*/  FFMA R9, R12, R2, R9 ;  /* 0x000000020c097223 */ /* 0x008fca0000000009 */
[----:B------:R-:W-:-:S05]  /*1b380*/  F2FP.BF16.F32.PACK_AB R9, RZ, R9 ;  /* 0x00000009ff09723e */ /* 0x000fca00000010ff */
[----:B------:R2:W-:Y:S01]  /*1b390*/  @P2 STG.E.U16 desc[UR36][R22.64+0x12], R9 ;  /* 0x0000120916002986 */ /* 0x0005e2000c101524 */
[----:B------:R-:W-:Y:S05]  /*1b3a0*/  @!P1 BRA `(.L_x_293) ;  /* 0x0000000000049947 */ /* 0x000fea0003800000 */
[----:B------:R3:W5:Y:S02]  /*1b3b0*/  LDG.E.LTC128B.U16 R8, desc[UR36][R18.64+0x10] ;  /* 0x0000102412087981 */ /* 0x000764000c1e1520 */
.L_x_293:
[----:B------:R-:W-:Y:S05]  /*1b3c0*/  BSYNC B1 ;  /* 0x0000000000017941 */ /* 0x000fea0003800000 */
.L_x_292:
[----:B------:R-:W4:Y:S01]  /*1b3d0*/  LDL.LU R158, [R1+0x618] ;  /* 0x00061800019e7983 */ /* 0x000f220000300800 */
[----:B--2--5:R-:W-:Y:S01]  /*1b3e0*/  IMAD.U32 R9, R8, 0x10000, RZ ;  /* 0x0001000008097824 */ /* 0x024fe200078e00ff */
[----:B------:R-:W-:Y:S01]  /*1b3f0*/  IADD3 R12, P2, P6, R169, R14, R172 ;  /* 0x0000000ea90c7210 */ /* 0x000fe20007e5e0ac */
[----:B------:R-:W-:Y:S02]  /*1b400*/  BSSY B1, `(.L_x_294) ;  /* 0x0000009000017945 */ /* 0x000fe40003800000 */
[----:B------:R-:W-:Y:S01]  /*1b410*/  FMUL R9, R9, R16 ;  /* 0x0000001009097220 */ /* 0x000fe20000400000 */
[----:B------:R-:W-:Y:S02]  /*1b420*/  IADD3.X R13, R170, R15, R171, P2, P6 ;  /* 0x0000000faa0d7210 */ /* 0x000fe400017ec4ab */
[----:B------:R-:W-:Y:S01]  /*1b430*/  ISETP.GT.AND P2, PT, R0, 0x9, P3 ;  /* 0x000000090000780c */ /* 0x000fe20001f44270 */
[----:B----4-:R-:W-:-:S05]  /*1b440*/  FFMA R9, R158, R2, R9 ;  /* 0x000000029e097223 */ /* 0x010fca0000000009 */
[----:B------:R-:W-:-:S05]  /*1b450*/  F2FP.BF16.F32.PACK_AB R9, RZ, R9 ;  /* 0x00000009ff09723e */ /* 0x000fca00000010ff */
[----:B------:R2:W-:Y:S02]  /*1b460*/  @P1 STG.E.U16 desc[UR36][R12.64+0x10], R9 ;  /* 0x000010090c001986 */ /* 0x0005e4000c101524 */
[----:B------:R-:W-:Y:S05]  /*1b470*/  @!P2 BRA `(.L_x_295) ;  /* 0x000000000004a947 */ /* 0x000fea0003800000 */
[----:B------:R4:W5:Y:S02]  /*1b480*/  LDG.E.LTC128B.U16 R8, desc[UR36][R18.64+0x12] ;  /* 0x0000122412087981 */ /* 0x000964000c1e1520 */
.L_x_295:
[----:B------:R-:W-:Y:S05]  /*1b490*/  BSYNC B1 ;  /* 0x0000000000017941 */ /* 0x000fea0003800000 */
.L_x_294:
        /* <DEDUP_REMOVED lines=10> */
.L_x_297:
[----:B------:R-:W-:Y:S05]  /*1b540*/  BSYNC B1 ;  /* 0x0000000000017941 */ /* 0x000fea0003800000 */
.L_x_296:
[----:B------:R-:W4:Y:S01]  /*1b550*/  LDL.LU R158, [R1+0x620] ;  /* 0x00062000019e7983 */ /* 0x000f220000300800 */
[----:B--2--5:R-:W-:Y:S01]  /*1b560*/  SHF.L.U32 R9, R8, 0x10, RZ ;  /* 0x0000001008097819 */ /* 0x024fe200000006ff */
[----:B------:R-:W-:Y:S01]  /*1b570*/  BSSY B1, `(.L_x_298) ;  /* 0x0000008000017945 */ /* 0x000fe20003800000 */
[----:B------:R-:W-:-:S03]  /*1b580*/  ISETP.GT.AND P2, PT, R0, 0x11, P4 ;  /* 0x000000110000780c */ /* 0x000fc60002744270 */
[----:B------:R-:W-:-:S04]  /*1b590*/  FMUL R9, R9, R16 ;  /* 0x0000001009097220 */ /* 0x000fc80000400000 */
[----:B----4-:R-:W-:-:S05]  /*1b5a0*/  FFMA R9, R158, R2, R9 ;  /* 0x000000029e097223 */ /* 0x010fca0000000009 */
[----:B------:R-:W-:-:S05]  /*1b5b0*/  F2FP.BF16.F32.PACK_AB R9, RZ, R9 ;  /* 0x00000009ff09723e */ /* 0x000fca00000010ff */
[----:B------:R2:W-:Y:S01]  /*1b5c0*/  @P1 STG.E.U16 desc[UR36][R22.64+0x20], R9 ;  /* 0x0000200916001986 */ /* 0x0005e2000c101524 */
[----:B------:R-:W-:Y:S05]  /*1b5d0*/  @!P2 BRA `(.L_x_299) ;  /* 0x000000000004a947 */ /* 0x000fea0003800000 */
[----:B------:R4:W5:Y:S02]  /*1b5e0*/  LDG.E.LTC128B.U16 R8, desc[UR36][R20.64+0x22] ;  /* 0x0000222414087981 */ /* 0x000964000c1e1520 */
.L_x_299:
[----:B------:R-:W-:Y:S05]  /*1b5f0*/  BSYNC B1 ;  /* 0x0000000000017941 */ /* 0x000fea0003800000 */
.L_x_298:
        /* <DEDUP_REMOVED lines=10> */
.L_x_301:
[----:B------:R-:W-:Y:S05]  /*1b6a0*/  BSYNC B1 ;  /* 0x0000000000017941 */ /* 0x000fea0003800000 */
.L_x_300:
[----:B------:R-:W4:Y:S01]  /*1b6b0*/  LDL.LU R158, [R1+0x628] ;  /* 0x00062800019e7983 */ /* 0x000f220000300800 */
[----:B--2--5:R-:W-:Y:S01]  /*1b6c0*/  IMAD.U32 R9, R8, 0x10000, RZ ;  /* 0x0001000008097824 */ /* 0x024fe200078e00ff */
[----:B------:R-:W-:Y:S01]  /*1b6d0*/  ISETP.GT.AND P2, PT, R0, 0x11, P3 ;  /* 0x000000110000780c */ /* 0x000fe20001f44270 */
[----:B------:R-:W-:Y:S02]  /*1b6e0*/  BSSY B1, `(.L_x_302) ;  /* 0x0000007000017945 */ /* 0x000fe40003800000 */
[----:B------:R-:W-:-:S04]  /*1b6f0*/  FMUL R9, R9, R16 ;  /* 0x0000001009097220 */ /* 0x000fc80000400000 */
[----:B----4-:R-:W-:-:S05]  /*1b700*/  FFMA R9, R158, R2, R9 ;  /* 0x000000029e097223 */ /* 0x010fca0000000009 */
[----:B------:R-:W-:-:S05]  /*1b710*/  F2FP.BF16.F32.PACK_AB R9, RZ, R9 ;  /* 0x00000009ff09723e */ /* 0x000fca00000010ff */
[----:B------:R2:W-:Y:S01]  /*1b720*/  @P1 STG.E.U16 desc[UR36][R12.64+0x20], R9 ;  /* 0x000020090c001986 */ /* 0x0005e2000c101524 */
[----:B------:R-:W-:Y:S05]  /*1b730*/  @!P2 BRA `(.L_x_303) ;  /* 0x000000000004a947 */ /* 0x000fea0003800000 */
[----:B------:R4:W5:Y:S02]  /*1b740*/  LDG.E.LTC128B.U16 R8, desc[UR36][R18.64+0x22] ;  /* 0x0000222412087981 */ /* 0x000964000c1e1520 */
.L_x_303:
[----:B------:R-:W-:Y:S05]  /*1b750*/  BSYNC B1 ;  /* 0x0000000000017941 */ /* 0x000fea0003800000 */
.L_x_302:
        /* <DEDUP_REMOVED lines=10> */
.L_x_305:
[----:B------:R-:W-:Y:S05]  /*1b800*/  BSYNC B1 ;  /* 0x0000000000017941 */ /* 0x000fea0003800000 */
.L_x_304:
        /* <DEDUP_REMOVED lines=10> */
.L_x_307:
[----:B------:R-:W-:Y:S05]  /*1b8b0*/  BSYNC B1 ;  /* 0x0000000000017941 */ /* 0x000fea0003800000 */
.L_x_306:
        /* <DEDUP_REMOVED lines=10> */
.L_x_309:
[----:B------:R-:W-:Y:S05]  /*1b960*/  BSYNC B1 ;  /* 0x0000000000017941 */ /* 0x000fea0003800000 */
.L_x_308:
        /* <DEDUP_REMOVED lines=10> */
.L_x_311:
[----:B------:R-:W-:Y:S05]  /*1ba10*/  BSYNC B1 ;  /* 0x0000000000017941 */ /* 0x000fea0003800000 */
.L_x_310:
        /* <DEDUP_REMOVED lines=10> */
.L_x_313:
[----:B------:R-:W-:Y:S05]  /*1bac0*/  BSYNC B1 ;  /* 0x0000000000017941 */ /* 0x000fea0003800000 */
.L_x_312:
        /* <DEDUP_REMOVED lines=10> */
.L_x_315:
[----:B------:R-:W-:Y:S05]  /*1bb70*/  BSYNC B1 ;  /* 0x0000000000017941 */ /* 0x000fea0003800000 */
.L_x_314:
[----:B------:R-:W3:Y:S01]  /*1bb80*/  LDL.LU R158, [R1+0x644] ;  /* 0x00064400019e7983 */ /* 0x000ee20000300800 */
[----:B--2--5:R-:W-:Y:S01]  /*1bb90*/  SHF.L.U32 R9, R8, 0x10, RZ ;  /* 0x0000001008097819 */ /* 0x024fe200000006ff */
[----:B------:R-:W-:Y:S01]  /*1bba0*/  BSSY B1, `(.L_x_316) ;  /* 0x0000008000017945 */ /* 0x000fe20003800000 */
[----:B------:R-:W-:-:S03]  /*1bbb0*/  ISETP.GT.AND P1, PT, R0, 0x20, P3 ;  /* 0x000000200000780c */ /* 0x000fc60001f24270 */
[----:B------:R-:W-:-:S04]  /*1bbc0*/  FMUL R9, R9, R16 ;  /* 0x0000001009097220 */ /* 0x000fc80000400000 */
[----:B---3--:R-:W-:-:S05]  /*1bbd0*/  FFMA R9, R158, R2, R9 ;  /* 0x000000029e097223 */ /* 0x008fca0000000009 */
[----:B------:R-:W-:-:S05]  /*1bbe0*/  F2FP.BF16.F32.PACK_AB R9, RZ, R9 ;  /* 0x00000009ff09723e */ /* 0x000fca00000010ff */
[----:B------:R2:W-:Y:S01]  /*1bbf0*/  @P2 STG.E.U16 desc[UR36][R22.64+0x42], R9 ;  /* 0x0000420916002986 */ /* 0x0005e2000c101524 */
[----:B------:R-:W-:Y:S05]  /*1bc00*/  @!P1 BRA `(.L_x_317) ;  /* 0x0000000000049947 */ /* 0x000fea0003800000 */
[----:B------:R3:W5:Y:S02]  /*1bc10*/  LDG.E.LTC128B.U16 R8, desc[UR36][R18.64+0x40] ;  /* 0x0000402412087981 */ /* 0x000764000c1e1520 */
.L_x_317:
[----:B------:R-:W-:Y:S05]  /*1bc20*/  BSYNC B1 ;  /* 0x0000000000017941 */ /* 0x000fea0003800000 */
.L_x_316:
        /* <DEDUP_REMOVED lines=10> */
.L_x_319:
[----:B------:R-:W-:Y:S05]  /*1bcd0*/  BSYNC B1 ;  /* 0x0000000000017941 */ /* 0x000fea0003800000 */
.L_x_318:
        /* <DEDUP_REMOVED lines=10> */
.L_x_321:
[----:B------:R-:W-:Y:S05]  /*1bd80*/  BSYNC B1 ;  /* 0x0000000000017941 */ /* 0x000fea0003800000 */
.L_x_320:
        /* <DEDUP_REMOVED lines=10> */
.L_x_323:
[----:B------:R-:W-:Y:S05]  /*1be30*/  BSYNC B1 ;  /* 0x0000000000017941 */ /* 0x000fea0003800000 */
.L_x_322:
        /* <DEDUP_REMOVED lines=10> */
.L_x_325:
[----:B------:R-:W-:Y:S05]  /*1bee0*/  BSYNC B1 ;  /* 0x0000000000017941 */ /* 0x000fea0003800000 */
.L_x_324:
        /* <DEDUP_REMOVED lines=10> */
.L_x_327:
[----:B------:R-:W-:Y:S05]  /*1bf90*/  BSYNC B1 ;  /* 0x0000000000017941 */ /* 0x000fea0003800000 */
.L_x_326:
        /* <DEDUP_REMOVED lines=10> */
.L_x_329:
[----:B------:R-:W-:Y:S05]  /*1c040*/  BSYNC B1 ;  /* 0x0000000000017941 */ /* 0x000fea0003800000 */
.L_x_328:
        /* <DEDUP_REMOVED lines=10> */
.L_x_331:
[----:B------:R-:W-:Y:S05]  /*1c0f0*/  BSYNC B1 ;  /* 0x0000000000017941 */ /* 0x000fea0003800000 */
.L_x_330:
        /* <DEDUP_REMOVED lines=10> */
.L_x_333:
[----:B------:R-:W-:Y:S05]  /*1c1a0*/  BSYNC B1 ;  /* 0x0000000000017941 */ /* 0x000fea0003800000 */
.L_x_332:
        /* <DEDUP_REMOVED lines=10> */
.L_x_335:
[----:B------:R-:W-:Y:S05]  /*1c250*/  BSYNC B1 ;  /* 0x0000000000017941 */ /* 0x000fea0003800000 */
.L_x_334:
        /* <DEDUP_REMOVED lines=10> */
.L_x_337:
[----:B------:R-:W-:Y:S05]  /*1c300*/  BSYNC B1 ;  /* 0x0000000000017941 */ /* 0x000fea0003800000 */
.L_x_336:
        /* <DEDUP_REMOVED lines=10> */
.L_x_339:
[----:B------:R-:W-:Y:S05]  /*1c3b0*/  BSYNC B1 ;  /* 0x0000000000017941 */ /* 0x000fea0003800000 */
.L_x_338:
        /* <DEDUP_REMOVED lines=10> */
.L_x_341:
[----:B------:R-:W-:Y:S05]  /*1c460*/  BSYNC B1 ;  /* 0x0000000000017941 */ /* 0x000fea0003800000 */
.L_x_340:
        /* <DEDUP_REMOVED lines=10> */
.L_x_343:
[----:B------:R-:W-:Y:S05]  /*1c510*/  BSYNC B1 ;  /* 0x0000000000017941 */ /* 0x000fea0003800000 */
.L_x_342:
        /* <DEDUP_REMOVED lines=10> */
.L_x_345:
[----:B------:R-:W-:Y:S05]  /*1c5c0*/  BSYNC B1 ;  /* 0x0000000000017941 */ /* 0x000fea0003800000 */
.L_x_344:
        /* <DEDUP_REMOVED lines=10> */
.L_x_347:
[----:B------:R-:W-:Y:S05]  /*1c670*/  BSYNC B1 ;  /* 0x0000000000017941 */ /* 0x000fea0003800000 */
.L_x_346:
        /* <DEDUP_REMOVED lines=10> */
.L_x_349:
[----:B------:R-:W-:Y:S05]  /*1c720*/  BSYNC B1 ;  /* 0x0000000000017941 */ /* 0x000fea0003800000 */
.L_x_348:
        /* <DEDUP_REMOVED lines=10> */
.L_x_351:
[----:B------:R-:W-:Y:S05]  /*1c7d0*/  BSYNC B1 ;  /* 0x0000000000017941 */ /* 0x000fea0003800000 */
.L_x_350:
        /* <DEDUP_REMOVED lines=10> */
.L_x_353:
[----:B------:R-:W-:Y:S05]  /*1c880*/  BSYNC B1 ;  /* 0x0000000000017941 */ /* 0x000fea0003800000 */
.L_x_352:
        /* <DEDUP_REMOVED lines=10> */
.L_x_355:
[----:B------:R-:W-:Y:S05]  /*1c930*/  BSYNC B1 ;  /* 0x0000000000017941 */ /* 0x000fea0003800000 */
.L_x_354:
        /* <DEDUP_REMOVED lines=10> */
.L_x_357:
[----:B------:R-:W-:Y:S05]  /*1c9e0*/  BSYNC B1 ;  /* 0x0000000000017941 */ /* 0x000fea0003800000 */
.L_x_356:
        /* <DEDUP_REMOVED lines=10> */
.L_x_359:
[----:B------:R-:W-:Y:S05]  /*1ca90*/  BSYNC B1 ;  /* 0x0000000000017941 */ /* 0x000fea0003800000 */
.L_x_358:
        /* <DEDUP_REMOVED lines=10> */
.L_x_361:
[----:B------:R-:W-:Y:S05]  /*1cb40*/  BSYNC B1 ;  /* 0x0000000000017941 */ /* 0x000fea0003800000 */
.L_x_360:
        /* <DEDUP_REMOVED lines=10> */
.L_x_363:
[----:B------:R-:W-:Y:S05]  /*1cbf0*/  BSYNC B1 ;  /* 0x0000000000017941 */ /* 0x000fea0003800000 */
.L_x_362:
        /* <DEDUP_REMOVED lines=10> */
.L_x_365:
[----:B------:R-:W-:Y:S05]  /*1cca0*/  BSYNC B1 ;  /* 0x0000000000017941 */ /* 0x000fea0003800000 */
.L_x_364:
        /* <DEDUP_REMOVED lines=10> */
.L_x_367:
[----:B------:R-:W-:Y:S05]  /*1cd50*/  BSYNC B1 ;  /* 0x0000000000017941 */ /* 0x000fea0003800000 */
.L_x_366:
        /* <DEDUP_REMOVED lines=10> */
.L_x_369:
[----:B------:R-:W-:Y:S05]  /*1ce00*/  BSYNC B1 ;  /* 0x0000000000017941 */ /* 0x000fea0003800000 */
.L_x_368:
        /* <DEDUP_REMOVED lines=10> */
.L_x_371:
[----:B------:R-:W-:Y:S05]  /*1ceb0*/  BSYNC B1 ;  /* 0x0000000000017941 */ /* 0x000fea0003800000 */
.L_x_370:
        /* <DEDUP_REMOVED lines=10> */
.L_x_373:
[----:B------:R-:W-:Y:S05]  /*1cf60*/  BSYNC B1 ;  /* 0x0000000000017941 */ /* 0x000fea0003800000 */
.L_x_372:
        /* <DEDUP_REMOVED lines=10> */
.L_x_375:
[----:B------:R-:W-:Y:S05]  /*1d010*/  BSYNC B1 ;  /* 0x0000000000017941 */ /* 0x000fea0003800000 */
.L_x_374:
        /* <DEDUP_REMOVED lines=10> */
.L_x_377:
[----:B------:R-:W-:Y:S05]  /*1d0c0*/  BSYNC B1 ;  /* 0x0000000000017941 */ /* 0x000fea0003800000 */
.L_x_376:
        /* <DEDUP_REMOVED lines=10> */
.L_x_379:
[----:B------:R-:W-:Y:S05]  /*1d170*/  BSYNC B1 ;  /* 0x0000000000017941 */ /* 0x000fea0003800000 */
.L_x_378:
        /* <DEDUP_REMOVED lines=10> */
.L_x_381:
[----:B------:R-:W-:Y:S05]  /*1d220*/  BSYNC B1 ;  /* 0x0000000000017941 */ /* 0x000fea0003800000 */
.L_x_380:
        /* <DEDUP_REMOVED lines=10> */
.L_x_383:
[----:B------:R-:W-:Y:S05]  /*1d2d0*/  BSYNC B1 ;  /* 0x0000000000017941 */ /* 0x000fea0003800000 */
.L_x_382:
        /* <DEDUP_REMOVED lines=10> */
.L_x_385:
[----:B------:R-:W-:Y:S05]  /*1d380*/  BSYNC B1 ;  /* 0x0000000000017941 */ /* 0x000fea0003800000 */
.L_x_384:
        /* <DEDUP_REMOVED lines=10> */
.L_x_387:
[----:B------:R-:W-:Y:S05]  /*1d430*/  BSYNC B1 ;  /* 0x0000000000017941 */ /* 0x000fea0003800000 */
.L_x_386:
        /* <DEDUP_REMOVED lines=10> */
.L_x_389:
[----:B------:R-:W-:Y:S05]  /*1d4e0*/  BSYNC B1 ;  /* 0x0000000000017941 */ /* 0x000fea0003800000 */
.L_x_388:
        /* <DEDUP_REMOVED lines=10> */
.L_x_391:
[----:B------:R-:W-:Y:S05]  /*1d590*/  BSYNC B1 ;  /* 0x0000000000017941 */ /* 0x000fea0003800000 */
.L_x_390:
        /* <DEDUP_REMOVED lines=10> */
.L_x_393:
[----:B------:R-:W-:Y:S05]  /*1d640*/  BSYNC B1 ;  /* 0x0000000000017941 */ /* 0x000fea0003800000 */
.L_x_392:
        /* <DEDUP_REMOVED lines=10> */
.L_x_395:
[----:B------:R-:W-:Y:S05]  /*1d6f0*/  BSYNC B1 ;  /* 0x0000000000017941 */ /* 0x000fea0003800000 */
.L_x_394:
        /* <DEDUP_REMOVED lines=10> */
.L_x_397:
[----:B------:R-:W-:Y:S05]  /*1d7a0*/  BSYNC B1 ;  /* 0x0000000000017941 */ /* 0x000fea0003800000 */
.L_x_396:
        /* <DEDUP_REMOVED lines=10> */
.L_x_399:
[----:B------:R-:W-:Y:S05]  /*1d850*/  BSYNC B1 ;  /* 0x0000000000017941 */ /* 0x000fea0003800000 */
.L_x_398:
        /* <DEDUP_REMOVED lines=10> */
.L_x_401:
[----:B------:R-:W-:Y:S05]  /*1d900*/  BSYNC B1 ;  /* 0x0000000000017941 */ /* 0x000fea0003800000 */
.L_x_400:
        /* <DEDUP_REMOVED lines=10> */
.L_x_403:
[----:B------:R-:W-:Y:S05]  /*1d9b0*/  BSYNC B1 ;  /* 0x0000000000017941 */ /* 0x000fea0003800000 */
.L_x_402:
        /* <DEDUP_REMOVED lines=10> */
.L_x_405:
[----:B------:R-:W-:Y:S05]  /*1da60*/  BSYNC B1 ;  /* 0x0000000000017941 */ /* 0x000fea0003800000 */
.L_x_404:
        /* <DEDUP_REMOVED lines=10> */
.L_x_407:
[----:B------:R-:W-:Y:S05]  /*1db10*/  BSYNC B1 ;  /* 0x0000000000017941 */ /* 0x000fea0003800000 */
.L_x_406:
        /* <DEDUP_REMOVED lines=10> */
.L_x_409:
[----:B------:R-:W-:Y:S05]  /*1dbc0*/  BSYNC B1 ;  /* 0x0000000000017941 */ /* 0x000fea0003800000 */
.L_x_408:
        /* <DEDUP_REMOVED lines=10> */
.L_x_411:
[----:B------:R-:W-:Y:S05]  /*1dc70*/  BSYNC B1 ;  /* 0x0000000000017941 */ /* 0x000fea0003800000 */
.L_x_410:
        /* <DEDUP_REMOVED lines=10> */
.L_x_413:
[----:B------:R-:W-:Y:S05]  /*1dd20*/  BSYNC B1 ;  /* 0x0000000000017941 */ /* 0x000fea0003800000 */
.L_x_412:
        /* <DEDUP_REMOVED lines=10> */
.L_x_415:
[----:B------:R-:W-:Y:S05]  /*1ddd0*/  BSYNC B1 ;  /* 0x0000000000017941 */ /* 0x000fea0003800000 */
.L_x_414:
        /* <DEDUP_REMOVED lines=10> */
.L_x_417:
[----:B------:R-:W-:Y:S05]  /*1de80*/  BSYNC B1 ;  /* 0x0000000000017941 */ /* 0x000fea0003800000 */
.L_x_416:
        /* <DEDUP_REMOVED lines=10> */
.L_x_419:
[----:B------:R-:W-:Y:S05]  /*1df30*/  BSYNC B1 ;  /* 0x0000000000017941 */ /* 0x000fea0003800000 */
.L_x_418:
        /* <DEDUP_REMOVED lines=10> */
.L_x_421:
[----:B------:R-:W-:Y:S05]  /*1dfe0*/  BSYNC B1 ;  /* 0x0000000000017941 */ /* 0x000fea0003800000 */
.L_x_420:
        /* <DEDUP_REMOVED lines=10> */
.L_x_423:
[----:B------:R-:W-:Y:S05]  /*1e090*/  BSYNC B1 ;  /* 0x0000000000017941 */ /* 0x000fea0003800000 */
.L_x_422:
        /* <DEDUP_REMOVED lines=10> */
.L_x_425:
[----:B------:R-:W-:Y:S05]  /*1e140*/  BSYNC B1 ;  /* 0x0000000000017941 */ /* 0x000fea0003800000 */
.L_x_424:
        /* <DEDUP_REMOVED lines=10> */
.L_x_427:
[----:B------:R-:W-:Y:S05]  /*1e1f0*/  BSYNC B1 ;  /* 0x0000000000017941 */ /* 0x000fea0003800000 */
.L_x_426:
        /* <DEDUP_REMOVED lines=10> */
.L_x_429:
[----:B------:R-:W-:Y:S05]  /*1e2a0*/  BSYNC B1 ;  /* 0x0000000000017941 */ /* 0x000fea0003800000 */
.L_x_428:
        /* <DEDUP_REMOVED lines=10> */
.L_x_431:
[----:B------:R-:W-:Y:S05]  /*1e350*/  BSYNC B1 ;  /* 0x0000000000017941 */ /* 0x000fea0003800000 */
.L_x_430:
        /* <DEDUP_REMOVED lines=10> */
.L_x_433:
[----:B------:R-:W-:Y:S05]  /*1e400*/  BSYNC B1 ;  /* 0x0000000000017941 */ /* 0x000fea0003800000 */
.L_x_432:
        /* <DEDUP_REMOVED lines=10> */
.L_x_435:
[----:B------:R-:W-:Y:S05]  /*1e4b0*/  BSYNC B1 ;  /* 0x0000000000017941 */ /* 0x000fea0003800000 */
.L_x_434:
        /* <DEDUP_REMOVED lines=10> */
.L_x_437:
[----:B------:R-:W-:Y:S05]  /*1e560*/  BSYNC B1 ;  /* 0x0000000000017941 */ /* 0x000fea0003800000 */
.L_x_436:
        /* <DEDUP_REMOVED lines=10> */
.L_x_439:
[----:B------:R-:W-:Y:S05]  /*1e610*/  BSYNC B1 ;  /* 0x0000000000017941 */ /* 0x000fea0003800000 */
.L_x_438:
        /* <DEDUP_REMOVED lines=10> */
.L_x_441:
[----:B------:R-:W-:Y:S05]  /*1e6c0*/  BSYNC B1 ;  /* 0x0000000000017941 */ /* 0x000fea0003800000 */
.L_x_440:
        /* <DEDUP_REMOVED lines=10> */
.L_x_443:
[----:B------:R-:W-:Y:S05]  /*1e770*/  BSYNC B1 ;  /* 0x0000000000017941 */ /* 0x000fea0003800000 */
.L_x_442:
        /* <DEDUP_REMOVED lines=10> */
.L_x_445:
[----:B------:R-:W-:Y:S05]  /*1e820*/  BSYNC B1 ;  /* 0x0000000000017941 */ /* 0x000fea0003800000 */
.L_x_444:
        /* <DEDUP_REMOVED lines=10> */
.L_x_447:
[----:B------:R-:W-:Y:S05]  /*1e8d0*/  BSYNC B1 ;  /* 0x0000000000017941 */ /* 0x000fea0003800000 */
.L_x_446:
        /* <DEDUP_REMOVED lines=10> */
.L_x_449:
[----:B------:R-:W-:Y:S05]  /*1e980*/  BSYNC B1 ;  /* 0x0000000000017941 */ /* 0x000fea0003800000 */
.L_x_448:
        /* <DEDUP_REMOVED lines=10> */
.L_x_451:
[----:B------:R-:W-:Y:S05]  /*1ea30*/  BSYNC B1 ;  /* 0x0000000000017941 */ /* 0x000fea0003800000 */
.L_x_450:
        /* <DEDUP_REMOVED lines=10> */
.L_x_453:
[----:B------:R-:W-:Y:S05]  /*1eae0*/  BSYNC B1 ;  /* 0x0000000000017941 */ /* 0x000fea0003800000 */
.L_x_452:
        /* <DEDUP_REMOVED lines=10> */
.L_x_455:
[----:B------:R-:W-:Y:S05]  /*1eb90*/  BSYNC B1 ;  /* 0x0000000000017941 */ /* 0x000fea0003800000 */
.L_x_454:
        /* <DEDUP_REMOVED lines=10> */
.L_x_457:
[----:B------:R-:W-:Y:S05]  /*1ec40*/  BSYNC B1 ;  /* 0x0000000000017941 */ /* 0x000fea0003800000 */
.L_x_456:
        /* <DEDUP_REMOVED lines=10> */
.L_x_459:
[----:B------:R-:W-:Y:S05]  /*1ecf0*/  BSYNC B1 ;  /* 0x0000000000017941 */ /* 0x000fea0003800000 */
.L_x_458:
        /* <DEDUP_REMOVED lines=10> */
.L_x_461:
[----:B------:R-:W-:Y:S05]  /*1eda0*/  BSYNC B1 ;  /* 0x0000000000017941 */ /* 0x000fea0003800000 */
.L_x_460:
        /* <DEDUP_REMOVED lines=10> */
.L_x_463:
[----:B------:R-:W-:Y:S05]  /*1ee50*/  BSYNC B1 ;  /* 0x0000000000017941 */ /* 0x000fea0003800000 */
.L_x_462:
        /* <DEDUP_REMOVED lines=10> */
.L_x_465:
[----:B------:R-:W-:Y:S05]  /*1ef00*/  BSYNC B1 ;  /* 0x0000000000017941 */ /* 0x000fea0003800000 */
.L_x_464:
        /* <DEDUP_REMOVED lines=10> */
.L_x_467:
[----:B------:R-:W-:Y:S05]  /*1efb0*/  BSYNC B1 ;  /* 0x0000000000017941 */ /* 0x000fea0003800000 */
.L_x_466:
        /* <DEDUP_REMOVED lines=10> */
.L_x_469:
[----:B------:R-:W-:Y:S05]  /*1f060*/  BSYNC B1 ;  /* 0x0000000000017941 */ /* 0x000fea0003800000 */
.L_x_468:
        /* <DEDUP_REMOVED lines=10> */
.L_x_471:
[----:B------:R-:W-:Y:S05]  /*1f110*/  BSYNC B1 ;  /* 0x0000000000017941 */ /* 0x000fea0003800000 */
.L_x_470:
        /* <DEDUP_REMOVED lines=10> */
.L_x_473:
[----:B------:R-:W-:Y:S05]  /*1f1c0*/  BSYNC B1 ;  /* 0x0000000000017941 */ /* 0x000fea0003800000 */
.L_x_472:
        /* <DEDUP_REMOVED lines=10> */
.L_x_475:
[----:B------:R-:W-:Y:S05]  /*1f270*/  BSYNC B1 ;  /* 0x0000000000017941 */ /* 0x000fea0003800000 */
.L_x_474:
        /* <DEDUP_REMOVED lines=10> */
.L_x_477:
[----:B------:R-:W-:Y:S05]  /*1f320*/  BSYNC B1 ;  /* 0x0000000000017941 */ /* 0x000fea0003800000 */
.L_x_476:
        /* <DEDUP_REMOVED lines=10> */
.L_x_479:
[----:B------:R-:W-:Y:S05]  /*1f3d0*/  BSYNC B1 ;  /* 0x0000000000017941 */ /* 0x000fea0003800000 */
.L_x_478:
        /* <DEDUP_REMOVED lines=10> */
.L_x_481:
[----:B------:R-:W-:Y:S05]  /*1f480*/  BSYNC B1 ;  /* 0x0000000000017941 */ /* 0x000fea0003800000 */
.L_x_480:
        /* <DEDUP_REMOVED lines=10> */
.L_x_483:
[----:B------:R-:W-:Y:S05]  /*1f530*/  BSYNC B1 ;  /* 0x0000000000017941 */ /* 0x000fea0003800000 */
.L_x_482:
        /* <DEDUP_REMOVED lines=10> */
.L_x_485:
[----:B------:R-:W-:Y:S05]  /*1f5e0*/  BSYNC B1 ;  /* 0x0000000000017941 */ /* 0x000fea0003800000 */
.L_x_484:
        /* <DEDUP_REMOVED lines=10> */
.L_x_487:
[----:B------:R-:W-:Y:S05]  /*1f690*/  BSYNC B1 ;  /* 0x0000000000017941 */ /* 0x000fea0003800000 */
.L_x_486:
        /* <DEDUP_REMOVED lines=10> */
.L_x_489:
[----:B------:R-:W-:Y:S05]  /*1f740*/  BSYNC B1 ;  /* 0x0000000000017941 */ /* 0x000fea0003800000 */
.L_x_488:
        /* <DEDUP_REMOVED lines=10> */
.L_x_491:
[----:B------:R-:W-:Y:S05]  /*1f7f0*/  BSYNC B1 ;  /* 0x0000000000017941 */ /* 0x000fea0003800000 */
.L_x_490:
        /* <DEDUP_REMOVED lines=10> */
.L_x_493:
[----:B------:R-:W-:Y:S05]  /*1f8a0*/  BSYNC B1 ;  /* 0x0000000000017941 */ /* 0x000fea0003800000 */
.L_x_492:
        /* <DEDUP_REMOVED lines=10> */
.L_x_495:
[----:B------:R-:W-:Y:S05]  /*1f950*/  BSYNC B1 ;  /* 0x0000000000017941 */ /* 0x000fea0003800000 */
.L_x_494:
        /* <DEDUP_REMOVED lines=10> */
.L_x_497:
[----:B------:R-:W-:Y:S05]  /*1fa00*/  BSYNC B1 ;  /* 0x0000000000017941 */ /* 0x000fea0003800000 */
.L_x_496:
        /* <DEDUP_REMOVED lines=10> */
.L_x_499:
[----:B------:R-:W-:Y:S05]  /*1fab0*/  BSYNC B1 ;  /* 0x0000000000017941 */ /* 0x000fea0003800000 */
.L_x_498:
        /* <DEDUP_REMOVED lines=10> */
.L_x_501:
[----:B------:R-:W-:Y:S05]  /*1fb60*/  BSYNC B1 ;  /* 0x0000000000017941 */ /* 0x000fea0003800000 */
.L_x_500:
        /* <DEDUP_REMOVED lines=10> */
.L_x_503:
[----:B------:R-:W-:Y:S05]  /*1fc10*/  BSYNC B1 ;  /* 0x0000000000017941 */ /* 0x000fea0003800000 */
.L_x_502:
        /* <DEDUP_REMOVED lines=10> */
.L_x_505:
[----:B------:R-:W-:Y:S05]  /*1fcc0*/  BSYNC B1 ;  /* 0x0000000000017941 */ /* 0x000fea0003800000 */
.L_x_504:
        /* <DEDUP_REMOVED lines=10> */
.L_x_507:
[----:B------:R-:W-:Y:S05]  /*1fd70*/  BSYNC B1 ;  /* 0x0000000000017941 */ /* 0x000fea0003800000 */
.L_x_506:
        /* <DEDUP_REMOVED lines=10> */
.L_x_509:
[----:B------:R-:W-:Y:S05]  /*1fe20*/  BSYNC B1 ;  /* 0x0000000000017941 */ /* 0x000fea0003800000 */
.L_x_508:
        /* <DEDUP_REMOVED lines=10> */
.L_x_511:
[----:B------:R-:W-:Y:S05]  /*1fed0*/  BSYNC B1 ;  /* 0x0000000000017941 */ /* 0x000fea0003800000 */
.L_x_510:
        /* <DEDUP_REMOVED lines=10> */
.L_x_513:
[----:B------:R-:W-:Y:S05]  /*1ff80*/  BSYNC B1 ;  /* 0x0000000000017941 */ /* 0x000fea0003800000 */
.L_x_512:
        /* <DEDUP_REMOVED lines=10> */
.L_x_515:
[----:B------:R-:W-:Y:S05]  /*20030*/  BSYNC B1 ;  /* 0x0000000000017941 */ /* 0x000fea0003800000 */
.L_x_514:
        /* <DEDUP_REMOVED lines=10> */
.L_x_517:
[----:B------:R-:W-:Y:S05]  /*200e0*/  BSYNC B1 ;  /* 0x0000000000017941 */ /* 0x000fea0003800000 */
.L_x_516:
        /* <DEDUP_REMOVED lines=10> */
.L_x_519:
[----:B------:R-:W-:Y:S05]  /*20190*/  BSYNC B1 ;  /* 0x0000000000017941 */ /* 0x000fea0003800000 */
.L_x_518:
        /* <DEDUP_REMOVED lines=10> */
.L_x_521:
[----:B------:R-:W-:Y:S05]  /*20240*/  BSYNC B1 ;  /* 0x0000000000017941 */ /* 0x000fea0003800000 */
.L_x_520:
        /* <DEDUP_REMOVED lines=10> */
.L_x_523:
[----:B------:R-:W-:Y:S05]  /*202f0*/  BSYNC B1 ;  /* 0x0000000000017941 */ /* 0x000fea0003800000 */
.L_x_522:
        /* <DEDUP_REMOVED lines=10> */
.L_x_525:
[----:B------:R-:W-:Y:S05]  /*203a0*/  BSYNC B1 ;  /* 0x0000000000017941 */ /* 0x000fea0003800000 */
.L_x_524:
        /* <DEDUP_REMOVED lines=10> */
.L_x_527:
[----:B------:R-:W-:Y:S05]  /*20450*/  BSYNC B1 ;  /* 0x0000000000017941 */ /* 0x000fea0003800000 */
.L_x_526:
        /* <DEDUP_REMOVED lines=10> */
.L_x_529:
[----:B------:R-:W-:Y:S05]  /*20500*/  BSYNC B1 ;  /* 0x0000000000017941 */ /* 0x000fea0003800000 */
.L_x_528:
        /* <DEDUP_REMOVED lines=10> */
.L_x_531:
[----:B------:R-:W-:Y:S05]  /*205b0*/  BSYNC B1 ;  /* 0x0000000000017941 */ /* 0x000fea0003800000 */
.L_x_530:
[----:B------:R-:W3:Y:S01]  /*205c0*/  LDL.LU R159, [R1+0x7f4] ;  /* 0x0007f400019f7983 */ /* 0x000ee20000300800 */
[----:B--2--5:R-:W-:Y:S01]  /*205d0*/  SHF.L.U32 R9, R8, 0x10, RZ ;  /* 0x0000001008097819 */ /* 0x024fe200000006ff */
[----:B------:R-:W-:Y:S01]  /*205e0*/  BSSY B1, `(.L_x_532) ;  /* 0x0000009000017945 */ /* 0x000fe20003800000 */
[----:B------:R-:W-:Y:S02]  /*205f0*/  ISETP.GT.AND P1, PT, R0, 0xf8, P3 ;  /* 0x000000f80000780c */ /* 0x000fe40001f24270 */
[----:B------:R-:W-:Y:S01]  /*20600*/  PRMT R158, R8, 0x7610, R158 ;  /* 0x00007610089e7816 */ /* 0x000fe2000000009e */
[----:B------:R-:W-:-:S04]  /*20610*/  FMUL R9, R9, R16 ;  /* 0x0000001009097220 */ /* 0x000fc80000400000 */
[----:B---3--:R-:W-:-:S05]  /*20620*/  FFMA R9, R159, R2, R9 ;  /* 0x000000029f097223 */ /* 0x008fca0000000009 */
[----:B------:R-:W-:-:S05]  /*20630*/  F2FP.BF16.F32.PACK_AB R9, RZ, R9 ;  /* 0x00000009ff09723e */ /* 0x000fca00000010ff */
[----:B------:R2:W-:Y:S01]  /*20640*/  @P2 STG.E.U16 desc[UR36][R22.64+0x1f2], R9 ;  /* 0x0001f20916002986 */ /* 0x0005e2000c101524 */
[----:B------:R-:W-:Y:S05]  /*20650*/  @!P1 BRA `(.L_x_533) ;  /* 0x0000000000049947 */ /* 0x000fea0003800000 */
[----:B------:R3:W5:Y:S02]  /*20660*/  LDG.E.LTC128B.U16 R158, desc[UR36][R18.64+0x1f0] ;  /* 0x0001f024129e7981 */ /* 0x000764000c1e1520 */
.L_x_533:
[----:B------:R-:W-:Y:S05]  /*20670*/  BSYNC B1 ;  /* 0x0000000000017941 */ /* 0x000fea0003800000 */
.L_x_532:
[----:B--2---:R-:W2:Y:S01]  /*20680*/  LDL.LU R9, [R1+0x7f8] ;  /* 0x0007f80001097983 */ /* 0x004ea20000300800 */
[----:B-----5:R-:W-:Y:S01]  /*20690*/  IMAD.U32 R8, R158, 0x10000, RZ ;  /* 0x000100009e087824 */ /* 0x020fe200078e00ff */
[----:B------:R-:W-:Y:S01]  /*206a0*/  IADD3 R163, P2, R17, 0x100, RZ ;  /* 0x0000010011a37810 */ /* 0x000fe20007f5e0ff */
[----:B------:R-:W-:Y:S01]  /*206b0*/  BSSY B1, `(.L_x_534) ;  /* 0x0000010000017945 */ /* 0x000fe20003800000 */
[----:B------:R-:W-:Y:S01]  /*206c0*/  ISETP.GT.AND P6, PT, R0, 0xf9, P3 ;  /* 0x000000f90000780c */ /* 0x000fe20001fc4270 */
[----:B------:R-:W-:-:S04]  /*206d0*/  FMUL R8, R8, R16 ;  /* 0x0000001008087220 */ /* 0x000fc80000400000 */
[----:B--2---:R-:W-:Y:S01]  /*206e0*/  FFMA R8, R9, R2, R8 ;  /* 0x0000000209087223 */ /* 0x004fe20000000008 */
[----:B------:R-:W-:-:S04]  /*206f0*/  IMAD.X R9, RZ, RZ, UR7, P2 ;  /* 0x00000007ff097e24 */ /* 0x000fc800090e06ff */
[----:B------:R-:W-:Y:S01]  /*20700*/  F2FP.BF16.F32.PACK_AB R8, RZ, R8 ;  /* 0x00000008ff08723e */ /* 0x000fe200000010ff */
[----:B------:R-:W-:-:S03]  /*20710*/  IMAD R9, R9, R4, RZ ;  /* 0x0000000409097224 */ /* 0x000fc600078e02ff */
[----:B------:R-:W-:Y:S01]  /*20720*/  PRMT R17, R8, 0x7610, R17 ;  /* 0x0000761008117816 */ /* 0x000fe20000000011 */
[----:B------:R-:W-:Y:S02]  /*20730*/  IMAD R171, R163, R5, R9 ;  /* 0x00000005a3ab7224 */ /* 0x000fe400078e0209 */
[----:B------:R-:W-:Y:S02]  /*20740*/  @P1 IMAD.MOV.U32 R8, RZ, RZ, R12 ;  /* 0x000000ffff081224 */ /* 0x000fe400078e000c */
[----:B------:R-:W-:-:S05]  /*20750*/  @P1 IMAD.MOV.U32 R9, RZ, RZ, R13 ;  /* 0x000000ffff091224 */ /* 0x000fca00078e000d */
[----:B------:R2:W-:Y:S02]  /*20760*/  @P1 STG.E.U16 desc[UR36][R8.64+0x1f0], R17 ;  /* 0x0001f01108001986 */ /* 0x0005e4000c101524 */
[----:B--2---:R-:W-:Y:S01]  /*20770*/  IMAD.WIDE.U32 R8, R163, R4, R160 ;  /* 0x00000004a3087225 */ /* 0x004fe200078e00a0 */
[----:B------:R-:W-:Y:S01]  /*20780*/  PRMT R17, R158, 0x7610, R17 ;  /* 0x000076109e117816 */ /* 0x000fe20000000011 */
[----:B------:R-:W-:Y:S06]  /*20790*/  @!P6 BRA `(.L_x_535) ;  /* 0x000000000004e947 */ /* 0x000fec0003800000 */
[----:B------:R2:W5:Y:S02]  /*207a0*/  LDG.E.LTC128B.U16 R17, desc[UR36][R18.64+0x1f2] ;  /* 0x0001f22412117981 */ /* 0x000564000c1e1520 */
.L_x_535:
[----:B------:R-:W-:Y:S05]  /*207b0*/  BSYNC B1 ;  /* 0x0000000000017941 */ /* 0x000fea0003800000 */
.L_x_534:
[----:B------:R-:W3:Y:S01]  /*207c0*/  LDL.LU R173, [R1+0x7fc] ;  /* 0x0007fc0001ad7983 */ /* 0x000ee20000300800 */
[----:B-----5:R-:W-:Y:S01]  /*207d0*/  IMAD.U32 R5, R17, 0x10000, RZ ;  /* 0x0001000011057824 */ /* 0x020fe200078e00ff */
[C---:B------:R-:W-:Y:S01]  /*207e0*/  LEA R158, P1, R8.reuse, R6, 0x1 ;  /* 0x00000006089e7211 */ /* 0x040fe200078208ff */
[----:B------:R-:W-:Y:S01]  /*207f0*/  IMAD.IADD R9, R9, 0x1, R171 ;  /* 0x0000000109097824 */ /* 0x000fe200078e02ab */
[----:B------:R-:W-:Y:S01]  /*20800*/  ISETP.GT.AND P2, PT, R3, 0x100, PT ;  /* 0x000001000300780c */ /* 0x000fe20003f44270 */
[----:B------:R-:W-:Y:S01]  /*20810*/  FMUL R5, R5, R16 ;  /* 0x0000001005057220 */ /* 0x000fe20000400000 */
[----:B------:R-:W4:Y:S02]  /*20820*/  LDL.LU R172, [R1+0x400] ;  /* 0x0004000001ac7983 */ /* 0x000f240000300800 */
[----:B------:R-:W-:Y:S01]  /*20830*/  LEA.HI.X R159, R8, R7, R9, 0x1, P1 ;  /* 0x00000007089f7211 */ /* 0x000fe200008f0c09 */
[----:B------:R-:W-:Y:S01]  /*20840*/  @P6 IMAD.MOV.U32 R8, RZ, RZ, R12 ;  /* 0x000000ffff086224 */ /* 0x000fe200078e000c */
[----:B------:R-:W-:Y:S01]  /*20850*/  ISETP.GT.AND P1, PT, R0, RZ, P2 ;  /* 0x000000ff0000720c */ /* 0x000fe20001724270 */
[----:B------:R-:W-:-:S02]  /*20860*/  @P6 IMAD.MOV.U32 R9, RZ, RZ, R13 ;  /* 0x000000ffff096224 */ /* 0x000fc400078e000d */
[----:B---3--:R-:W-:-:S05]  /*20870*/  FFMA R5, R173, R2, R5 ;  /* 0x00000002ad057223 */ /* 0x008fca0000000005 */
[----:B------:R-:W-:-:S05]  /*20880*/  F2FP.BF16.F32.PACK_AB R5, RZ, R5 ;  /* 0x00000005ff05723e */ /* 0x000fca00000010ff */
[----:B------:R3:W-:Y:S04]  /*20890*/  @P6 STG.E.U16 desc[UR36][R8.64+0x1f2], R5 ;  /* 0x0001f20508006986 */ /* 0x0007e8000c101524 */
[----:B------:R0:W2:Y:S01]  /*208a0*/  @P1 LDG.E.LTC128B.U16 R17, desc[UR36][R158.64] ;  /* 0x000000249e111981 */ /* 0x0000a2000c1e1520 */
[----:B------:R-:W-:Y:S01]  /*208b0*/  IMAD.U32 R165, RZ, RZ, UR8 ;  /* 0x00000008ffa57e24 */ /* 0x000fe2000f8e00ff */
[----:B------:R-:W-:Y:S03]  /*208c0*/  BSSY B1, `(.L_x_536) ;  /* 0x000001a000017945 */ /* 0x000fe60003800000 */
[----:B------:R-:W-:Y:S02]  /*208d0*/  IMAD.SHL.U32 R165, R165, 0x200, RZ ;  /* 0x00000200a5a57824 */ /* 0x000fe400078e00ff */
[----:B---3--:R-:W-:-:S04]  /*208e0*/  IMAD.WIDE.U32 R8, R163, R4, R10 ;  /* 0x00000004a3087225 */ /* 0x008fc800078e000a */
[----:B------:R-:W-:Y:S02]  /*208f0*/  IMAD.IADD R9, R171, 0x1, R9 ;  /* 0x00000001ab097824 */ /* 0x000fe400078e0209 */
[----:B0-----:R-:W-:-:S04]  /*20900*/  IMAD.WIDE.U32 R158, R162, UR44, R8 ;  /* 0x0000002ca29e7c25 */ /* 0x001fc8000f8e0008 */
[----:B------:R-:W-:Y:S01]  /*20910*/  IMAD.U32 R9, RZ, RZ, UR8 ;  /* 0x00000008ff097e24 */ /* 0x000fe2000f8e00ff */
[----:B------:R-:W-:Y:S02]  /*20920*/  LEA R8, P6, R158, R6, 0x1 ;  /* 0x000000069e087211 */ /* 0x000fe400078c08ff */
[----:B--2---:R-:W-:-:S05]  /*20930*/  SHF.L.U32 R5, R17, 0x10, RZ ;  /* 0x0000001011057819 */ /* 0x004fca00000006ff */
[----:B------:R-:W-:-:S04]  /*20940*/  FMUL R5, R5, R16 ;  /* 0x0000001005057220 */ /* 0x000fc80000400000 */
[----:B----4-:R-:W-:Y:S01]  /*20950*/  FFMA R160, R172, R2, R5 ;  /* 0x00000002aca07223 */ /* 0x010fe20000000005 */
[----:B------:R-:W-:Y:S02]  /*20960*/  IMAD.U32 R172, RZ, RZ, UR9 ;  /* 0x00000009ffac7e24 */ /* 0x000fe4000f8e00ff */
[----:B------:R-:W-:Y:S02]  /*20970*/  IMAD.IADD R5, R168, 0x1, R159 ;  /* 0x00000001a8057824 */ /* 0x000fe400078e029f */
[----:B------:R-:W-:Y:S02]  /*20980*/  F2FP.BF16.F32.PACK_AB R160, RZ, R160 ;  /* 0x000000a0ffa0723e */ /* 0x000fe400000010ff */
[----:B------:R-:W-:Y:S02]  /*20990*/  SHF.L.U64.HI R172, R9, 0x9, R172 ;  /* 0x0000000909ac7819 */ /* 0x000fe400000102ac */
[----:B------:R-:W-:Y:S01]  /*209a0*/  LEA.HI.X R9, R158, R7, R5, 0x1, P6 ;  /* 0x000000079e097211 */ /* 0x000fe200030f0c05 */
[----:B------:R-:W-:Y:S01]  /*209b0*/  IMAD.WIDE.U32 R4, R163, R4, R166 ;  /* 0x00000004a3047225 */ /* 0x000fe200078e00a6 */
[----:B------:R-:W-:-:S03]  /*209c0*/  IADD3 R158, P6, R165, R14, RZ ;  /* 0x0000000ea59e7210 */ /* 0x000fc60007fde0ff */
[----:B------:R-:W-:Y:S02]  /*209d0*/  IMAD.IADD R171, R171, 0x1, R5 ;  /* 0x00000001abab7824 */ /* 0x000fe400078e0205 */
[----:B------:R-:W-:Y:S01]  /*209e0*/  IMAD.X R159, R172, 0x1, R15, P6 ;  /* 0x00000001ac9f7824 */ /* 0x000fe200030e060f */
[----:B------:R-:W-:-:S04]  /*209f0*/  IADD3 R164, P6, R164, R4, RZ ;  /* 0x00000004a4a47210 */ /* 0x000fc80007fde0ff */
[----:B------:R0:W-:Y:S01]  /*20a00*/  @P1 STG.E.U16 desc[UR36][R158.64], R160 ;  /* 0x000000a09e001986 */ /* 0x0001e2000c101524 */
[----:B------:R-:W-:Y:S02]  /*20a10*/  ISETP.GT.AND P1, PT, R0, 0x1, P2 ;  /* 0x000000010000780c */ /* 0x000fe40001724270 */
[----:B------:R-:W-:Y:S02]  /*20a20*/  IADD3.X R161, R171, R161, RZ, P6, !PT ;  /* 0x000000a1aba17210 */ /* 0x000fe400037fe4ff */
[----:B------:R-:W-:-:S09]  /*20a30*/  IADD3 R4, P6, R10, R4, RZ ;  /* 0x000000040a047210 */ /* 0x000fd20007fde0ff */
[----:B0-----:R-:W-:Y:S05]  /*20a40*/  @!P1 BRA `(.L_x_537) ;  /* 0x0000000000049947 */ /* 0x001fea0003800000 */
[----:B------:R0:W5:Y:S02]  /*20a50*/  LDG.E.LTC128B.U16 R17, desc[UR36][R8.64+0x2] ;  /* 0x0000022408117981 */ /* 0x000164000c1e1520 */
.L_x_537:
[----:B------:R-:W-:Y:S05]  /*20a60*/  BSYNC B1 ;  /* 0x0000000000017941 */ /* 0x000fea0003800000 */
.L_x_536:
[----:B------:R-:W2:Y:S01]  /*20a70*/  LDL.LU R160, [R1+0x404] ;  /* 0x0004040001a07983 */ /* 0x000ea20000300800 */
[----:B-----5:R-:W-:Y:S01]  /*20a80*/  IMAD.U32 R10, R17, 0x10000, RZ ;  /* 0x00010000110a7824 */ /* 0x020fe200078e00ff */
[----:B------:R-:W-:Y:S01]  /*20a90*/  BSSY B1, `(.L_x_538) ;  /* 0x0000018000017945 */ /* 0x000fe20003800000 */
[----:B------:R-:W-:Y:S02]  /*20aa0*/  IMAD.X R5, R11, 0x1, R171, P6 ;  /* 0x000000010b057824 */ /* 0x000fe400030e06ab */
[----:B------:R-:W-:Y:S01]  /*20ab0*/  FMUL R10, R10, R16 ;  /* 0x000000100a0a7220 */ /* 0x000fe20000400000 */
[----:B------:R-:W-:-:S04]  /*20ac0*/  IMAD.WIDE.U32 R162, R162, UR44, R4 ;  /* 0x0000002ca2a27c25 */ /* 0x000fc8000f8e0004 */
[----:B------:R-:W-:Y:S02]  /*20ad0*/  IMAD.IADD R168, R168, 0x1, R163 ;  /* 0x00000001a8a87824 */ /* 0x000fe400078e02a3 */
[----:B------:R-:W-:Y:S02]  /*20ae0*/  @P1 IMAD.MOV.U32 R5, RZ, RZ, R159 ;  /* 0x000000ffff051224 */ /* 0x000fe400078e009f */
[----:B--2---:R-:W-:Y:S01]  /*20af0*/  FFMA R10, R160, R2, R10 ;  /* 0x00000002a00a7223 */ /* 0x004fe2000000000a */
[----:B------:R-:W-:-:S04]  /*20b00*/  LEA R160, P6, R164, R6, 0x1 ;  /* 0x00000006a4a07211 */ /* 0x000fc800078c08ff */
[----:B------:R-:W-:Y:S02]  /*20b10*/  F2FP.BF16.F32.PACK_AB R4, RZ, R10 ;  /* 0x0000000aff04723e */ /* 0x000fe400000010ff */
[----:B------:R-:W-:Y:S02]  /*20b20*/  LEA.HI.X R161, R164, R7, R161, 0x1, P6 ;  /* 0x00000007a4a17211 */ /* 0x000fe400030f0ca1 */
[----:B------:R-:W-:Y:S01]  /*20b30*/  PRMT R10, R4, 0x7610, R10 ;  /* 0x00007610040a7816 */ /* 0x000fe2000000000a */
[----:B------:R-:W-:Y:S01]  /*20b40*/  @P1 IMAD.MOV.U32 R4, RZ, RZ, R158 ;  /* 0x000000ffff041224 */ /* 0x000fe200078e009e */
[----:B------:R-:W-:-:S04]  /*20b50*/  LEA R6, P6, R162, R6, 0x1 ;  /* 0x00000006a2067211 */ /* 0x000fc800078c08ff */
[----:B------:R-:W-:Y:S01]  /*20b60*/  LEA.HI.X R7, R162, R7, R168, 0x1, P6 ;  /* 0x00000007a2077211 */ /* 0x000fe200030f0ca8 */
[----:B------:R2:W-:Y:S02]  /*20b70*/  @P1 STG.E.U16 desc[UR36][R4.64+0x2], R10 ;  /* 0x0000020a04001986 */ /* 0x0005e4000c101524 */
[----:B--2---:R-:W-:-:S04]  /*20b80*/  IADD3 R4, P1, P6, R169, R14, R165 ;  /* 0x0000000ea9047210 */ /* 0x004fc80007e3e0a5 */
[----:B------:R-:W-:Y:S02]  /*20b90*/  IADD3.X R5, R170, R15, R172, P1, P6 ;  /* 0x0000000faa057210 */ /* 0x000fe40000fec4ac */
[----:B------:R-:W-:Y:S02]  /*20ba0*/  IADD3 R10, P6, R158, R169, RZ ;  /* 0x000000a99e0a7210 */ /* 0x000fe40007fde0ff */
[----:B------:R-:W-:Y:S02]  /*20bb0*/  ISETP.GT.AND P1, PT, R3, 0x108, PT ;  /* 0x000001080300780c */ /* 0x000fe40003f24270 */
[----:B------:R-:W-:Y:S01]  /*20bc0*/  PRMT R3, R17, 0x7610, R3 ;  /* 0x0000761011037816 */ /* 0x000fe20000000003 */
[----:B------:R-:W-:Y:S01]  /*20bd0*/  IMAD.X R11, R159, 0x1, R170, P6 ;  /* 0x000000019f0b7824 */ /* 0x000fe200030e06aa */
[----:B------:R-:W-:-:S13]  /*20be0*/  ISETP.GT.AND P6, PT, R0, RZ, P1 ;  /* 0x000000ff0000720c */ /* 0x000fda0000fc4270 */
[----:B------:R-:W-:Y:S05]  /*20bf0*/  @!P6 BRA `(.L_x_539) ;  /* 0x000000000004e947 */ /* 0x000fea0003800000 */
[----:B------:R2:W5:Y:S02]  /*20c00*/  LDG.E.LTC128B.U16 R3, desc[UR36][R160.64] ;  /* 0x00000024a0037981 */ /* 0x000564000c1e1520 */
.L_x_539:
[----:B------:R-:W-:Y:S05]  /*20c10*/  BSYNC B1 ;  /* 0x0000000000017941 */ /* 0x000fea0003800000 */
.L_x_538:
[----:B--2---:R-:W2:Y:S01]  /*20c20*/  LDL.LU R160, [R1+0x408] ;  /* 0x0004080001a07983 */ /* 0x004ea20000300800 */
[----:B-----5:R-:W-:Y:S01]  /*20c30*/  IMAD.U32 R17, R3, 0x10000, RZ ;  /* 0x0001000003117824 */ /* 0x020fe200078e00ff */
[----:B------:R-:W-:Y:S03]  /*20c40*/  BSSY B1, `(.L_x_540) ;  /* 0x0000008000017945 */ /* 0x000fe60003800000 */
[----:B------:R-:W-:-:S04]  /*20c50*/  FMUL R17, R17, R16 ;  /* 0x0000001011117220 */ /* 0x000fc80000400000 */
[----:B--2---:R-:W-:-:S05]  /*20c60*/  FFMA R17, R160, R2, R17 ;  /* 0x00000002a0117223 */ /* 0x004fca0000000011 */
[----:B------:R-:W-:-:S05]  /*20c70*/  F2FP.BF16.F32.PACK_AB R17, RZ, R17 ;  /* 0x00000011ff11723e */ /* 0x000fca00000010ff */
[----:B------:R2:W-:Y:S01]  /*20c80*/  @P6 STG.E.U16 desc[UR36][R10.64], R17 ;  /* 0x000000110a006986 */ /* 0x0005e2000c101524 */
[----:B------:R-:W-:-:S13]  /*20c90*/  ISETP.GT.AND P6, PT, R0, 0x1, P1 ;  /* 0x000000010000780c */ /* 0x000fda0000fc4270 */
[----:B--2---:R-:W-:Y:S05]  /*20ca0*/  @!P6 BRA `(.L_x_541) ;  /* 0x000000000004e947 */ /* 0x004fea0003800000 */
[----:B------:R2:W5:Y:S02]  /*20cb0*/  LDG.E.LTC128B.U16 R3, desc[UR36][R6.64+0x2] ;  /* 0x0000022406037981 */ /* 0x000564000c1e1520 */
.L_x_541:
[----:B------:R-:W-:Y:S05]  /*20cc0*/  BSYNC B1 ;  /* 0x0000000000017941 */ /* 0x000fea0003800000 */
.L_x_540:
[----:B------:R-:W3:Y:S01]  /*20cd0*/  LDL.LU R160, [R1+0x40c] ;  /* 0x00040c0001a07983 */ /* 0x000ee20000300800 */
[----:B-----5:R-:W-:Y:S01]  /*20ce0*/  IMAD.U32 R17, R3, 0x10000, RZ ;  /* 0x0001000003117824 */ /* 0x020fe200078e00ff */
[----:B------:R-:W-:Y:S03]  /*20cf0*/  BSSY B1, `(.L_x_542) ;  /* 0x0000008000017945 */ /* 0x000fe60003800000 */
[----:B------:R-:W-:-:S04]  /*20d00*/  FMUL R17, R17, R16 ;  /* 0x0000001011117220 */ /* 0x000fc80000400000 */
[----:B---3--:R-:W-:-:S05]  /*20d10*/  FFMA R17, R160, R2, R17 ;  /* 0x00000002a0117223 */ /* 0x008fca0000000011 */
[----:B------:R-:W-:-:S05]  /*20d20*/  F2FP.BF16.F32.PACK_AB R17, RZ, R17 ;  /* 0x00000011ff11723e */ /* 0x000fca00000010ff */
[----:B------:R3:W-:Y:S01]  /*20d30*/  @P6 STG.E.U16 desc[UR36][R10.64+0x2], R17 ;  /* 0x000002110a006986 */ /* 0x0007e2000c101524 */
[----:B------:R-:W-:-:S13]  /*20d40*/  ISETP.GT.AND P6, PT, R0, 0x8, P2 ;  /* 0x000000080000780c */ /* 0x000fda00017c4270 */
[----:B---3--:R-:W-:Y:S05]  /*20d50*/  @!P6 BRA `(.L_x_543) ;  /* 0x000000000004e947 */ /* 0x008fea0003800000 */
[----:B------:R3:W5:Y:S02]  /*20d60*/  LDG.E.LTC128B.U16 R3, desc[UR36][R8.64+0x10] ;  /* 0x0000102408037981 */ /* 0x000764000c1e1520 */
.L_x_543:
[----:B------:R-:W-:Y:S05]  /*20d70*/  BSYNC B1 ;  /* 0x0000000000017941 */ /* 0x000fea0003800000 */
.L_x_542:
[----:B------:R-:W4:Y:S01]  /*20d80*/  LDL.LU R11, [R1+0x410] ;  /* 0x00041000010b7983 */ /* 0x000f220000300800 */
[----:B-----5:R-:W-:Y:S01]  /*20d90*/  SHF.L.U32 R10, R3, 0x10, RZ ;  /* 0x00000010030a7819 */ /* 0x020fe200000006ff */
[----:B------:R-:W-:Y:S04]  /*20da0*/  BSSY B1, `(.L_x_544) ;  /* 0x000000b000017945 */ /* 0x000fe80003800000 */
[----:B------:R-:W-:-:S04]  /*20db0*/  FMUL R10, R10, R16 ;  /* 0x000000100a0a7220 */ /* 0x000fc80000400000 */
[----:B----4-:R-:W-:Y:S01]  /*20dc0*/  FFMA R10, R11, R2, R10 ;  /* 0x000000020b0a7223 */ /* 0x010fe2000000000a */
[----:B------:R-:W-:-:S04]  /*20dd0*/  IMAD.MOV.U32 R11, RZ, RZ, R159 ;  /* 0x000000ffff0b7224 */ /* 0x000fc800078e009f */
[----:B------:R-:W-:-:S04]  /*20de0*/  F2FP.BF16.F32.PACK_AB R10, RZ, R10 ;  /* 0x0000000aff0a723e */ /* 0x000fc800000010ff */
[----:B------:R-:W-:Y:S01]  /*20df0*/  PRMT R17, R10, 0x7610, R17 ;  /* 0x000076100a117816 */ /* 0x000fe20000000011 */
[----:B------:R-:W-:-:S05]  /*20e00*/  IMAD.MOV.U32 R10, RZ, RZ, R158 ;  /* 0x000000ffff0a7224 */ /* 0x000fca00078e009e */
[----:B------:R4:W-:Y:S01]  /*20e10*/  @P6 STG.E.U16 desc[UR36][R10.64+0x10], R17 ;  /* 0x000010110a006986 */ /* 0x0009e2000c101524 */
[----:B------:R-:W-:-:S13]  /*20e20*/  ISETP.GT.AND P6, PT, R0, 0x9, P2 ;  /* 0x000000090000780c */ /* 0x000fda00017c4270 */
[----:B----4-:R-:W-:Y:S05]  /*20e30*/  @!P6 BRA `(.L_x_545) ;  /* 0x000000000004e947 */ /* 0x010fea0003800000 */
[----:B------:R4:W5:Y:S02]  /*20e40*/  LDG.E.LTC128B.U16 R3, desc[UR36][R8.64+0x12] ;  /* 0x0000122408037981 */ /* 0x000964000c1e1520 */
.L_x_545:
[----:B------:R-:W-:Y:S05]  /*20e50*/  BSYNC B1 ;  /* 0x0000000000017941 */ /* 0x000fea0003800000 */
.L_x_544:
[----:B------:R-:W2:Y:S01]  /*20e60*/  LDL.LU R160, [R1+0x414] ;  /* 0x0004140001a07983 */ /* 0x000ea20000300800 */
[----:B-----5:R-:W-:Y:S01]  /*20e70*/  IMAD.U32 R17, R3, 0x10000, RZ ;  /* 0x0001000003117824 */ /* 0x020fe200078e00ff */
[----:B------:R-:W-:Y:S03]  /*20e80*/  BSSY B1, `(.L_x_546) ;  /* 0x000000a000017945 */ /* 0x000fe60003800000 */
[----:B------:R-:W-:-:S04]  /*20e90*/  FMUL R17, R17, R16 ;  /* 0x0000001011117220 */ /* 0x000fc80000400000 */
[----:B--2---:R-:W-:-:S05]  /*20ea0*/  FFMA R17, R160, R2, R17 ;  /* 0x00000002a0117223 */ /* 0x004fca0000000011 */
[----:B------:R-:W-:-:S05]  /*20eb0*/  F2FP.BF16.F32.PACK_AB R17, RZ, R17 ;  /* 0x00000011ff11723e */ /* 0x000fca00000010ff */
[----:B------:R2:W-:Y:S01]  /*20ec0*/  @P6 STG.E.U16 desc[UR36][R10.64+0x12], R17 ;  /* 0x000012110a006986 */ /* 0x0005e2000c101524 */
[----:B------:R-:W-:-:S05]  /*20ed0*/  IADD3 R158, P6, R169, R158, RZ ;  /* 0x0000009ea99e7210 */ /* 0x000fca0007fde0ff */
[----:B------:R-:W-:Y:S01]  /*20ee0*/  IMAD.X R159, R170, 0x1, R159, P6 ;  /* 0x00000001aa9f7824 */ /* 0x000fe200030e069f */
[----:B------:R-:W-:-:S13]  /*20ef0*/  ISETP.GT.AND P6, PT, R0, 0x8, P1 ;  /* 0x000000080000780c */ /* 0x000fda0000fc4270 */
[----:B--2---:R-:W-:Y:S05]  /*20f00*/  @!P6 BRA `(.L_x_547) ;  /* 0x000000000004e947 */ /* 0x004fea0003800000 */
[----:B------:R2:W5:Y:S02]  /*20f10*/  LDG.E.LTC128B.U16 R3, desc[UR36][R6.64+0x10] ;  /* 0x0000102406037981 */ /* 0x000564000c1e1520 */
.L_x_547:
[----:B------:R-:W-:Y:S05]  /*20f20*/  BSYNC B1 ;  /* 0x0000000000017941 */ /* 0x000fea0003800000 */
.L_x_546:
        /* <DEDUP_REMOVED lines=10> */
.L_x_549:
[----:B------:R-:W-:Y:S05]  /*20fd0*/  BSYNC B1 ;  /* 0x0000000000017941 */ /* 0x000fea0003800000 */
.L_x_548:
[----:B------:R-:W2:Y:S01]  /*20fe0*/  LDL.LU R158, [R1+0x41c] ;  /* 0x00041c00019e7983 */ /* 0x000ea20000300800 */
        /* <DEDUP_REMOVED lines=9> */
.L_x_551:
[----:B------:R-:W-:Y:S05]  /*21080*/  BSYNC B1 ;  /* 0x0000000000017941 */ /* 0x000fea0003800000 */
.L_x_550:
        /* <DEDUP_REMOVED lines=10> */
.L_x_553:
[----:B------:R-:W-:Y:S05]  /*21130*/  BSYNC B1 ;  /* 0x0000000000017941 */ /* 0x000fea0003800000 */
.L_x_552:
        /* <DEDUP_REMOVED lines=10> */
.L_x_555:
[----:B------:R-:W-:Y:S05]  /*211e0*/  BSYNC B1 ;  /* 0x0000000000017941 */ /* 0x000fea0003800000 */
.L_x_554:
[----:B------:R-:W3:Y:S01]  /*211f0*/  LDL.LU R158, [R1+0x428] ;  /* 0x00042800019e7983 */ /* 0x000ee20000300800 */
[----:B-----5:R-:W-:Y:S01]  /*21200*/  SHF.L.U32 R17, R3, 0x10, RZ ;  /* 0x0000001003117819 */ /* 0x020fe200000006ff */
[----:B------:R-:W-:Y:S04]  /*21210*/  BSSY B1, `(.L_x_556) ;  /* 0x0000008000017945 */ /* 0x000fe80003800000 */
[----:B------:R-:W-:-:S04]  /*21220*/  FMUL R17, R17, R16 ;  /* 0x0000001011117220 */ /* 0x000fc80000400000 */
[----:B---3--:R-:W-:-:S05]  /*21230*/  FFMA R17, R158, R2, R17 ;  /* 0x000000029e117223 */ /* 0x008fca0000000011 */
[----:B------:R-:W-:-:S05]  /*21240*/  F2FP.BF16.F32.PACK_AB R17, RZ, R17 ;  /* 0x00000011ff11723e */ /* 0x000fca00000010ff */
[----:B------:R3:W-:Y:S01]  /*21250*/  @P6 STG.E.U16 desc[UR36][R4.64+0x20], R17 ;  /* 0x0000201104006986 */ /* 0x0007e2000c101524 */
[----:B------:R-:W-:-:S13]  /*21260*/  ISETP.GT.AND P6, PT, R0, 0x11, P1 ;  /* 0x000000110000780c */ /* 0x000fda0000fc4270 */
[----:B---3--:R-:W-:Y:S05]  /*21270*/  @!P6 BRA `(.L_x_557) ;  /* 0x000000000004e947 */ /* 0x008fea0003800000 */
[----:B------:R3:W5:Y:S02]  /*21280*/  LDG.E.LTC128B.U16 R3, desc[UR36][R6.64+0x22] ;  /* 0x0000222406037981 */ /* 0x000764000c1e1520 */
.L_x_557:
[----:B------:R-:W-:Y:S05]  /*21290*/  BSYNC B1 ;  /* 0x0000000000017941 */ /* 0x000fea0003800000 */
.L_x_556:
        /* <DEDUP_REMOVED lines=10> */
.L_x_559:
[----:B------:R-:W-:Y:S05]  /*21340*/  BSYNC B1 ;  /* 0x0000000000017941 */ /* 0x000fea0003800000 */
.L_x_558:
        /* <DEDUP_REMOVED lines=10> */
.L_x_561:
[----:B------:R-:W-:Y:S05]  /*213f0*/  BSYNC B1 ;  /* 0x0000000000017941 */ /* 0x000fea0003800000 */
.L_x_560:
        /* <DEDUP_REMOVED lines=10> */
.L_x_563:
[----:B------:R-:W-:Y:S05]  /*214a0*/  BSYNC B1 ;  /* 0x0000000000017941 */ /* 0x000fea0003800000 */
.L_x_562:
        /* <DEDUP_REMOVED lines=10> */
.L_x_565:
[----:B------:R-:W-:Y:S05]  /*21550*/  BSYNC B1 ;  /* 0x0000000000017941 */ /* 0x000fea0003800000 */
.L_x_564:
        /* <DEDUP_REMOVED lines=10> */
.L_x_567:
[----:B------:R-:W-:Y:S05]  /*21600*/  BSYNC B1 ;  /* 0x0000000000017941 */ /* 0x000fea0003800000 */
.L_x_566:
        /* <DEDUP_REMOVED lines=10> */
.L_x_569:
[----:B------:R-:W-:Y:S05]  /*216b0*/  BSYNC B1 ;  /* 0x0000000000017941 */ /* 0x000fea0003800000 */
.L_x_568:
        /* <DEDUP_REMOVED lines=10> */
.L_x_571:
[----:B------:R-:W-:Y:S05]  /*21760*/  BSYNC B1 ;  /* 0x0000000000017941 */ /* 0x000fea0003800000 */
.L_x_570:
        /* <DEDUP_REMOVED lines=10> */
.L_x_573:
[----:B------:R-:W-:Y:S05]  /*21810*/  BSYNC B1 ;  /* 0x0000000000017941 */ /* 0x000fea0003800000 */
.L_x_572:
[----:B------:R-:W2:Y:S01]  /*21820*/  LDL.LU R158, [R1+0x44c] ;  /* 0x00044c00019e7983 */ /* 0x000ea20000300800 */
[----:B-----5:R-:W-:Y:S01]  /*21830*/  SHF.L.U32 R17, R3, 0x10, RZ ;  /* 0x0000001003117819 */ /* 0x020fe200000006ff */
[----:B------:R-:W-:Y:S04]  /*21840*/  BSSY B1, `(.L_x_574) ;  /* 0x0000008000017945 */ /* 0x000fe80003800000 */
[----:B------:R-:W-:-:S04]  /*21850*/  FMUL R17, R17, R16 ;  /* 0x0000001011117220 */ /* 0x000fc80000400000 */
[----:B--2---:R-:W-:-:S05]  /*21860*/  FFMA R17, R158, R2, R17 ;  /* 0x000000029e117223 */ /* 0x004fca0000000011 */
[----:B------:R-:W-:-:S05]  /*21870*/  F2FP.BF16.F32.PACK_AB R17, RZ, R17 ;  /* 0x00000011ff11723e */ /* 0x000fca00000010ff */
[----:B------:R2:W-:Y:S01]  /*21880*/  @P6 STG.E.U16 desc[UR36][R4.64+0x42], R17 ;  /* 0x0000421104006986 */ /* 0x0005e2000c101524 */
[----:B------:R-:W-:-:S13]  /*21890*/  ISETP.GT.AND P6, PT, R0, 0x28, P2 ;  /* 0x000000280000780c */ /* 0x000fda00017c4270 */
[----:B--2---:R-:W-:Y:S05]  /*218a0*/  @!P6 BRA `(.L_x_575) ;  /* 0x000000000004e947 */ /* 0x004fea0003800000 */
[----:B------:R2:W5:Y:S02]  /*218b0*/  LDG.E.LTC128B.U16 R3, desc[UR36][R8.64+0x50] ;  /* 0x0000502408037981 */ /* 0x000564000c1e1520 */
.L_x_575:
[----:B------:R-:W-:Y:S05]  /*218c0*/  BSYNC B1 ;  /* 0x0000000000017941 */ /* 0x000fea0003800000 */
.L_x_574:
        /* <DEDUP_REMOVED lines=10> */
.L_x_577:
[----:B------:R-:W-:Y:S05]  /*21970*/  BSYNC B1 ;  /* 0x0000000000017941 */ /* 0x000fea0003800000 */
.L_x_576:
        /* <DEDUP_REMOVED lines=10> */
.L_x_579:
[----:B------:R-:W-:Y:S05]  /*21a20*/  BSYNC B1 ;  /* 0x0000000000017941 */ /* 0x000fea0003800000 */
.L_x_578:
        /* <DEDUP_REMOVED lines=10> */
.L_x_581:
[----:B------:R-:W-:Y:S05]  /*21ad0*/  BSYNC B1 ;  /* 0x0000000000017941 */ /* 0x000fea0003800000 */
.L_x_580:
        /* <DEDUP_REMOVED lines=10> */
.L_x_583:
[----:B------:R-:W-:Y:S05]  /*21b80*/  BSYNC B1 ;  /* 0x0000000000017941 */ /* 0x000fea0003800000 */
.L_x_582:
        /* <DEDUP_REMOVED lines=10> */
.L_x_585:
[----:B------:R-:W-:Y:S05]  /*21c30*/  BSYNC B1 ;  /* 0x0000000000017941 */ /* 0x000fea0003800000 */
.L_x_584:
        /* <DEDUP_REMOVED lines=10> */
.L_x_587:
[----:B------:R-:W-:Y:S05]  /*21ce0*/  BSYNC B1 ;  /* 0x0000000000017941 */ /* 0x000fea0003800000 */
.L_x_586:
        /* <DEDUP_REMOVED lines=10> */
.L_x_589:
[----:B------:R-:W-:Y:S05]  /*21d90*/  BSYNC B1 ;  /* 0x0000000000017941 */ /* 0x000fea0003800000 */
.L_x_588:
        /* <DEDUP_REMOVED lines=10> */
.L_x_591:
[----:B------:R-:W-:Y:S05]  /*21e40*/  BSYNC B1 ;  /* 0x0000000000017941 */ /* 0x000fea0003800000 */
.L_x_590:
        /* <DEDUP_REMOVED lines=10> */
.L_x_593:
[----:B------:R-:W-:Y:S05]  /*21ef0*/  BSYNC B1 ;  /* 0x0000000000017941 */ /* 0x000fea0003800000 */
.L_x_592:
        /* <DEDUP_REMOVED lines=10> */
.L_x_595:
[----:B------:R-:W-:Y:S05]  /*21fa0*/  BSYNC B1 ;  /* 0x0000000000017941 */ /* 0x000fea0003800000 */
.L_x_594:
        /* <DEDUP_REMOVED lines=10> */
.L_x_597:
[----:B------:R-:W-:Y:S05]  /*22050*/  BSYNC B1 ;  /* 0x0000000000017941 */ /* 0x000fea0003800000 */
.L_x_596:
        /* <DEDUP_REMOVED lines=10> */
.L_x_599:
[----:B------:R-:W-:Y:S05]  /*22100*/  BSYNC B1 ;  /* 0x0000000000017941 */ /* 0x000fea0003800000 */
.L_x_598:
        /* <DEDUP_REMOVED lines=10> */
.L_x_601:
[----:B------:R-:W-:Y:S05]  /*221b0*/  BSYNC B1 ;  /* 0x0000000000017941 */ /* 0x000fea0003800000 */
.L_x_600:
        /* <DEDUP_REMOVED lines=10> */
.L_x_603:
[----:B------:R-:W-:Y:S05]  /*22260*/  BSYNC B1 ;  /* 0x0000000000017941 */ /* 0x000fea0003800000 */
.L_x_602:
        /* <DEDUP_REMOVED lines=10> */
.L_x_605:
[----:B------:R-:W-:Y:S05]  /*22310*/  BSYNC B1 ;  /* 0x0000000000017941 */ /* 0x000fea0003800000 */
.L_x_604:
        /* <DEDUP_REMOVED lines=10> */
.L_x_607:
[----:B------:R-:W-:Y:S05]  /*223c0*/  BSYNC B1 ;  /* 0x0000000000017941 */ /* 0x000fea0003800000 */
.L_x_606:
        /* <DEDUP_REMOVED lines=10> */
.L_x_609:
[----:B------:R-:W-:Y:S05]  /*22470*/  BSYNC B1 ;  /* 0x0000000000017941 */ /* 0x000fea0003800000 */
.L_x_608:
        /* <DEDUP_REMOVED lines=10> */
.L_x_611:
[----:B------:R-:W-:Y:S05]  /*22520*/  BSYNC B1 ;  /* 0x0000000000017941 */ /* 0x000fea0003800000 */
.L_x_610:
        /* <DEDUP_REMOVED lines=10> */
.L_x_613:
[----:B------:R-:W-:Y:S05]  /*225d0*/  BSYNC B1 ;  /* 0x0000000000017941 */ /* 0x000fea0003800000 */
.L_x_612:
        /* <DEDUP_REMOVED lines=10> */
.L_x_615:
[----:B------:R-:W-:Y:S05]  /*22680*/  BSYNC B1 ;  /* 0x0000000000017941 */ /* 0x000fea0003800000 */
.L_x_614:
        /* <DEDUP_REMOVED lines=10> */
.L_x_617:
[----:B------:R-:W-:Y:S05]  /*22730*/  BSYNC B1 ;  /* 0x0000000000017941 */ /* 0x000fea0003800000 */
.L_x_616:
        /* <DEDUP_REMOVED lines=10> */
.L_x_619:
[----:B------:R-:W-:Y:S05]  /*227e0*/  BSYNC B1 ;  /* 0x0000000000017941 */ /* 0x000fea0003800000 */
.L_x_618:
        /* <DEDUP_REMOVED lines=10> */
.L_x_621:
[----:B------:R-:W-:Y:S05]  /*22890*/  BSYNC B1 ;  /* 0x0000000000017941 */ /* 0x000fea0003800000 */
.L_x_620:
        /* <DEDUP_REMOVED lines=10> */
.L_x_623:
[----:B------:R-:W-:Y:S05]  /*22940*/  BSYNC B1 ;  /* 0x0000000000017941 */ /* 0x000fea0003800000 */
.L_x_622:
        /* <DEDUP_REMOVED lines=10> */
.L_x_625:
[----:B------:R-:W-:Y:S05]  /*229f0*/  BSYNC B1 ;  /* 0x0000000000017941 */ /* 0x000fea0003800000 */
.L_x_624:
        /* <DEDUP_REMOVED lines=10> */
.L_x_627:
[----:B------:R-:W-:Y:S05]  /*22aa0*/  BSYNC B1 ;  /* 0x0000000000017941 */ /* 0x000fea0003800000 */
.L_x_626:
        /* <DEDUP_REMOVED lines=10> */
.L_x_629:
[----:B------:R-:W-:Y:S05]  /*22b50*/  BSYNC B1 ;  /* 0x0000000000017941 */ /* 0x000fea0003800000 */
.L_x_628:
        /* <DEDUP_REMOVED lines=10> */
.L_x_631:
[----:B------:R-:W-:Y:S05]  /*22c00*/  BSYNC B1 ;  /* 0x0000000000017941 */ /* 0x000fea0003800000 */
.L_x_630:
        /* <DEDUP_REMOVED lines=10> */
.L_x_633:
[----:B------:R-:W-:Y:S05]  /*22cb0*/  BSYNC B1 ;  /* 0x0000000000017941 */ /* 0x000fea0003800000 */
.L_x_632:
        /* <DEDUP_REMOVED lines=10> */
.L_x_635:
[----:B------:R-:W-:Y:S05]  /*22d60*/  BSYNC B1 ;  /* 0x0000000000017941 */ /* 0x000fea0003800000 */
.L_x_634:
        /* <DEDUP_REMOVED lines=10> */
.L_x_637:
[----:B------:R-:W-:Y:S05]  /*22e10*/  BSYNC B1 ;  /* 0x0000000000017941 */ /* 0x000fea0003800000 */
.L_x_636:
        /* <DEDUP_REMOVED lines=10> */
.L_x_639:
[----:B------:R-:W-:Y:S05]  /*22ec0*/  BSYNC B1 ;  /* 0x0000000000017941 */ /* 0x000fea0003800000 */
.L_x_638:
        /* <DEDUP_REMOVED lines=10> */
.L_x_641:
[----:B------:R-:W-:Y:S05]  /*22f70*/  BSYNC B1 ;  /* 0x0000000000017941 */ /* 0x000fea0003800000 */
.L_x_640:
        /* <DEDUP_REMOVED lines=10> */
.L_x_643:
[----:B------:R-:W-:Y:S05]  /*23020*/  BSYNC B1 ;  /* 0x0000000000017941 */ /* 0x000fea0003800000 */
.L_x_642:
        /* <DEDUP_REMOVED lines=10> */
.L_x_645:
[----:B------:R-:W-:Y:S05]  /*230d0*/  BSYNC B1 ;  /* 0x0000000000017941 */ /* 0x000fea0003800000 */
.L_x_644:
        /* <DEDUP_REMOVED lines=10> */
.L_x_647:
[----:B------:R-:W-:Y:S05]  /*23180*/  BSYNC B1 ;  /* 0x0000000000017941 */ /* 0x000fea0003800000 */
.L_x_646:
        /* <DEDUP_REMOVED lines=10> */
.L_x_649:
[----:B------:R-:W-:Y:S05]  /*23230*/  BSYNC B1 ;  /* 0x0000000000017941 */ /* 0x000fea0003800000 */
.L_x_648:
        /* <DEDUP_REMOVED lines=10> */
.L_x_651:
[----:B------:R-:W-:Y:S05]  /*232e0*/  BSYNC B1 ;  /* 0x0000000000017941 */ /* 0x000fea0003800000 */
.L_x_650:
        /* <DEDUP_REMOVED lines=10> */
.L_x_653:
[----:B------:R-:W-:Y:S05]  /*23390*/  BSYNC B1 ;  /* 0x0000000000017941 */ /* 0x000fea0003800000 */
.L_x_652:
        /* <DEDUP_REMOVED lines=10> */
.L_x_655:
[----:B------:R-:W-:Y:S05]  /*23440*/  BSYNC B1 ;  /* 0x0000000000017941 */ /* 0x000fea0003800000 */
.L_x_654:
        /* <DEDUP_REMOVED lines=10> */
.L_x_657:
[----:B------:R-:W-:Y:S05]  /*234f0*/  BSYNC B1 ;  /* 0x0000000000017941 */ /* 0x000fea0003800000 */
.L_x_656:
        /* <DEDUP_REMOVED lines=10> */
.L_x_659:
[----:B------:R-:W-:Y:S05]  /*235a0*/  BSYNC B1 ;  /* 0x0000000000017941 */ /* 0x000fea0003800000 */
.L_x_658:
        /* <DEDUP_REMOVED lines=10> */
.L_x_661:
[----:B------:R-:W-:Y:S05]  /*23650*/  BSYNC B1 ;  /* 0x0000000000017941 */ /* 0x000fea0003800000 */
.L_x_660:
        /* <DEDUP_REMOVED lines=10> */
.L_x_663:
[----:B------:R-:W-:Y:S05]  /*23700*/  BSYNC B1 ;  /* 0x0000000000017941 */ /* 0x000fea0003800000 */
.L_x_662:
        /* <DEDUP_REMOVED lines=10> */
.L_x_665:
[----:B------:R-:W-:Y:S05]  /*237b0*/  BSYNC B1 ;  /* 0x0000000000017941 */ /* 0x000fea0003800000 */
.L_x_664:
        /* <DEDUP_REMOVED lines=10> */
.L_x_667:
[----:B------:R-:W-:Y:S05]  /*23860*/  BSYNC B1 ;  /* 0x0000000000017941 */ /* 0x000fea0003800000 */
.L_x_666:
        /* <DEDUP_REMOVED lines=10> */
.L_x_669:
[----:B------:R-:W-:Y:S05]  /*23910*/  BSYNC B1 ;  /* 0x0000000000017941 */ /* 0x000fea0003800000 */
.L_x_668:
        /* <DEDUP_REMOVED lines=10> */
.L_x_671:
[----:B------:R-:W-:Y:S05]  /*239c0*/  BSYNC B1 ;  /* 0x0000000000017941 */ /* 0x000fea0003800000 */
.L_x_670:
        /* <DEDUP_REMOVED lines=10> */
.L_x_673:
[----:B------:R-:W-:Y:S05]  /*23a70*/  BSYNC B1 ;  /* 0x0000000000017941 */ /* 0x000fea0003800000 */
.L_x_672:
        /* <DEDUP_REMOVED lines=10> */
.L_x_675:
[----:B------:R-:W-:Y:S05]  /*23b20*/  BSYNC B1 ;  /* 0x0000000000017941 */ /* 0x000fea0003800000 */
.L_x_674:
        /* <DEDUP_REMOVED lines=10> */
.L_x_677:
[----:B------:R-:W-:Y:S05]  /*23bd0*/  BSYNC B1 ;  /* 0x0000000000017941 */ /* 0x000fea0003800000 */
.L_x_676:
        /* <DEDUP_REMOVED lines=10> */
.L_x_679:
[----:B------:R-:W-:Y:S05]  /*23c80*/  BSYNC B1 ;  /* 0x0000000000017941 */ /* 0x000fea0003800000 */
.L_x_678:
        /* <DEDUP_REMOVED lines=10> */
.L_x_681:
[----:B------:R-:W-:Y:S05]  /*23d30*/  BSYNC B1 ;  /* 0x0000000000017941 */ /* 0x000fea0003800000 */
.L_x_680:
        /* <DEDUP_REMOVED lines=10> */
.L_x_683:
[----:B------:R-:W-:Y:S05]  /*23de0*/  BSYNC B1 ;  /* 0x0000000000017941 */ /* 0x000fea0003800000 */
.L_x_682:
        /* <DEDUP_REMOVED lines=10> */
.L_x_685:
[----:B------:R-:W-:Y:S05]  /*23e90*/  BSYNC B1 ;  /* 0x0000000000017941 */ /* 0x000fea0003800000 */
.L_x_684:
        /* <DEDUP_REMOVED lines=10> */
.L_x_687:
[----:B------:R-:W-:Y:S05]  /*23f40*/  BSYNC B1 ;  /* 0x0000000000017941 */ /* 0x000fea0003800000 */
.L_x_686:
        /* <DEDUP_REMOVED lines=10> */
.L_x_689:
[----:B------:R-:W-:Y:S05]  /*23ff0*/  BSYNC B1 ;  /* 0x0000000000017941 */ /* 0x000fea0003800000 */
.L_x_688:
        /* <DEDUP_REMOVED lines=10> */
.L_x_691:
[----:B------:R-:W-:Y:S05]  /*240a0*/  BSYNC B1 ;  /* 0x0000000000017941 */ /* 0x000fea0003800000 */
.L_x_690:
        /* <DEDUP_REMOVED lines=10> */
.L_x_693:
[----:B------:R-:W-:Y:S05]  /*24150*/  BSYNC B1 ;  /* 0x0000000000017941 */ /* 0x000fea0003800000 */
.L_x_692:
        /* <DEDUP_REMOVED lines=10> */
.L_x_695:
[----:B------:R-:W-:Y:S05]  /*24200*/  BSYNC B1 ;  /* 0x0000000000017941 */ /* 0x000fea0003800000 */
.L_x_694:
        /* <DEDUP_REMOVED lines=10> */
.L_x_697:
[----:B------:R-:W-:Y:S05]  /*242b0*/  BSYNC B1 ;  /* 0x0000000000017941 */ /* 0x000fea0003800000 */
.L_x_696:
        /* <DEDUP_REMOVED lines=10> */
.L_x_699:
[----:B------:R-:W-:Y:S05]  /*24360*/  BSYNC B1 ;  /* 0x0000000000017941 */ /* 0x000fea0003800000 */
.L_x_698:
        /* <DEDUP_REMOVED lines=10> */
.L_x_701:
[----:B------:R-:W-:Y:S05]  /*24410*/  BSYNC B1 ;  /* 0x0000000000017941 */ /* 0x000fea0003800000 */
.L_x_700:
        /* <DEDUP_REMOVED lines=10> */
.L_x_703:
[----:B------:R-:W-:Y:S05]  /*244c0*/  BSYNC B1 ;  /* 0x0000000000017941 */ /* 0x000fea0003800000 */
.L_x_702:
        /* <DEDUP_REMOVED lines=10> */
.L_x_705:
[----:B------:R-:W-:Y:S05]  /*24570*/  BSYNC B1 ;  /* 0x0000000000017941 */ /* 0x000fea0003800000 */
.L_x_704:
        /* <DEDUP_REMOVED lines=10> */
.L_x_707:
[----:B------:R-:W-:Y:S05]  /*24620*/  BSYNC B1 ;  /* 0x0000000000017941 */ /* 0x000fea0003800000 */
.L_x_706:
        /* <DEDUP_REMOVED lines=10> */
.L_x_709:
[----:B------:R-:W-:Y:S05]  /*246d0*/  BSYNC B1 ;  /* 0x0000000000017941 */ /* 0x000fea0003800000 */
.L_x_708:
        /* <DEDUP_REMOVED lines=10> */
.L_x_711:
[----:B------:R-:W-:Y:S05]  /*24780*/  BSYNC B1 ;  /* 0x0000000000017941 */ /* 0x000fea0003800000 */
.L_x_710:
        /* <DEDUP_REMOVED lines=10> */
.L_x_713:
[----:B------:R-:W-:Y:S05]  /*24830*/  BSYNC B1 ;  /* 0x0000000000017941 */ /* 0x000fea0003800000 */
.L_x_712:
        /* <DEDUP_REMOVED lines=10> */
.L_x_715:
[----:B------:R-:W-:Y:S05]  /*248e0*/  BSYNC B1 ;  /* 0x0000000000017941 */ /* 0x000fea0003800000 */
.L_x_714:
        /* <DEDUP_REMOVED lines=10> */
.L_x_717:
[----:B------:R-:W-:Y:S05]  /*24990*/  BSYNC B1 ;  /* 0x0000000000017941 */ /* 0x000fea0003800000 */
.L_x_716:
        /* <DEDUP_REMOVED lines=10> */
.L_x_719:
[----:B------:R-:W-:Y:S05]  /*24a40*/  BSYNC B1 ;  /* 0x0000000000017941 */ /* 0x000fea0003800000 */
.L_x_718:
        /* <DEDUP_REMOVED lines=10> */
.L_x_721:
[----:B------:R-:W-:Y:S05]  /*24af0*/  BSYNC B1 ;  /* 0x0000000000017941 */ /* 0x000fea0003800000 */
.L_x_720:
        /* <DEDUP_REMOVED lines=10> */
.L_x_723:
[----:B------:R-:W-:Y:S05]  /*24ba0*/  BSYNC B1 ;  /* 0x0000000000017941 */ /* 0x000fea0003800000 */
.L_x_722:
        /* <DEDUP_REMOVED lines=10> */
.L_x_725:
[----:B------:R-:W-:Y:S05]  /*24c50*/  BSYNC B1 ;  /* 0x0000000000017941 */ /* 0x000fea0003800000 */
.L_x_724:
        /* <DEDUP_REMOVED lines=10> */
.L_x_727:
[----:B------:R-:W-:Y:S05]  /*24d00*/  BSYNC B1 ;  /* 0x0000000000017941 */ /* 0x000fea0003800000 */
.L_x_726:
        /* <DEDUP_REMOVED lines=10> */
.L_x_729:
[----:B------:R-:W-:Y:S05]  /*24db0*/  BSYNC B1 ;  /* 0x0000000000017941 */ /* 0x000fea0003800000 */
.L_x_728:
        /* <DEDUP_REMOVED lines=10> */
.L_x_731:
[----:B------:R-:W-:Y:S05]  /*24e60*/  BSYNC B1 ;  /* 0x0000000000017941 */ /* 0x000fea0003800000 */
.L_x_730:
        /* <DEDUP_REMOVED lines=10> */
.L_x_733:
[----:B------:R-:W-:Y:S05]  /*24f10*/  BSYNC B1 ;  /* 0x0000000000017941 */ /* 0x000fea0003800000 */
.L_x_732:
        /* <DEDUP_REMOVED lines=10> */
.L_x_735:
[----:B------:R-:W-:Y:S05]  /*24fc0*/  BSYNC B1 ;  /* 0x0000000000017941 */ /* 0x000fea0003800000 */
.L_x_734:
        /* <DEDUP_REMOVED lines=10> */
.L_x_737:
[----:B------:R-:W-:Y:S05]  /*25070*/  BSYNC B1 ;  /* 0x0000000000017941 */ /* 0x000fea0003800000 */
.L_x_736:
        /* <DEDUP_REMOVED lines=10> */
.L_x_739:
[----:B------:R-:W-:Y:S05]  /*25120*/  BSYNC B1 ;  /* 0x0000000000017941 */ /* 0x000fea0003800000 */
.L_x_738:
        /* <DEDUP_REMOVED lines=10> */
.L_x_741:
[----:B------:R-:W-:Y:S05]  /*251d0*/  BSYNC B1 ;  /* 0x0000000000017941 */ /* 0x000fea0003800000 */
.L_x_740:
        /* <DEDUP_REMOVED lines=10> */
.L_x_743:
[----:B------:R-:W-:Y:S05]  /*25280*/  BSYNC B1 ;  /* 0x0000000000017941 */ /* 0x000fea0003800000 */
.L_x_742:
        /* <DEDUP_REMOVED lines=10> */
.L_x_745:
[----:B------:R-:W-:Y:S05]  /*25330*/  BSYNC B1 ;  /* 0x0000000000017941 */ /* 0x000fea0003800000 */
.L_x_744:
        /* <DEDUP_REMOVED lines=10> */
.L_x_747:
[----:B------:R-:W-:Y:S05]  /*253e0*/  BSYNC B1 ;  /* 0x0000000000017941 */ /* 0x000fea0003800000 */
.L_x_746:
        /* <DEDUP_REMOVED lines=10> */
.L_x_749:
[----:B------:R-:W-:Y:S05]  /*25490*/  BSYNC B1 ;  /* 0x0000000000017941 */ /* 0x000fea0003800000 */
.L_x_748:
        /* <DEDUP_REMOVED lines=10> */
.L_x_751:
[----:B------:R-:W-:Y:S05]  /*25540*/  BSYNC B1 ;  /* 0x0000000000017941 */ /* 0x000fea0003800000 */
.L_x_750:
        /* <DEDUP_REMOVED lines=10> */
.L_x_753:
[----:B------:R-:W-:Y:S05]  /*255f0*/  BSYNC B1 ;  /* 0x0000000000017941 */ /* 0x000fea0003800000 */
.L_x_752:
        /* <DEDUP_REMOVED lines=10> */
.L_x_755:
[----:B------:R-:W-:Y:S05]  /*256a0*/  BSYNC B1 ;  /* 0x0000000000017941 */ /* 0x000fea0003800000 */
.L_x_754:
        /* <DEDUP_REMOVED lines=10> */
.L_x_757:
[----:B------:R-:W-:Y:S05]  /*25750*/  BSYNC B1 ;  /* 0x0000000000017941 */ /* 0x000fea0003800000 */
.L_x_756:
        /* <DEDUP_REMOVED lines=10> */
.L_x_759:
[----:B------:R-:W-:Y:S05]  /*25800*/  BSYNC B1 ;  /* 0x0000000000017941 */ /* 0x000fea0003800000 */
.L_x_758:
        /* <DEDUP_REMOVED lines=10> */
.L_x_761:
[----:B------:R-:W-:Y:S05]  /*258b0*/  BSYNC B1 ;  /* 0x0000000000017941 */ /* 0x000fea0003800000 */
.L_x_760:
        /* <DEDUP_REMOVED lines=10> */
.L_x_763:
[----:B------:R-:W-:Y:S05]  /*25960*/  BSYNC B1 ;  /* 0x0000000000017941 */ /* 0x000fea0003800000 */
.L_x_762:
        /* <DEDUP_REMOVED lines=10> */
.L_x_765:
[----:B------:R-:W-:Y:S05]  /*25a10*/  BSYNC B1 ;  /* 0x0000000000017941 */ /* 0x000fea0003800000 */
.L_x_764:
        /* <DEDUP_REMOVED lines=10> */
.L_x_767:
[----:B------:R-:W-:Y:S05]  /*25ac0*/  BSYNC B1 ;  /* 0x0000000000017941 */ /* 0x000fea0003800000 */
.L_x_766:
        /* <DEDUP_REMOVED lines=10> */
.L_x_769:
[----:B------:R-:W-:Y:S05]  /*25b70*/  BSYNC B1 ;  /* 0x0000000000017941 */ /* 0x000fea0003800000 */
.L_x_768:
        /* <DEDUP_REMOVED lines=10> */
.L_x_771:
[----:B------:R-:W-:Y:S05]  /*25c20*/  BSYNC B1 ;  /* 0x0000000000017941 */ /* 0x000fea0003800000 */
.L_x_770:
        /* <DEDUP_REMOVED lines=10> */
.L_x_773:
[----:B------:R-:W-:Y:S05]  /*25cd0*/  BSYNC B1 ;  /* 0x0000000000017941 */ /* 0x000fea0003800000 */
.L_x_772:
        /* <DEDUP_REMOVED lines=10> */
.L_x_775:
[----:B------:R-:W-:Y:S05]  /*25d80*/  BSYNC B1 ;  /* 0x0000000000017941 */ /* 0x000fea0003800000 */
.L_x_774:
        /* <DEDUP_REMOVED lines=10> */
.L_x_777:
[----:B------:R-:W-:Y:S05]  /*25e30*/  BSYNC B1 ;  /* 0x0000000000017941 */ /* 0x000fea0003800000 */
.L_x_776:
        /* <DEDUP_REMOVED lines=10> */
.L_x_779:
[----:B------:R-:W-:Y:S05]  /*25ee0*/  BSYNC B1 ;  /* 0x0000000000017941 */ /* 0x000fea0003800000 */
.L_x_778:
        /* <DEDUP_REMOVED lines=10> */
.L_x_781:
[----:B------:R-:W-:Y:S05]  /*25f90*/  BSYNC B1 ;  /* 0x0000000000017941 */ /* 0x000fea0003800000 */
.L_x_780:
        /* <DEDUP_REMOVED lines=10> */
.L_x_783:
[----:B------:R-:W-:Y:S05]  /*26040*/  BSYNC B1 ;  /* 0x0000000000017941 */ /* 0x000fea0003800000 */
.L_x_782:
        /* <DEDUP_REMOVED lines=10> */
.L_x_785:
[----:B------:R-:W-:Y:S05]  /*260f0*/  BSYNC B1 ;  /* 0x0000000000017941 */ /* 0x000fea0003800000 */
.L_x_784:
        /* <DEDUP_REMOVED lines=10> */
.L_x_787:
[----:B------:R-:W-:Y:S05]  /*261a0*/  BSYNC B1 ;  /* 0x0000000000017941 */ /* 0x000fea0003800000 */
.L_x_786:
        /* <DEDUP_REMOVED lines=10> */
.L_x_789:
[----:B------:R-:W-:Y:S05]  /*26250*/  BSYNC B1 ;  /* 0x0000000000017941 */ /* 0x000fea0003800000 */
.L_x_788:
        /* <DEDUP_REMOVED lines=10> */
.L_x_791:
[----:B------:R-:W-:Y:S05]  /*26300*/  BSYNC B1 ;  /* 0x0000000000017941 */ /* 0x000fea0003800000 */
.L_x_790:
        /* <DEDUP_REMOVED lines=10> */
.L_x_793:
[----:B------:R-:W-:Y:S05]  /*263b0*/  BSYNC B1 ;  /* 0x0000000000017941 */ /* 0x000fea0003800000 */
.L_x_792:
        /* <DEDUP_REMOVED lines=10> */
.L_x_795:
[----:B------:R-:W-:Y:S05]  /*26460*/  BSYNC B1 ;  /* 0x0000000000017941 */ /* 0x000fea0003800000 */
.L_x_794:
        /* <DEDUP_REMOVED lines=10> */
.L_x_797:
[----:B------:R-:W-:Y:S05]  /*26510*/  BSYNC B1 ;  /* 0x0000000000017941 */ /* 0x000fea0003800000 */
.L_x_796:
        /* <DEDUP_REMOVED lines=10> */
.L_x_799:
[----:B------:R-:W-:Y:S05]  /*265c0*/  BSYNC B1 ;  /* 0x0000000000017941 */ /* 0x000fea0003800000 */
.L_x_798:
        /* <DEDUP_REMOVED lines=10> */
.L_x_801:
[----:B------:R-:W-:Y:S05]  /*26670*/  BSYNC B1 ;  /* 0x0000000000017941 */ /* 0x000fea0003800000 */
.L_x_800:
        /* <DEDUP_REMOVED lines=10> */
.L_x_803:
[----:B------:R-:W-:Y:S05]  /*26720*/  BSYNC B1 ;  /* 0x0000000000017941 */ /* 0x000fea0003800000 */
.L_x_802:
        /* <DEDUP_REMOVED lines=10> */
.L_x_805:
[----:B------:R-:W-:Y:S05]  /*267d0*/  BSYNC B1 ;  /* 0x0000000000017941 */ /* 0x000fea0003800000 */
.L_x_804:
        /* <DEDUP_REMOVED lines=10> */
.L_x_807:
[----:B------:R-:W-:Y:S05]  /*26880*/  BSYNC B1 ;  /* 0x0000000000017941 */ /* 0x000fea0003800000 */
.L_x_806:
        /* <DEDUP_REMOVED lines=10> */
.L_x_809:
[----:B------:R-:W-:Y:S05]  /*26930*/  BSYNC B1 ;  /* 0x0000000000017941 */ /* 0x000fea0003800000 */
.L_x_808:
        /* <DEDUP_REMOVED lines=10> */
.L_x_811:
[----:B------:R-:W-:Y:S05]  /*269e0*/  BSYNC B1 ;  /* 0x0000000000017941 */ /* 0x000fea0003800000 */
.L_x_810:
        /* <DEDUP_REMOVED lines=10> */
.L_x_813:
[----:B------:R-:W-:Y:S05]  /*26a90*/  BSYNC B1 ;  /* 0x0000000000017941 */ /* 0x000fea0003800000 */
.L_x_812:
        /* <DEDUP_REMOVED lines=10> */
.L_x_815:
[----:B------:R-:W-:Y:S05]  /*26b40*/  BSYNC B1 ;  /* 0x0000000000017941 */ /* 0x000fea0003800000 */
.L_x_814:
        /* <DEDUP_REMOVED lines=10> */
.L_x_817:
[----:B------:R-:W-:Y:S05]  /*26bf0*/  BSYNC B1 ;  /* 0x0000000000017941 */ /* 0x000fea0003800000 */
.L_x_816:
        /* <DEDUP_REMOVED lines=10> */
.L_x_819:
[----:B------:R-:W-:Y:S05]  /*26ca0*/  BSYNC B1 ;  /* 0x0000000000017941 */ /* 0x000fea0003800000 */
.L_x_818:
        /* <DEDUP_REMOVED lines=10> */
.L_x_821:
[----:B------:R-:W-:Y:S05]  /*26d50*/  BSYNC B1 ;  /* 0x0000000000017941 */ /* 0x000fea0003800000 */
.L_x_820:
        /* <DEDUP_REMOVED lines=10> */
.L_x_823:
[----:B------:R-:W-:Y:S05]  /*26e00*/  BSYNC B1 ;  /* 0x0000000000017941 */ /* 0x000fea0003800000 */
.L_x_822:
        /* <DEDUP_REMOVED lines=10> */
.L_x_825:
[----:B------:R-:W-:Y:S05]  /*26eb0*/  BSYNC B1 ;  /* 0x0000000000017941 */ /* 0x000fea0003800000 */
.L_x_824:
        /* <DEDUP_REMOVED lines=10> */
.L_x_827:
[----:B------:R-:W-:Y:S05]  /*26f60*/  BSYNC B1 ;  /* 0x0000000000017941 */ /* 0x000fea0003800000 */
.L_x_826:
        /* <DEDUP_REMOVED lines=10> */
.L_x_829:
[----:B------:R-:W-:Y:S05]  /*27010*/  BSYNC B1 ;  /* 0x0000000000017941 */ /* 0x000fea0003800000 */
.L_x_828:
        /* <DEDUP_REMOVED lines=10> */
.L_x_831:
[----:B------:R-:W-:Y:S05]  /*270c0*/  BSYNC B1 ;  /* 0x0000000000017941 */ /* 0x000fea0003800000 */
.L_x_830:
        /* <DEDUP_REMOVED lines=10> */
.L_x_833:
[----:B------:R-:W-:Y:S05]  /*27170*/  BSYNC B1 ;  /* 0x0000000000017941 */ /* 0x000fea0003800000 */
.L_x_832:
        /* <DEDUP_REMOVED lines=10> */
.L_x_835:
[----:B------:R-:W-:Y:S05]  /*27220*/  BSYNC B1 ;  /* 0x0000000000017941 */ /* 0x000fea0003800000 */
.L_x_834:
        /* <DEDUP_REMOVED lines=10> */
.L_x_837:
[----:B------:R-:W-:Y:S05]  /*272d0*/  BSYNC B1 ;  /* 0x0000000000017941 */ /* 0x000fea0003800000 */
.L_x_836:
        /* <DEDUP_REMOVED lines=10> */
.L_x_839:
[----:B------:R-:W-:Y:S05]  /*27380*/  BSYNC B1 ;  /* 0x0000000000017941 */ /* 0x000fea0003800000 */
.L_x_838:
        /* <DEDUP_REMOVED lines=10> */
.L_x_841:
[----:B------:R-:W-:Y:S05]  /*27430*/  BSYNC B1 ;  /* 0x0000000000017941 */ /* 0x000fea0003800000 */
.L_x_840:
        /* <DEDUP_REMOVED lines=10> */
.L_x_843:
[----:B------:R-:W-:Y:S05]  /*274e0*/  BSYNC B1 ;  /* 0x0000000000017941 */ /* 0x000fea0003800000 */
.L_x_842:
        /* <DEDUP_REMOVED lines=10> */
.L_x_845:
[----:B------:R-:W-:Y:S05]  /*27590*/  BSYNC B1 ;  /* 0x0000000000017941 */ /* 0x000fea0003800000 */
.L_x_844:
        /* <DEDUP_REMOVED lines=10> */
.L_x_847:
[----:B------:R-:W-:Y:S05]  /*27640*/  BSYNC B1 ;  /* 0x0000000000017941 */ /* 0x000fea0003800000 */
.L_x_846:
        /* <DEDUP_REMOVED lines=10> */
.L_x_849:
[----:B------:R-:W-:Y:S05]  /*276f0*/  BSYNC B1 ;  /* 0x0000000000017941 */ /* 0x000fea0003800000 */
.L_x_848:
        /* <DEDUP_REMOVED lines=10> */
.L_x_851:
[----:B------:R-:W-:Y:S05]  /*277a0*/  BSYNC B1 ;  /* 0x0000000000017941 */ /* 0x000fea0003800000 */
.L_x_850:
        /* <DEDUP_REMOVED lines=10> */
.L_x_853:
[----:B------:R-:W-:Y:S05]  /*27850*/  BSYNC B1 ;  /* 0x0000000000017941 */ /* 0x000fea0003800000 */
.L_x_852:
        /* <DEDUP_REMOVED lines=10> */
.L_x_855:
[----:B------:R-:W-:Y:S05]  /*27900*/  BSYNC B1 ;  /* 0x0000000000017941 */ /* 0x000fea0003800000 */
.L_x_854:
        /* <DEDUP_REMOVED lines=10> */
.L_x_857:
[----:B------:R-:W-:Y:S05]  /*279b0*/  BSYNC B1 ;  /* 0x0000000000017941 */ /* 0x000fea0003800000 */
.L_x_856:
        /* <DEDUP_REMOVED lines=10> */
.L_x_859:
[----:B------:R-:W-:Y:S05]  /*27a60*/  BSYNC B1 ;  /* 0x0000000000017941 */ /* 0x000fea0003800000 */
.L_x_858:
        /* <DEDUP_REMOVED lines=10> */
.L_x_861:
[----:B------:R-:W-:Y:S05]  /*27b10*/  BSYNC B1 ;  /* 0x0000000000017941 */ /* 0x000fea0003800000 */
.L_x_860:
        /* <DEDUP_REMOVED lines=10> */
.L_x_863:
[----:B------:R-:W-:Y:S05]  /*27bc0*/  BSYNC B1 ;  /* 0x0000000000017941 */ /* 0x000fea0003800000 */
.L_x_862:
        /* <DEDUP_REMOVED lines=10> */
.L_x_865:
[----:B------:R-:W-:Y:S05]  /*27c70*/  BSYNC B1 ;  /* 0x0000000000017941 */ /* 0x000fea0003800000 */
.L_x_864:
        /* <DEDUP_REMOVED lines=10> */
.L_x_867:
[----:B------:R-:W-:Y:S05]  /*27d20*/  BSYNC B1 ;  /* 0x0000000000017941 */ /* 0x000fea0003800000 */
.L_x_866:
        /* <DEDUP_REMOVED lines=10> */
.L_x_869:
[----:B------:R-:W-:Y:S05]  /*27dd0*/  BSYNC B1 ;  /* 0x0000000000017941 */ /* 0x000fea0003800000 */
.L_x_868:
        /* <DEDUP_REMOVED lines=10> */
.L_x_871:
[----:B------:R-:W-:Y:S05]  /*27e80*/  BSYNC B1 ;  /* 0x0000000000017941 */ /* 0x000fea0003800000 */
.L_x_870:
        /* <DEDUP_REMOVED lines=10> */
.L_x_873:
[----:B------:R-:W-:Y:S05]  /*27f30*/  BSYNC B1 ;  /* 0x0000000000017941 */ /* 0x000fea0003800000 */
.L_x_872:
        /* <DEDUP_REMOVED lines=10> */
.L_x_875:
[----:B------:R-:W-:Y:S05]  /*27fe0*/  BSYNC B1 ;  /* 0x0000000000017941 */ /* 0x000fea0003800000 */
.L_x_874:
        /* <DEDUP_REMOVED lines=10> */
.L_x_877:
[----:B------:R-:W-:Y:S05]  /*28090*/  BSYNC B1 ;  /* 0x0000000000017941 */ /* 0x000fea0003800000 */
.L_x_876:
        /* <DEDUP_REMOVED lines=10> */
.L_x_879:
[----:B------:R-:W-:Y:S05]  /*28140*/  BSYNC B1 ;  /* 0x0000000000017941 */ /* 0x000fea0003800000 */
.L_x_878:
        /* <DEDUP_REMOVED lines=10> */
.L_x_881:
[----:B------:R-:W-:Y:S05]  /*281f0*/  BSYNC B1 ;  /* 0x0000000000017941 */ /* 0x000fea0003800000 */
.L_x_880:
        /* <DEDUP_REMOVED lines=10> */
.L_x_883:
[----:B------:R-:W-:Y:S05]  /*282a0*/  BSYNC B1 ;  /* 0x0000000000017941 */ /* 0x000fea0003800000 */
.L_x_882:
        /* <DEDUP_REMOVED lines=10> */
.L_x_885:
[----:B------:R-:W-:Y:S05]  /*28350*/  BSYNC B1 ;  /* 0x0000000000017941 */ /* 0x000fea0003800000 */
.L_x_884:
        /* <DEDUP_REMOVED lines=10> */
.L_x_887:
[----:B------:R-:W-:Y:S05]  /*28400*/  BSYNC B1 ;  /* 0x0000000000017941 */ /* 0x000fea0003800000 */
.L_x_886:
        /* <DEDUP_REMOVED lines=10> */
.L_x_889:
[----:B------:R-:W-:Y:S05]  /*284b0*/  BSYNC B1 ;  /* 0x0000000000017941 */ /* 0x000fea0003800000 */
.L_x_888:
        /* <DEDUP_REMOVED lines=10> */
.L_x_891:
[----:B------:R-:W-:Y:S05]  /*28560*/  BSYNC B1 ;  /* 0x0000000000017941 */ /* 0x000fea0003800000 */
.L_x_890:
        /* <DEDUP_REMOVED lines=10> */
.L_x_893:
[----:B------:R-:W-:Y:S05]  /*28610*/  BSYNC B1 ;  /* 0x0000000000017941 */ /* 0x000fea0003800000 */
.L_x_892:
        /* <DEDUP_REMOVED lines=10> */
.L_x_895:
[----:B------:R-:W-:Y:S05]  /*286c0*/  BSYNC B1 ;  /* 0x0000000000017941 */ /* 0x000fea0003800000 */
.L_x_894:
        /* <DEDUP_REMOVED lines=10> */
.L_x_897:
[----:B------:R-:W-:Y:S05]  /*28770*/  BSYNC B1 ;  /* 0x0000000000017941 */ /* 0x000fea0003800000 */
.L_x_896:
        /* <DEDUP_REMOVED lines=10> */
.L_x_899:
[----:B------:R-:W-:Y:S05]  /*28820*/  BSYNC B1 ;  /* 0x0000000000017941 */ /* 0x000fea0003800000 */
.L_x_898:
        /* <DEDUP_REMOVED lines=10> */
.L_x_901:
[----:B------:R-:W-:Y:S05]  /*288d0*/  BSYNC B1 ;  /* 0x0000000000017941 */ /* 0x000fea0003800000 */
.L_x_900:
        /* <DEDUP_REMOVED lines=10> */
.L_x_903:
[----:B------:R-:W-:Y:S05]  /*28980*/  BSYNC B1 ;  /* 0x0000000000017941 */ /* 0x000fea0003800000 */
.L_x_902:
        /* <DEDUP_REMOVED lines=10> */
.L_x_905:
[----:B------:R-:W-:Y:S05]  /*28a30*/  BSYNC B1 ;  /* 0x0000000000017941 */ /* 0x000fea0003800000 */
.L_x_904:
        /* <DEDUP_REMOVED lines=10> */
.L_x_907:
[----:B------:R-:W-:Y:S05]  /*28ae0*/  BSYNC B1 ;  /* 0x0000000000017941 */ /* 0x000fea0003800000 */
.L_x_906:
        /* <DEDUP_REMOVED lines=10> */
.L_x_909:
[----:B------:R-:W-:Y:S05]  /*28b90*/  BSYNC B1 ;  /* 0x0000000000017941 */ /* 0x000fea0003800000 */
.L_x_908:
        /* <DEDUP_REMOVED lines=10> */
.L_x_911:
[----:B------:R-:W-:Y:S05]  /*28c40*/  BSYNC B1 ;  /* 0x0000000000017941 */ /* 0x000fea0003800000 */
.L_x_910:
        /* <DEDUP_REMOVED lines=10> */
.L_x_913:
[----:B------:R-:W-:Y:S05]  /*28cf0*/  BSYNC B1 ;  /* 0x0000000000017941 */ /* 0x000fea0003800000 */
.L_x_912:
        /* <DEDUP_REMOVED lines=10> */
.L_x_915:
[----:B------:R-:W-:Y:S05]  /*28da0*/  BSYNC B1 ;  /* 0x0000000000017941 */ /* 0x000fea0003800000 */
.L_x_914:
        /* <DEDUP_REMOVED lines=10> */
.L_x_917:
[----:B------:R-:W-:Y:S05]  /*28e50*/  BSYNC B1 ;  /* 0x0000000000017941 */ /* 0x000fea0003800000 */
.L_x_916:
        /* <DEDUP_REMOVED lines=10> */
.L_x_919:
[----:B------:R-:W-:Y:S05]  /*28f00*/  BSYNC B1 ;  /* 0x0000000000017941 */ /* 0x000fea0003800000 */
.L_x_918:
        /* <DEDUP_REMOVED lines=10> */
.L_x_921:
[----:B------:R-:W-:Y:S05]  /*28fb0*/  BSYNC B1 ;  /* 0x0000000000017941 */ /* 0x000fea0003800000 */
.L_x_920:
        /* <DEDUP_REMOVED lines=10> */
.L_x_923:
[----:B------:R-:W-:Y:S05]  /*29060*/  BSYNC B1 ;  /* 0x0000000000017941 */ /* 0x000fea0003800000 */
.L_x_922:
        /* <DEDUP_REMOVED lines=10> */
.L_x_925:
[----:B------:R-:W-:Y:S05]  /*29110*/  BSYNC B1 ;  /* 0x0000000000017941 */ /* 0x000fea0003800000 */
.L_x_924:
        /* <DEDUP_REMOVED lines=10> */
.L_x_927:
[----:B------:R-:W-:Y:S05]  /*291c0*/  BSYNC B1 ;  /* 0x0000000000017941 */ /* 0x000fea0003800000 */
.L_x_926:
        /* <DEDUP_REMOVED lines=10> */
.L_x_929:
[----:B------:R-:W-:Y:S05]  /*29270*/  BSYNC B1 ;  /* 0x0000000000017941 */ /* 0x000fea0003800000 */
.L_x_928:
        /* <DEDUP_REMOVED lines=10> */
.L_x_931:
[----:B------:R-:W-:Y:S05]  /*29320*/  BSYNC B1 ;  /* 0x0000000000017941 */ /* 0x000fea0003800000 */
.L_x_930:
        /* <DEDUP_REMOVED lines=10> */
.L_x_933:
[----:B------:R-:W-:Y:S05]  /*293d0*/  BSYNC B1 ;  /* 0x0000000000017941 */ /* 0x000fea0003800000 */
.L_x_932:
        /* <DEDUP_REMOVED lines=10> */
.L_x_935:
[----:B------:R-:W-:Y:S05]  /*29480*/  BSYNC B1 ;  /* 0x0000000000017941 */ /* 0x000fea0003800000 */
.L_x_934:
        /* <DEDUP_REMOVED lines=10> */
.L_x_937:
[----:B------:R-:W-:Y:S05]  /*29530*/  BSYNC B1 ;  /* 0x0000000000017941 */ /* 0x000fea0003800000 */
.L_x_936:
        /* <DEDUP_REMOVED lines=10> */
.L_x_939:
[----:B------:R-:W-:Y:S05]  /*295e0*/  BSYNC B1 ;  /* 0x0000000000017941 */ /* 0x000fea0003800000 */
.L_x_938:
        /* <DEDUP_REMOVED lines=10> */
.L_x_941:
[----:B------:R-:W-:Y:S05]  /*29690*/  BSYNC B1 ;  /* 0x0000000000017941 */ /* 0x000fea0003800000 */
.L_x_940:
        /* <DEDUP_REMOVED lines=10> */
.L_x_943:
[----:B------:R-:W-:Y:S05]  /*29740*/  BSYNC B1 ;  /* 0x0000000000017941 */ /* 0x000fea0003800000 */
.L_x_942:
        /* <DEDUP_REMOVED lines=10> */
.L_x_945:
[----:B------:R-:W-:Y:S05]  /*297f0*/  BSYNC B1 ;  /* 0x0000000000017941 */ /* 0x000fea0003800000 */
.L_x_944:
        /* <DEDUP_REMOVED lines=10> */
.L_x_947:
[----:B------:R-:W-:Y:S05]  /*298a0*/  BSYNC B1 ;  /* 0x0000000000017941 */ /* 0x000fea0003800000 */
.L_x_946:
        /* <DEDUP_REMOVED lines=10> */
.L_x_949:
[----:B------:R-:W-:Y:S05]  /*29950*/  BSYNC B1 ;  /* 0x0000000000017941 */ /* 0x000fea0003800000 */
.L_x_948:
        /* <DEDUP_REMOVED lines=10> */
.L_x_951:
[----:B------:R-:W-:Y:S05]  /*29a00*/  BSYNC B1 ;  /* 0x0000000000017941 */ /* 0x000fea0003800000 */
.L_x_950:
        /* <DEDUP_REMOVED lines=10> */
.L_x_953:
[----:B------:R-:W-:Y:S05]  /*29ab0*/  BSYNC B1 ;  /* 0x0000000000017941 */ /* 0x000fea0003800000 */
.L_x_952:
        /* <DEDUP_REMOVED lines=10> */
.L_x_955:
[----:B------:R-:W-:Y:S05]  /*29b60*/  BSYNC B1 ;  /* 0x0000000000017941 */ /* 0x000fea0003800000 */
.L_x_954:
        /* <DEDUP_REMOVED lines=10> */
.L_x_957:
[----:B------:R-:W-:Y:S05]  /*29c10*/  BSYNC B1 ;  /* 0x0000000000017941 */ /* 0x000fea0003800000 */
.L_x_956:
        /* <DEDUP_REMOVED lines=10> */
.L_x_959:
[----:B------:R-:W-:Y:S05]  /*29cc0*/  BSYNC B1 ;  /* 0x0000000000017941 */ /* 0x000fea0003800000 */
.L_x_958:
        /* <DEDUP_REMOVED lines=10> */
.L_x_961:
[----:B------:R-:W-:Y:S05]  /*29d70*/  BSYNC B1 ;  /* 0x0000000000017941 */ /* 0x000fea0003800000 */
.L_x_960:
        /* <DEDUP_REMOVED lines=10> */
.L_x_963:
[----:B------:R-:W-:Y:S05]  /*29e20*/  BSYNC B1 ;  /* 0x0000000000017941 */ /* 0x000fea0003800000 */
.L_x_962:
        /* <DEDUP_REMOVED lines=10> */
.L_x_965:
[----:B------:R-:W-:Y:S05]  /*29ed0*/  BSYNC B1 ;  /* 0x0000000000017941 */ /* 0x000fea0003800000 */
.L_x_964:
        /* <DEDUP_REMOVED lines=10> */
.L_x_967:
[----:B------:R-:W-:Y:S05]  /*29f80*/  BSYNC B1 ;  /* 0x0000000000017941 */ /* 0x000fea0003800000 */
.L_x_966:
        /* <DEDUP_REMOVED lines=10> */
.L_x_969:
[----:B------:R-:W-:Y:S05]  /*2a030*/  BSYNC B1 ;  /* 0x0000000000017941 */ /* 0x000fea0003800000 */
.L_x_968:
        /* <DEDUP_REMOVED lines=10> */
.L_x_971:
[----:B------:R-:W-:Y:S05]  /*2a0e0*/  BSYNC B1 ;  /* 0x0000000000017941 */ /* 0x000fea0003800000 */
.L_x_970:
        /* <DEDUP_REMOVED lines=10> */
.L_x_973:
[----:B------:R-:W-:Y:S05]  /*2a190*/  BSYNC B1 ;  /* 0x0000000000017941 */ /* 0x000fea0003800000 */
.L_x_972:
        /* <DEDUP_REMOVED lines=10> */
.L_x_975:
[----:B------:R-:W-:Y:S05]  /*2a240*/  BSYNC B1 ;  /* 0x0000000000017941 */ /* 0x000fea0003800000 */
.L_x_974:
        /* <DEDUP_REMOVED lines=10> */
.L_x_977:
[----:B------:R-:W-:Y:S05]  /*2a2f0*/  BSYNC B1 ;  /* 0x0000000000017941 */ /* 0x000fea0003800000 */
.L_x_976:
        /* <DEDUP_REMOVED lines=10> */
.L_x_979:
[----:B------:R-:W-:Y:S05]  /*2a3a0*/  BSYNC B1 ;  /* 0x0000000000017941 */ /* 0x000fea0003800000 */
.L_x_978:
        /* <DEDUP_REMOVED lines=10> */
.L_x_981:
[----:B------:R-:W-:Y:S05]  /*2a450*/  BSYNC B1 ;  /* 0x0000000000017941 */ /* 0x000fea0003800000 */
.L_x_980:
        /* <DEDUP_REMOVED lines=10> */
.L_x_983:
[----:B------:R-:W-:Y:S05]  /*2a500*/  BSYNC B1 ;  /* 0x0000000000017941 */ /* 0x000fea0003800000 */
.L_x_982:
        /* <DEDUP_REMOVED lines=10> */
.L_x_985:
[----:B------:R-:W-:Y:S05]  /*2a5b0*/  BSYNC B1 ;  /* 0x0000000000017941 */ /* 0x000fea0003800000 */
.L_x_984:
        /* <DEDUP_REMOVED lines=10> */
.L_x_987:
[----:B------:R-:W-:Y:S05]  /*2a660*/  BSYNC B1 ;  /* 0x0000000000017941 */ /* 0x000fea0003800000 */
.L_x_986:
        /* <DEDUP_REMOVED lines=10> */
.L_x_989:
[----:B------:R-:W-:Y:S05]  /*2a710*/  BSYNC B1 ;  /* 0x0000000000017941 */ /* 0x000fea0003800000 */
.L_x_988:
        /* <DEDUP_REMOVED lines=10> */
.L_x_991:
[----:B------:R-:W-:Y:S05]  /*2a7c0*/  BSYNC B1 ;  /* 0x0000000000017941 */ /* 0x000fea0003800000 */
.L_x_990:
        /* <DEDUP_REMOVED lines=10> */
.L_x_993:
[----:B------:R-:W-:Y:S05]  /*2a870*/  BSYNC B1 ;  /* 0x0000000000017941 */ /* 0x000fea0003800000 */
.L_x_992:
        /* <DEDUP_REMOVED lines=10> */
.L_x_995:
[----:B------:R-:W-:Y:S05]  /*2a920*/  BSYNC B1 ;  /* 0x0000000000017941 */ /* 0x000fea0003800000 */
.L_x_994:
        /* <DEDUP_REMOVED lines=10> */
.L_x_997:
[----:B------:R-:W-:Y:S05]  /*2a9d0*/  BSYNC B1 ;  /* 0x0000000000017941 */ /* 0x000fea0003800000 */
.L_x_996:
        /* <DEDUP_REMOVED lines=10> */
.L_x_999:
[----:B------:R-:W-:Y:S05]  /*2aa80*/  BSYNC B1 ;  /* 0x0000000000017941 */ /* 0x000fea0003800000 */
.L_x_998:
        /* <DEDUP_REMOVED lines=10> */
.L_x_1001:
[----:B------:R-:W-:Y:S05]  /*2ab30*/  BSYNC B1 ;  /* 0x0000000000017941 */ /* 0x000fea0003800000 */
.L_x_1000:
        /* <DEDUP_REMOVED lines=10> */
.L_x_1003:
[----:B------:R-:W-:Y:S05]  /*2abe0*/  BSYNC B1 ;  /* 0x0000000000017941 */ /* 0x000fea0003800000 */
.L_x_1002:
        /* <DEDUP_REMOVED lines=10> */
.L_x_1005:
[----:B------:R-:W-:Y:S05]  /*2ac90*/  BSYNC B1 ;  /* 0x0000000000017941 */ /* 0x000fea0003800000 */
.L_x_1004:
        /* <DEDUP_REMOVED lines=10> */
.L_x_1007:
[----:B------:R-:W-:Y:S05]  /*2ad40*/  BSYNC B1 ;  /* 0x0000000000017941 */ /* 0x000fea0003800000 */
.L_x_1006:
        /* <DEDUP_REMOVED lines=10> */
.L_x_1009:
[----:B------:R-:W-:Y:S05]  /*2adf0*/  BSYNC B1 ;  /* 0x0000000000017941 */ /* 0x000fea0003800000 */
.L_x_1008:
        /* <DEDUP_REMOVED lines=10> */
.L_x_1011:
[----:B------:R-:W-:Y:S05]  /*2aea0*/  BSYNC B1 ;  /* 0x0000000000017941 */ /* 0x000fea0003800000 */
.L_x_1010:
        /* <DEDUP_REMOVED lines=10> */
.L_x_1013:
[----:B------:R-:W-:Y:S05]  /*2af50*/  BSYNC B1 ;  /* 0x0000000000017941 */ /* 0x000fea0003800000 */
.L_x_1012:
        /* <DEDUP_REMOVED lines=10> */
.L_x_1015:
[----:B------:R-:W-:Y:S05]  /*2b000*/  BSYNC B1 ;  /* 0x0000000000017941 */ /* 0x000fea0003800000 */
.L_x_1014:
        /* <DEDUP_REMOVED lines=10> */
.L_x_1017:
[----:B------:R-:W-:Y:S05]  /*2b0b0*/  BSYNC B1 ;  /* 0x0000000000017941 */ /* 0x000fea0003800000 */
.L_x_1016:
        /* <DEDUP_REMOVED lines=10> */
.L_x_1019:
[----:B------:R-:W-:Y:S05]  /*2b160*/  BSYNC B1 ;  /* 0x0000000000017941 */ /* 0x000fea0003800000 */
.L_x_1018:
        /* <DEDUP_REMOVED lines=10> */
.L_x_1021:
[----:B------:R-:W-:Y:S05]  /*2b210*/  BSYNC B1 ;  /* 0x0000000000017941 */ /* 0x000fea0003800000 */
.L_x_1020:
        /* <DEDUP_REMOVED lines=10> */
.L_x_1023:
[----:B------:R-:W-:Y:S05]  /*2b2c0*/  BSYNC B1 ;  /* 0x0000000000017941 */ /* 0x000fea0003800000 */
.L_x_1022:
        /* <DEDUP_REMOVED lines=10> */
.L_x_1025:
[----:B------:R-:W-:Y:S05]  /*2b370*/  BSYNC B1 ;  /* 0x0000000000017941 */ /* 0x000fea0003800000 */
.L_x_1024:
        /* <DEDUP_REMOVED lines=10> */
.L_x_1027:
[----:B------:R-:W-:Y:S05]  /*2b420*/  BSYNC B1 ;  /* 0x0000000000017941 */ /* 0x000fea0003800000 */
.L_x_1026:
        /* <DEDUP_REMOVED lines=10> */
.L_x_1029:
[----:B------:R-:W-:Y:S05]  /*2b4d0*/  BSYNC B1 ;  /* 0x0000000000017941 */ /* 0x000fea0003800000 */
.L_x_1028:
        /* <DEDUP_REMOVED lines=10> */
.L_x_1031:
[----:B------:R-:W-:Y:S05]  /*2b580*/  BSYNC B1 ;  /* 0x0000000000017941 */ /* 0x000fea0003800000 */
.L_x_1030:
        /* <DEDUP_REMOVED lines=10> */
.L_x_1033:
[----:B------:R-:W-:Y:S05]  /*2b630*/  BSYNC B1 ;  /* 0x0000000000017941 */ /* 0x000fea0003800000 */
.L_x_1032:
        /* <DEDUP_REMOVED lines=10> */
.L_x_1035:
[----:B------:R-:W-:Y:S05]  /*2b6e0*/  BSYNC B1 ;  /* 0x0000000000017941 */ /* 0x000fea0003800000 */
.L_x_1034:
        /* <DEDUP_REMOVED lines=10> */
.L_x_1037:
[----:B------:R-:W-:Y:S05]  /*2b790*/  BSYNC B1 ;  /* 0x0000000000017941 */ /* 0x000fea0003800000 */
.L_x_1036:
        /* <DEDUP_REMOVED lines=10> */
.L_x_1039:
[----:B------:R-:W-:Y:S05]  /*2b840*/  BSYNC B1 ;  /* 0x0000000000017941 */ /* 0x000fea0003800000 */
.L_x_1038:
[----:B------:R-:W3:Y:S01]  /*2b850*/  LDL.LU R158, [R1+0x3f0] ;  /* 0x0003f000019e7983 */ /* 0x000ee20000300800 */
[----:B-----5:R-:W-:Y:S01]  /*2b860*/  IMAD.U32 R17, R3, 0x10000, RZ ;  /* 0x0001000003117824 */ /* 0x020fe200078e00ff */
        /* <DEDUP_REMOVED lines=8> */
.L_x_1041:
[----:B------:R-:W-:Y:S05]  /*2b8f0*/  BSYNC B1 ;  /* 0x0000000000017941 */ /* 0x000fea0003800000 */
.L_x_1040:
[----:B012---:R-:W2:Y:S01]  /*2b900*/  LDL.LU R156, [R1+0x3f4] ;  /* 0x0003f400019c7983 */ /* 0x007ea20000300800 */
[----:B---3-5:R-:W-:Y:S01]  /*2b910*/  SHF.L.U32 R17, R3, 0x10, RZ ;  /* 0x0000001003117819 */ /* 0x028fe200000006ff */
[----:B------:R-:W-:Y:S01]  /*2b920*/  BSSY B1, `(.L_x_1042) ;  /* 0x0000008000017945 */ /* 0x000fe20003800000 */
[----:B------:R-:W-:-:S03]  /*2b930*/  ISETP.GT.AND P6, PT, R0, 0x1f8, P5 ;  /* 0x000001f80000780c */ /* 0x000fc60002fc4270 */
[----:B------:R-:W-:-:S04]  /*2b940*/  FMUL R17, R17, R16 ;  /* 0x0000001011117220 */ /* 0x000fc80000400000 */
[----:B--2---:R-:W-:-:S05]  /*2b950*/  FFMA R17, R156, R2, R17 ;  /* 0x000000029c117223 */ /* 0x004fca0000000011 */
[----:B------:R-:W-:-:S05]  /*2b960*/  F2FP.BF16.F32.PACK_AB R17, RZ, R17 ;  /* 0x00000011ff11723e */ /* 0x000fca00000010ff */
[----:B------:R0:W-:Y:S01]  /*2b970*/  @P0 STG.E.U16 desc[UR36][R14.64+0x3f2], R17 ;  /* 0x0003f2110e000986 */ /* 0x0001e2000c101524 */
[----:B------:R-:W-:Y:S05]  /*2b980*/  @!P6 BRA `(.L_x_1043) ;  /* 0x000000000004e947 */ /* 0x000fea0003800000 */
[----:B------:R1:W5:Y:S02]  /*2b990*/  LDG.E.LTC128B.U16 R3, desc[UR36][R154.64+0x3f0] ;  /* 0x0003f0249a037981 */ /* 0x000364000c1e1520 */
.L_x_1043:
[----:B------:R-:W-:Y:S05]  /*2b9a0*/  BSYNC B1 ;  /* 0x0000000000017941 */ /* 0x000fea0003800000 */
.L_x_1042:
[----:B0-----:R-:W2:Y:S01]  /*2b9b0*/  LDL.LU R15, [R1+0x3f8] ;  /* 0x0003f800010f7983 */ /* 0x001ea20000300800 */
[----:B-----5:R-:W-:Y:S01]  /*2b9c0*/  IMAD.U32 R14, R3, 0x10000, RZ ;  /* 0x00010000030e7824 */ /* 0x020fe200078e00ff */
[----:B------:R-:W-:Y:S01]  /*2b9d0*/  ISETP.GT.AND P5, PT, R0, 0x1f9, P5 ;  /* 0x000001f90000780c */ /* 0x000fe20002fa4270 */
[----:B------:R-:W-:Y:S02]  /*2b9e0*/  BSSY B1, `(.L_x_1044) ;  /* 0x000000a000017945 */ /* 0x000fe40003800000 */
[----:B------:R-:W-:-:S04]  /*2b9f0*/  FMUL R14, R14, R16 ;  /* 0x000000100e0e7220 */ /* 0x000fc80000400000 */
[----:B--2---:R-:W-:Y:S01]  /*2ba00*/  FFMA R14, R15, R2, R14 ;  /* 0x000000020f0e7223 */ /* 0x004fe2000000000e */
[----:B------:R-:W-:-:S04]  /*2ba10*/  @P6 IMAD.MOV.U32 R15, RZ, RZ, R153 ;  /* 0x000000ffff0f6224 */ /* 0x000fc800078e0099 */
[----:B------:R-:W-:-:S04]  /*2ba20*/  F2FP.BF16.F32.PACK_AB R14, RZ, R14 ;  /* 0x0000000eff0e723e */ /* 0x000fc800000010ff */
[----:B------:R-:W-:Y:S01]  /*2ba30*/  PRMT R17, R14, 0x7610, R17 ;  /* 0x000076100e117816 */ /* 0x000fe20000000011 */
[----:B------:R-:W-:-:S05]  /*2ba40*/  @P6 IMAD.MOV.U32 R14, RZ, RZ, R152 ;  /* 0x000000ffff0e6224 */ /* 0x000fca00078e0098 */
[----:B------:R0:W-:Y:S01]  /*2ba50*/  @P6 STG.E.U16 desc[UR36][R14.64+0x3f0], R17 ;  /* 0x0003f0110e006986 */ /* 0x0001e2000c101524 */
[----:B------:R-:W-:Y:S05]  /*2ba60*/  @!P5 BRA `(.L_x_1045) ;  /* 0x000000000004d947 */ /* 0x000fea0003800000 */
[----:B------:R2:W5:Y:S02]  /*2ba70*/  LDG.E.LTC128B.U16 R3, desc[UR36][R154.64+0x3f2] ;  /* 0x0003f2249a037981 */ /* 0x000564000c1e1520 */
.L_x_1045:
[----:B------:R-:W-:Y:S05]  /*2ba80*/  BSYNC B1 ;  /* 0x0000000000017941 */ /* 0x000fea0003800000 */
.L_x_1044:
[----:B0-----:R-:W3:Y:S01]  /*2ba90*/  LDL.LU R15, [R1+0x3fc] ;  /* 0x0003fc00010f7983 */ /* 0x001ee20000300800 */
        /* <DEDUP_REMOVED lines=9> */
.L_x_1047:
[----:B------:R-:W-:Y:S05]  /*2bb30*/  BSYNC B1 ;  /* 0x0000000000017941 */ /* 0x000fea0003800000 */
.L_x_1046:
[----:B------:R-:W2:Y:S01]  /*2bb40*/  LDL.LU R15, [R1] ;  /* 0x00000000010f7983 */ /* 0x000ea20000300800 */
[----:B0----5:R-:W-:Y:S01]  /*2bb50*/  IMAD.U32 R14, R3, 0x10000, RZ ;  /* 0x00010000030e7824 */ /* 0x021fe200078e00ff */
[----:B------:R-:W-:Y:S01]  /*2bb60*/  ISETP.GT.AND P5, PT, R0, 0x101, P4 ;  /* 0x000001010000780c */ /* 0x000fe200027a4270 */
[----:B------:R-:W-:Y:S02]  /*2bb70*/  BSSY B1, `(.L_x_1048) ;  /* 0x0000007000017945 */ /* 0x000fe40003800000 */
[----:B------:R-:W-:-:S04]  /*2bb80*/  FMUL R14, R14, R16 ;  /* 0x000000100e0e7220 */ /* 0x000fc80000400000 */
[----:B--2---:R-:W-:-:S05]  /*2bb90*/  FFMA R14, R15, R2, R14 ;  /* 0x000000020f0e7223 */ /* 0x004fca000000000e */
[----:B------:R-:W-:-:S05]  /*2bba0*/  F2FP.BF16.F32.PACK_AB R14, RZ, R14 ;  /* 0x0000000eff0e723e */ /* 0x000fca00000010ff */
[----:B------:R0:W-:Y:S01]  /*2bbb0*/  @P0 STG.E.U16 desc[UR36][R22.64+0x200], R14 ;  /* 0x0002000e16000986 */ /* 0x0001e2000c101524 */
[----:B------:R-:W-:Y:S05]  /*2bbc0*/  @!P5 BRA `(.L_x_1049) ;  /* 0x000000000004d947 */ /* 0x000fea0003800000 */
[----:B------:R2:W5:Y:S02]  /*2bbd0*/  LDG.E.LTC128B.U16 R3, desc[UR36][R20.64+0x202] ;  /* 0x0002022414037981 */ /* 0x000564000c1e1520 */
.L_x_1049:
[----:B------:R-:W-:Y:S05]  /*2bbe0*/  BSYNC B1 ;  /* 0x0000000000017941 */ /* 0x000fea0003800000 */
.L_x_1048:
[----:B------:R-:W3:Y:S01]  /*2bbf0*/  LDL.LU R15, [R1+0x4] ;  /* 0x00000400010f7983 */ /* 0x000ee20000300800 */
[----:B0----5:R-:W-:Y:S01]  /*2bc00*/  IMAD.U32 R14, R3, 0x10000, RZ ;  /* 0x00010000030e7824 */ /* 0x021fe200078e00ff */
        /* <DEDUP_REMOVED lines=8> */
.L_x_1051:
[----:B------:R-:W-:Y:S05]  /*2bc90*/  BSYNC B1 ;  /* 0x0000000000017941 */ /* 0x000fea0003800000 */
.L_x_1050:
[----:B------:R-:W2:Y:S01]  /*2bca0*/  LDL.LU R15, [R1+0x8] ;  /* 0x00000800010f7983 */ /* 0x000ea20000300800 */
        /* <DEDUP_REMOVED lines=9> */
.L_x_1053:
[----:B------:R-:W-:Y:S05]  /*2bd40*/  BSYNC B1 ;  /* 0x0000000000017941 */ /* 0x000fea0003800000 */
.L_x_1052:
        /* <DEDUP_REMOVED lines=10> */
.L_x_1055:
[----:B------:R-:W-:Y:S05]  /*2bdf0*/  BSYNC B1 ;  /* 0x0000000000017941 */ /* 0x000fea0003800000 */
.L_x_1054:
[----:B------:R-:W2:Y:S01]  /*2be00*/  LDL.LU R15, [R1+0x10] ;  /* 0x00001000010f7983 */ /* 0x000ea20000300800 */
[----:B0----5:R-:W-:Y:S01]  /*2be10*/  SHF.L.U32 R14, R3, 0x10, RZ ;  /* 0x00000010030e7819 */ /* 0x021fe200000006ff */
        /* <DEDUP_REMOVED lines=8> */
.L_x_1057:
[----:B------:R-:W-:Y:S05]  /*2bea0*/  BSYNC B1 ;  /* 0x0000000000017941 */ /* 0x000fea0003800000 */
.L_x_1056:
        /* <DEDUP_REMOVED lines=10> */
.L_x_1059:
[----:B------:R-:W-:Y:S05]  /*2bf50*/  BSYNC B1 ;  /* 0x0000000000017941 */ /* 0x000fea0003800000 */
.L_x_1058:
        /* <DEDUP_REMOVED lines=10> */
.L_x_1061:
[----:B------:R-:W-:Y:S05]  /*2c000*/  BSYNC B1 ;  /* 0x0000000000017941 */ /* 0x000fea0003800000 */
.L_x_1060:
        /* <DEDUP_REMOVED lines=10> */
.L_x_1063:
[----:B------:R-:W-:Y:S05]  /*2c0b0*/  BSYNC B1 ;  /* 0x0000000000017941 */ /* 0x000fea0003800000 */
.L_x_1062:
        /* <DEDUP_REMOVED lines=10> */
.L_x_1065:
[----:B------:R-:W-:Y:S05]  /*2c160*/  BSYNC B1 ;  /* 0x0000000000017941 */ /* 0x000fea0003800000 */
.L_x_1064:
        /* <DEDUP_REMOVED lines=10> */
.L_x_1067:
[----:B------:R-:W-:Y:S05]  /*2c210*/  BSYNC B1 ;  /* 0x0000000000017941 */ /* 0x000fea0003800000 */
.L_x_1066:
        /* <DEDUP_REMOVED lines=10> */
.L_x_1069:
[----:B------:R-:W-:Y:S05]  /*2c2c0*/  BSYNC B1 ;  /* 0x0000000000017941 */ /* 0x000fea0003800000 */
.L_x_1068:
        /* <DEDUP_REMOVED lines=10> */
.L_x_1071:
[----:B------:R-:W-:Y:S05]  /*2c370*/  BSYNC B1 ;  /* 0x0000000000017941 */ /* 0x000fea0003800000 */
.L_x_1070:
        /* <DEDUP_REMOVED lines=10> */
.L_x_1073:
[----:B------:R-:W-:Y:S05]  /*2c420*/  BSYNC B1 ;  /* 0x0000000000017941 */ /* 0x000fea0003800000 */
.L_x_1072:
[----:B------:R-:W3:Y:S01]  /*2c430*/  LDL.LU R15, [R1+0x34] ;  /* 0x00003400010f7983 */ /* 0x000ee20000300800 */
[----:B0----5:R-:W-:Y:S01]  /*2c440*/  SHF.L.U32 R14, R3, 0x10, RZ ;  /* 0x00000010030e7819 */ /* 0x021fe200000006ff */
        /* <DEDUP_REMOVED lines=8> */
.L_x_1075:
[----:B------:R-:W-:Y:S05]  /*2c4d0*/  BSYNC B1 ;  /* 0x0000000000017941 */ /* 0x000fea0003800000 */
.L_x_1074:
        /* <DEDUP_REMOVED lines=10> */
.L_x_1077:
[----:B------:R-:W-:Y:S05]  /*2c580*/  BSYNC B1 ;  /* 0x0000000000017941 */ /* 0x000fea0003800000 */
.L_x_1076:
        /* <DEDUP_REMOVED lines=10> */
.L_x_1079:
[----:B------:R-:W-:Y:S05]  /*2c630*/  BSYNC B1 ;  /* 0x0000000000017941 */ /* 0x000fea0003800000 */
.L_x_1078:
        /* <DEDUP_REMOVED lines=10> */
.L_x_1081:
[----:B------:R-:W-:Y:S05]  /*2c6e0*/  BSYNC B1 ;  /* 0x0000000000017941 */ /* 0x000fea0003800000 */
.L_x_1080:
        /* <DEDUP_REMOVED lines=10> */
.L_x_1083:
[----:B------:R-:W-:Y:S05]  /*2c790*/  BSYNC B1 ;  /* 0x0000000000017941 */ /* 0x000fea0003800000 */
.L_x_1082:
        /* <DEDUP_REMOVED lines=10> */
.L_x_1085:
[----:B------:R-:W-:Y:S05]  /*2c840*/  BSYNC B1 ;  /* 0x0000000000017941 */ /* 0x000fea0003800000 */
.L_x_1084:
        /* <DEDUP_REMOVED lines=10> */
.L_x_1087:
[----:B------:R-:W-:Y:S05]  /*2c8f0*/  BSYNC B1 ;  /* 0x0000000000017941 */ /* 0x000fea0003800000 */
.L_x_1086:
        /* <DEDUP_REMOVED lines=10> */
.L_x_1089:
[----:B------:R-:W-:Y:S05]  /*2c9a0*/  BSYNC B1 ;  /* 0x0000000000017941 */ /* 0x000fea0003800000 */
.L_x_1088:
        /* <DEDUP_REMOVED lines=10> */
.L_x_1091:
[----:B------:R-:W-:Y:S05]  /*2ca50*/  BSYNC B1 ;  /* 0x0000000000017941 */ /* 0x000fea0003800000 */
.L_x_1090:
        /* <DEDUP_REMOVED lines=10> */
.L_x_1093:
[----:B------:R-:W-:Y:S05]  /*2cb00*/  BSYNC B1 ;  /* 0x0000000000017941 */ /* 0x000fea0003800000 */
.L_x_1092:
        /* <DEDUP_REMOVED lines=10> */
.L_x_1095:
[----:B------:R-:W-:Y:S05]  /*2cbb0*/  BSYNC B1 ;  /* 0x0000000000017941 */ /* 0x000fea0003800000 */
.L_x_1094:
        /* <DEDUP_REMOVED lines=10> */
.L_x_1097:
[----:B------:R-:W-:Y:S05]  /*2cc60*/  BSYNC B1 ;  /* 0x0000000000017941 */ /* 0x000fea0003800000 */
.L_x_1096:
        /* <DEDUP_REMOVED lines=10> */
.L_x_1099:
[----:B------:R-:W-:Y:S05]  /*2cd10*/  BSYNC B1 ;  /* 0x0000000000017941 */ /* 0x000fea0003800000 */
.L_x_1098:
        /* <DEDUP_REMOVED lines=10> */
.L_x_1101:
[----:B------:R-:W-:Y:S05]  /*2cdc0*/  BSYNC B1 ;  /* 0x0000000000017941 */ /* 0x000fea0003800000 */
.L_x_1100:
        /* <DEDUP_REMOVED lines=10> */
.L_x_1103:
[----:B------:R-:W-:Y:S05]  /*2ce70*/  BSYNC B1 ;  /* 0x0000000000017941 */ /* 0x000fea0003800000 */
.L_x_1102:
        /* <DEDUP_REMOVED lines=10> */
.L_x_1105:
[----:B------:R-:W-:Y:S05]  /*2cf20*/  BSYNC B1 ;  /* 0x0000000000017941 */ /* 0x000fea0003800000 */
.L_x_1104:
        /* <DEDUP_REMOVED lines=10> */
.L_x_1107:
[----:B------:R-:W-:Y:S05]  /*2cfd0*/  BSYNC B1 ;  /* 0x0000000000017941 */ /* 0x000fea0003800000 */
.L_x_1106:
        /* <DEDUP_REMOVED lines=10> */
.L_x_1109:
[----:B------:R-:W-:Y:S05]  /*2d080*/  BSYNC B1 ;  /* 0x0000000000017941 */ /* 0x000fea0003800000 */
.L_x_1108:
        /* <DEDUP_REMOVED lines=10> */
.L_x_1111:
[----:B------:R-:W-:Y:S05]  /*2d130*/  BSYNC B1 ;  /* 0x0000000000017941 */ /* 0x000fea0003800000 */
.L_x_1110:
        /* <DEDUP_REMOVED lines=10> */
.L_x_1113:
[----:B------:R-:W-:Y:S05]  /*2d1e0*/  BSYNC B1 ;  /* 0x0000000000017941 */ /* 0x000fea0003800000 */
.L_x_1112:
        /* <DEDUP_REMOVED lines=10> */
.L_x_1115:
[----:B------:R-:W-:Y:S05]  /*2d290*/  BSYNC B1 ;  /* 0x0000000000017941 */ /* 0x000fea0003800000 */
.L_x_1114:
        /* <DEDUP_REMOVED lines=10> */
.L_x_1117:
[----:B------:R-:W-:Y:S05]  /*2d340*/  BSYNC B1 ;  /* 0x0000000000017941 */ /* 0x000fea0003800000 */
.L_x_1116:
        /* <DEDUP_REMOVED lines=10> */
.L_x_1119:
[----:B------:R-:W-:Y:S05]  /*2d3f0*/  BSYNC B1 ;  /* 0x0000000000017941 */ /* 0x000fea0003800000 */
.L_x_1118:
        /* <DEDUP_REMOVED lines=10> */
.L_x_1121:
[----:B------:R-:W-:Y:S05]  /*2d4a0*/  BSYNC B1 ;  /* 0x0000000000017941 */ /* 0x000fea0003800000 */
.L_x_1120:
        /* <DEDUP_REMOVED lines=10> */
.L_x_1123:
[----:B------:R-:W-:Y:S05]  /*2d550*/  BSYNC B1 ;  /* 0x0000000000017941 */ /* 0x000fea0003800000 */
.L_x_1122:
        /* <DEDUP_REMOVED lines=10> */
.L_x_1125:
[----:B------:R-:W-:Y:S05]  /*2d600*/  BSYNC B1 ;  /* 0x0000000000017941 */ /* 0x000fea0003800000 */
.L_x_1124:
        /* <DEDUP_REMOVED lines=10> */
.L_x_1127:
[----:B------:R-:W-:Y:S05]  /*2d6b0*/  BSYNC B1 ;  /* 0x0000000000017941 */ /* 0x000fea0003800000 */
.L_x_1126:
        /* <DEDUP_REMOVED lines=10> */
.L_x_1129:
[----:B------:R-:W-:Y:S05]  /*2d760*/  BSYNC B1 ;  /* 0x0000000000017941 */ /* 0x000fea0003800000 */
.L_x_1128:
        /* <DEDUP_REMOVED lines=10> */
.L_x_1131:
[----:B------:R-:W-:Y:S05]  /*2d810*/  BSYNC B1 ;  /* 0x0000000000017941 */ /* 0x000fea0003800000 */
.L_x_1130:
        /* <DEDUP_REMOVED lines=10> */
.L_x_1133:
[----:B------:R-:W-:Y:S05]  /*2d8c0*/  BSYNC B1 ;  /* 0x0000000000017941 */ /* 0x000fea0003800000 */
.L_x_1132:
        /* <DEDUP_REMOVED lines=10> */
.L_x_1135:
[----:B------:R-:W-:Y:S05]  /*2d970*/  BSYNC B1 ;  /* 0x0000000000017941 */ /* 0x000fea0003800000 */
.L_x_1134:
[----:B0-----:R-:W2:Y:S01]  /*2d980*/  LDL.LU R14, [R1+0xb0] ;  /* 0x0000b000010e7983 */ /* 0x001ea20000300800 */
[----:B-----5:R-:W-:Y:S01]  /*2d990*/  IMAD.U32 R15, R3, 0x10000, RZ ;  /* 0x00010000030f7824 */ /* 0x020fe200078e00ff */
        /* <DEDUP_REMOVED lines=8> */
.L_x_1137:
[----:B------:R-:W-:Y:S05]  /*2da20*/  BSYNC B1 ;  /* 0x0000000000017941 */ /* 0x000fea0003800000 */
.L_x_1136:
        /* <DEDUP_REMOVED lines=10> */
.L_x_1139:
[----:B------:R-:W-:Y:S05]  /*2dad0*/  BSYNC B1 ;  /* 0x0000000000017941 */ /* 0x000fea0003800000 */
.L_x_1138:
        /* <DEDUP_REMOVED lines=10> */
.L_x_1141:
[----:B------:R-:W-:Y:S05]  /*2db80*/  BSYNC B1 ;  /* 0x0000000000017941 */ /* 0x000fea0003800000 */
.L_x_1140:
        /* <DEDUP_REMOVED lines=10> */
.L_x_1143:
[----:B------:R-:W-:Y:S05]  /*2dc30*/  BSYNC B1 ;  /* 0x0000000000017941 */ /* 0x000fea0003800000 */
.L_x_1142:
        /* <DEDUP_REMOVED lines=10> */
.L_x_1145:
[----:B------:R-:W-:Y:S05]  /*2dce0*/  BSYNC B1 ;  /* 0x0000000000017941 */ /* 0x000fea0003800000 */
.L_x_1144:
        /* <DEDUP_REMOVED lines=10> */
.L_x_1147:
[----:B------:R-:W-:Y:S05]  /*2dd90*/  BSYNC B1 ;  /* 0x0000000000017941 */ /* 0x000fea0003800000 */
.L_x_1146:
        /* <DEDUP_REMOVED lines=10> */
.L_x_1149:
[----:B------:R-:W-:Y:S05]  /*2de40*/  BSYNC B1 ;  /* 0x0000000000017941 */ /* 0x000fea0003800000 */
.L_x_1148:
        /* <DEDUP_REMOVED lines=10> */
.L_x_1151:
[----:B------:R-:W-:Y:S05]  /*2def0*/  BSYNC B1 ;  /* 0x0000000000017941 */ /* 0x000fea0003800000 */
.L_x_1150:
        /* <DEDUP_REMOVED lines=10> */
.L_x_1153:
[----:B------:R-:W-:Y:S05]  /*2dfa0*/  BSYNC B1 ;  /* 0x0000000000017941 */ /* 0x000fea0003800000 */
.L_x_1152:
        /* <DEDUP_REMOVED lines=10> */
.L_x_1155:
[----:B------:R-:W-:Y:S05]  /*2e050*/  BSYNC B1 ;  /* 0x0000000000017941 */ /* 0x000fea0003800000 */
.L_x_1154:
        /* <DEDUP_REMOVED lines=10> */
.L_x_1157:
[----:B------:R-:W-:Y:S05]  /*2e100*/  BSYNC B1 ;  /* 0x0000000000017941 */ /* 0x000fea0003800000 */
.L_x_1156:
        /* <DEDUP_REMOVED lines=10> */
.L_x_1159:
[----:B------:R-:W-:Y:S05]  /*2e1b0*/  BSYNC B1 ;  /* 0x0000000000017941 */ /* 0x000fea0003800000 */
.L_x_1158:
        /* <DEDUP_REMOVED lines=10> */
.L_x_1161:
[----:B------:R-:W-:Y:S05]  /*2e260*/  BSYNC B1 ;  /* 0x0000000000017941 */ /* 0x000fea0003800000 */
.L_x_1160:
        /* <DEDUP_REMOVED lines=10> */
.L_x_1163:
[----:B------:R-:W-:Y:S05]  /*2e310*/  BSYNC B1 ;  /* 0x0000000000017941 */ /* 0x000fea0003800000 */
.L_x_1162:
        /* <DEDUP_REMOVED lines=10> */
.L_x_1165:
[----:B------:R-:W-:Y:S05]  /*2e3c0*/  BSYNC B1 ;  /* 0x0000000000017941 */ /* 0x000fea0003800000 */
.L_x_1164:
        /* <DEDUP_REMOVED lines=10> */
.L_x_1167:
[----:B------:R-:W-:Y:S05]  /*2e470*/  BSYNC B1 ;  /* 0x0000000000017941 */ /* 0x000fea0003800000 */
.L_x_1166:
        /* <DEDUP_REMOVED lines=10> */
.L_x_1169:
[----:B------:R-:W-:Y:S05]  /*2e520*/  BSYNC B1 ;  /* 0x0000000000017941 */ /* 0x000fea0003800000 */
.L_x_1168:
        /* <DEDUP_REMOVED lines=10> */
.L_x_1171:
[----:B------:R-:W-:Y:S05]  /*2e5d0*/  BSYNC B1 ;  /* 0x0000000000017941 */ /* 0x000fea0003800000 */
.L_x_1170:
        /* <DEDUP_REMOVED lines=10> */
.L_x_1173:
[----:B------:R-:W-:Y:S05]  /*2e680*/  BSYNC B1 ;  /* 0x0000000000017941 */ /* 0x000fea0003800000 */
.L_x_1172:
        /* <DEDUP_REMOVED lines=10> */
.L_x_1175:
[----:B------:R-:W-:Y:S05]  /*2e730*/  BSYNC B1 ;  /* 0x0000000000017941 */ /* 0x000fea0003800000 */
.L_x_1174:
        /* <DEDUP_REMOVED lines=10> */
.L_x_1177:
[----:B------:R-:W-:Y:S05]  /*2e7e0*/  BSYNC B1 ;  /* 0x0000000000017941 */ /* 0x000fea0003800000 */
.L_x_1176:
        /* <DEDUP_REMOVED lines=10> */
.L_x_1179:
[----:B------:R-:W-:Y:S05]  /*2e890*/  BSYNC B1 ;  /* 0x0000000000017941 */ /* 0x000fea0003800000 */
.L_x_1178:
        /* <DEDUP_REMOVED lines=10> */
.L_x_1181:
[----:B------:R-:W-:Y:S05]  /*2e940*/  BSYNC B1 ;  /* 0x0000000000017941 */ /* 0x000fea0003800000 */
.L_x_1180:
        /* <DEDUP_REMOVED lines=10> */
.L_x_1183:
[----:B------:R-:W-:Y:S05]  /*2e9f0*/  BSYNC B1 ;  /* 0x0000000000017941 */ /* 0x000fea0003800000 */
.L_x_1182:
        /* <DEDUP_REMOVED lines=10> */
.L_x_1185:
[----:B------:R-:W-:Y:S05]  /*2eaa0*/  BSYNC B1 ;  /* 0x0000000000017941 */ /* 0x000fea0003800000 */
.L_x_1184:
        /* <DEDUP_REMOVED lines=10> */
.L_x_1187:
[----:B------:R-:W-:Y:S05]  /*2eb50*/  BSYNC B1 ;  /* 0x0000000000017941 */ /* 0x000fea0003800000 */
.L_x_1186:
        /* <DEDUP_REMOVED lines=10> */
.L_x_1189:
[----:B------:R-:W-:Y:S05]  /*2ec00*/  BSYNC B1 ;  /* 0x0000000000017941 */ /* 0x000fea0003800000 */
.L_x_1188:
        /* <DEDUP_REMOVED lines=10> */
.L_x_1191:
[----:B------:R-:W-:Y:S05]  /*2ecb0*/  BSYNC B1 ;  /* 0x0000000000017941 */ /* 0x000fea0003800000 */
.L_x_1190:
        /* <DEDUP_REMOVED lines=10> */
.L_x_1193:
[----:B------:R-:W-:Y:S05]  /*2ed60*/  BSYNC B1 ;  /* 0x0000000000017941 */ /* 0x000fea0003800000 */
.L_x_1192:
        /* <DEDUP_REMOVED lines=10> */
.L_x_1195:
[----:B------:R-:W-:Y:S05]  /*2ee10*/  BSYNC B1 ;  /* 0x0000000000017941 */ /* 0x000fea0003800000 */
.L_x_1194:
        /* <DEDUP_REMOVED lines=10> */
.L_x_1197:
[----:B------:R-:W-:Y:S05]  /*2eec0*/  BSYNC B1 ;  /* 0x0000000000017941 */ /* 0x000fea0003800000 */
.L_x_1196:
        /* <DEDUP_REMOVED lines=10> */
.L_x_1199:
[----:B------:R-:W-:Y:S05]  /*2ef70*/  BSYNC B1 ;  /* 0x0000000000017941 */ /* 0x000fea0003800000 */
.L_x_1198:
        /* <DEDUP_REMOVED lines=10> */
.L_x_1201:
[----:B------:R-:W-:Y:S05]  /*2f020*/  BSYNC B1 ;  /* 0x0000000000017941 */ /* 0x000fea0003800000 */
.L_x_1200:
        /* <DEDUP_REMOVED lines=10> */
.L_x_1203:
[----:B------:R-:W-:Y:S05]  /*2f0d0*/  BSYNC B1 ;  /* 0x0000000000017941 */ /* 0x000fea0003800000 */
.L_x_1202:
        /* <DEDUP_REMOVED lines=10> */
.L_x_1205:
[----:B------:R-:W-:Y:S05]  /*2f180*/  BSYNC B1 ;  /* 0x0000000000017941 */ /* 0x000fea0003800000 */
.L_x_1204:
        /* <DEDUP_REMOVED lines=10> */
.L_x_1207:
[----:B------:R-:W-:Y:S05]  /*2f230*/  BSYNC B1 ;  /* 0x0000000000017941 */ /* 0x000fea0003800000 */
.L_x_1206:
        /* <DEDUP_REMOVED lines=10> */
.L_x_1209:
[----:B------:R-:W-:Y:S05]  /*2f2e0*/  BSYNC B1 ;  /* 0x0000000000017941 */ /* 0x000fea0003800000 */
.L_x_1208:
        /* <DEDUP_REMOVED lines=10> */
.L_x_1211:
[----:B------:R-:W-:Y:S05]  /*2f390*/  BSYNC B1 ;  /* 0x0000000000017941 */ /* 0x000fea0003800000 */
.L_x_1210:
        /* <DEDUP_REMOVED lines=10> */
.L_x_1213:
[----:B------:R-:W-:Y:S05]  /*2f440*/  BSYNC B1 ;  /* 0x0000000000017941 */ /* 0x000fea0003800000 */
.L_x_1212:
        /* <DEDUP_REMOVED lines=10> */
.L_x_1215:
[----:B------:R-:W-:Y:S05]  /*2f4f0*/  BSYNC B1 ;  /* 0x0000000000017941 */ /* 0x000fea0003800000 */
.L_x_1214:
        /* <DEDUP_REMOVED lines=10> */
.L_x_1217:
[----:B------:R-:W-:Y:S05]  /*2f5a0*/  BSYNC B1 ;  /* 0x0000000000017941 */ /* 0x000fea0003800000 */
.L_x_1216:
        /* <DEDUP_REMOVED lines=10> */
.L_x_1219:
[----:B------:R-:W-:Y:S05]  /*2f650*/  BSYNC B1 ;  /* 0x0000000000017941 */ /* 0x000fea0003800000 */
.L_x_1218:
        /* <DEDUP_REMOVED lines=10> */
.L_x_1221:
[----:B------:R-:W-:Y:S05]  /*2f700*/  BSYNC B1 ;  /* 0x0000000000017941 */ /* 0x000fea0003800000 */
.L_x_1220:
        /* <DEDUP_REMOVED lines=10> */
.L_x_1223:
[----:B------:R-:W-:Y:S05]  /*2f7b0*/  BSYNC B1 ;  /* 0x0000000000017941 */ /* 0x000fea0003800000 */
.L_x_1222:
        /* <DEDUP_REMOVED lines=10> */
.L_x_1225:
[----:B------:R-:W-:Y:S05]  /*2f860*/  BSYNC B1 ;  /* 0x0000000000017941 */ /* 0x000fea0003800000 */
.L_x_1224:
        /* <DEDUP_REMOVED lines=10> */
.L_x_1227:
[----:B------:R-:W-:Y:S05]  /*2f910*/  BSYNC B1 ;  /* 0x0000000000017941 */ /* 0x000fea0003800000 */
.L_x_1226:
        /* <DEDUP_REMOVED lines=10> */
.L_x_1229:
[----:B------:R-:W-:Y:S05]  /*2f9c0*/  BSYNC B1 ;  /* 0x0000000000017941 */ /* 0x000fea0003800000 */
.L_x_1228:
        /* <DEDUP_REMOVED lines=10> */
.L_x_1231:
[----:B------:R-:W-:Y:S05]  /*2fa70*/  BSYNC B1 ;  /* 0x0000000000017941 */ /* 0x000fea0003800000 */
.L_x_1230:
        /* <DEDUP_REMOVED lines=10> */
.L_x_1233:
[----:B------:R-:W-:Y:S05]  /*2fb20*/  BSYNC B1 ;  /* 0x0000000000017941 */ /* 0x000fea0003800000 */
.L_x_1232:
        /* <DEDUP_REMOVED lines=10> */
.L_x_1235:
[----:B------:R-:W-:Y:S05]  /*2fbd0*/  BSYNC B1 ;  /* 0x0000000000017941 */ /* 0x000fea0003800000 */
.L_x_1234:
        /* <DEDUP_REMOVED lines=10> */
.L_x_1237:
[----:B------:R-:W-:Y:S05]  /*2fc80*/  BSYNC B1 ;  /* 0x0000000000017941 */ /* 0x000fea0003800000 */
.L_x_1236:
        /* <DEDUP_REMOVED lines=10> */
.L_x_1239:
[----:B------:R-:W-:Y:S05]  /*2fd30*/  BSYNC B1 ;  /* 0x0000000000017941 */ /* 0x000fea0003800000 */
.L_x_1238:
        /* <DEDUP_REMOVED lines=10> */
.L_x_1241:
[----:B------:R-:W-:Y:S05]  /*2fde0*/  BSYNC B1 ;  /* 0x0000000000017941 */ /* 0x000fea0003800000 */
.L_x_1240:
        /* <DEDUP_REMOVED lines=10> */
.L_x_1243:
[----:B------:R-:W-:Y:S05]  /*2fe90*/  BSYNC B1 ;  /* 0x0000000000017941 */ /* 0x000fea0003800000 */
.L_x_1242:
        /* <DEDUP_REMOVED lines=10> */
.L_x_1245:
[----:B------:R-:W-:Y:S05]  /*2ff40*/  BSYNC B1 ;  /* 0x0000000000017941 */ /* 0x000fea0003800000 */
.L_x_1244:
        /* <DEDUP_REMOVED lines=10> */
.L_x_1247:
[----:B------:R-:W-:Y:S05]  /*2fff0*/  BSYNC B1 ;  /* 0x0000000000017941 */ /* 0x000fea0003800000 */
.L_x_1246:
        /* <DEDUP_REMOVED lines=10> */
.L_x_1249:
[----:B------:R-:W-:Y:S05]  /*300a0*/  BSYNC B1 ;  /* 0x0000000000017941 */ /* 0x000fea0003800000 */
.L_x_1248:
        /* <DEDUP_REMOVED lines=10> */
.L_x_1251:
[----:B------:R-:W-:Y:S05]  /*30150*/  BSYNC B1 ;  /* 0x0000000000017941 */ /* 0x000fea0003800000 */
.L_x_1250:
        /* <DEDUP_REMOVED lines=10> */
.L_x_1253:
[----:B------:R-:W-:Y:S05]  /*30200*/  BSYNC B1 ;  /* 0x0000000000017941 */ /* 0x000fea0003800000 */
.L_x_1252:
        /* <DEDUP_REMOVED lines=10> */
.L_x_1255:
[----:B------:R-:W-:Y:S05]  /*302b0*/  BSYNC B1 ;  /* 0x0000000000017941 */ /* 0x000fea0003800000 */
.L_x_1254:
        /* <DEDUP_REMOVED lines=10> */
.L_x_1257:
[----:B------:R-:W-:Y:S05]  /*30360*/  BSYNC B1 ;  /* 0x0000000000017941 */ /* 0x000fea0003800000 */
.L_x_1256:
        /* <DEDUP_REMOVED lines=10> */
.L_x_1259:
[----:B------:R-:W-:Y:S05]  /*30410*/  BSYNC B1 ;  /* 0x0000000000017941 */ /* 0x000fea0003800000 */
.L_x_1258:
        /* <DEDUP_REMOVED lines=10> */
.L_x_1261:
[----:B------:R-:W-:Y:S05]  /*304c0*/  BSYNC B1 ;  /* 0x0000000000017941 */ /* 0x000fea0003800000 */
.L_x_1260:
        /* <DEDUP_REMOVED lines=10> */
.L_x_1263:
[----:B------:R-:W-:Y:S05]  /*30570*/  BSYNC B1 ;  /* 0x0000000000017941 */ /* 0x000fea0003800000 */
.L_x_1262:
        /* <DEDUP_REMOVED lines=10> */
.L_x_1265:
[----:B------:R-:W-:Y:S05]  /*30620*/  BSYNC B1 ;  /* 0x0000000000017941 */ /* 0x000fea0003800000 */
.L_x_1264:
        /* <DEDUP_REMOVED lines=10> */
.L_x_1267:
[----:B------:R-:W-:Y:S05]  /*306d0*/  BSYNC B1 ;  /* 0x0000000000017941 */ /* 0x000fea0003800000 */
.L_x_1266:
        /* <DEDUP_REMOVED lines=10> */
.L_x_1269:
[----:B------:R-:W-:Y:S05]  /*30780*/  BSYNC B1 ;  /* 0x0000000000017941 */ /* 0x000fea0003800000 */
.L_x_1268:
        /* <DEDUP_REMOVED lines=10> */
.L_x_1271:
[----:B------:R-:W-:Y:S05]  /*30830*/  BSYNC B1 ;  /* 0x0000000000017941 */ /* 0x000fea0003800000 */
.L_x_1270:
        /* <DEDUP_REMOVED lines=10> */
.L_x_1273:
[----:B------:R-:W-:Y:S05]  /*308e0*/  BSYNC B1 ;  /* 0x0000000000017941 */ /* 0x000fea0003800000 */
.L_x_1272:
        /* <DEDUP_REMOVED lines=10> */
.L_x_1275:
[----:B------:R-:W-:Y:S05]  /*30990*/  BSYNC B1 ;  /* 0x0000000000017941 */ /* 0x000fea0003800000 */
.L_x_1274:
        /* <DEDUP_REMOVED lines=10> */
.L_x_1277:
[----:B------:R-:W-:Y:S05]  /*30a40*/  BSYNC B1 ;  /* 0x0000000000017941 */ /* 0x000fea0003800000 */
.L_x_1276:
        /* <DEDUP_REMOVED lines=10> */
.L_x_1279:
[----:B------:R-:W-:Y:S05]  /*30af0*/  BSYNC B1 ;  /* 0x0000000000017941 */ /* 0x000fea0003800000 */
.L_x_1278:
        /* <DEDUP_REMOVED lines=10> */
.L_x_1281:
[----:B------:R-:W-:Y:S05]  /*30ba0*/  BSYNC B1 ;  /* 0x0000000000017941 */ /* 0x000fea0003800000 */
.L_x_1280:
        /* <DEDUP_REMOVED lines=10> */
.L_x_1283:
[----:B------:R-:W-:Y:S05]  /*30c50*/  BSYNC B1 ;  /* 0x0000000000017941 */ /* 0x000fea0003800000 */
.L_x_1282:
        /* <DEDUP_REMOVED lines=10> */
.L_x_1285:
[----:B------:R-:W-:Y:S05]  /*30d00*/  BSYNC B1 ;  /* 0x0000000000017941 */ /* 0x000fea0003800000 */
.L_x_1284:
        /* <DEDUP_REMOVED lines=10> */
.L_x_1287:
[----:B------:R-:W-:Y:S05]  /*30db0*/  BSYNC B1 ;  /* 0x0000000000017941 */ /* 0x000fea0003800000 */
.L_x_1286:
        /* <DEDUP_REMOVED lines=10> */
.L_x_1289:
[----:B------:R-:W-:Y:S05]  /*30e60*/  BSYNC B1 ;  /* 0x0000000000017941 */ /* 0x000fea0003800000 */
.L_x_1288:
        /* <DEDUP_REMOVED lines=10> */
.L_x_1291:
[----:B------:R-:W-:Y:S05]  /*30f10*/  BSYNC B1 ;  /* 0x0000000000017941 */ /* 0x000fea0003800000 */
.L_x_1290:
        /* <DEDUP_REMOVED lines=10> */
.L_x_1293:
[----:B------:R-:W-:Y:S05]  /*30fc0*/  BSYNC B1 ;  /* 0x0000000000017941 */ /* 0x000fea0003800000 */
.L_x_1292:
        /* <DEDUP_REMOVED lines=10> */
.L_x_1295:
[----:B------:R-:W-:Y:S05]  /*31070*/  BSYNC B1 ;  /* 0x0000000000017941 */ /* 0x000fea0003800000 */
.L_x_1294:
        /* <DEDUP_REMOVED lines=10> */
.L_x_1297:
[----:B------:R-:W-:Y:S05]  /*31120*/  BSYNC B1 ;  /* 0x0000000000017941 */ /* 0x000fea0003800000 */
.L_x_1296:
        /* <DEDUP_REMOVED lines=10> */
.L_x_1299:
[----:B------:R-:W-:Y:S05]  /*311d0*/  BSYNC B1 ;  /* 0x0000000000017941 */ /* 0x000fea0003800000 */
.L_x_1298:
        /* <DEDUP_REMOVED lines=10> */
.L_x_1301:
[----:B------:R-:W-:Y:S05]  /*31280*/  BSYNC B1 ;  /* 0x0000000000017941 */ /* 0x000fea0003800000 */
.L_x_1300:
        /* <DEDUP_REMOVED lines=10> */
.L_x_1303:
[----:B------:R-:W-:Y:S05]  /*31330*/  BSYNC B1 ;  /* 0x0000000000017941 */ /* 0x000fea0003800000 */
.L_x_1302:
[----:B0----5:R-:W-:Y:S01]  /*31340*/  IMAD.U32 R13, R3, 0x10000, RZ ;  /* 0x00010000030d7824 */ /* 0x021fe200078e00ff */
[----:B------:R-:W-:Y:S01]  /*31350*/  ISETP.GT.AND P3, PT, R0, 0x101, P2 ;  /* 0x000001010000780c */ /* 0x000fe20001764270 */
[----:B------:R-:W-:Y:S02]  /*31360*/  BSSY B1, `(.L_x_1304) ;  /* 0x0000007000017945 */ /* 0x000fe40003800000 */
[----:B------:R-:W-:-:S04]  /*31370*/  FMUL R13, R13, R16 ;  /* 0x000000100d0d7220 */ /* 0x000fc80000400000 */
[----:B------:R-:W-:-:S05]  /*31380*/  FFMA R13, R24, R2, R13 ;  /* 0x00000002180d7223 */ /* 0x000fca000000000d */
[----:B------:R-:W-:-:S05]  /*31390*/  F2FP.BF16.F32.PACK_AB R13, RZ, R13 ;  /* 0x0000000dff0d723e */ /* 0x000fca00000010ff */
[----:B------:R0:W-:Y:S01]  /*313a0*/  @P0 STG.E.U16 desc[UR36][R10.64+0x200], R13 ;  /* 0x0002000d0a000986 */ /* 0x0001e2000c101524 */
[----:B------:R-:W-:Y:S05]  /*313b0*/  @!P3 BRA `(.L_x_1305) ;  /* 0x000000000004b947 */ /* 0x000fea0003800000 */
[----:B------:R0:W5:Y:S02]  /*313c0*/  LDG.E.LTC128B.U16 R3, desc[UR36][R8.64+0x202] ;  /* 0x0002022408037981 */ /* 0x000164000c1e1520 */
.L_x_1305:
[----:B------:R-:W-:Y:S05]  /*313d0*/  BSYNC B1 ;  /* 0x0000000000017941 */ /* 0x000fea0003800000 */
.L_x_1304:
        /* <DEDUP_REMOVED lines=9> */
.L_x_1307:
[----:B------:R-:W-:Y:S05]  /*31470*/  BSYNC B1 ;  /* 0x0000000000017941 */ /* 0x000fea0003800000 */
.L_x_1306:
[----:B-----5:R-:W-:Y:S01]  /*31480*/  SHF.L.U32 R13, R3, 0x10, RZ ;  /* 0x00000010030d7819 */ /* 0x020fe200000006ff */
[----:B------:R-:W-:Y:S01]  /*31490*/  BSSY B1, `(.L_x_1308) ;  /* 0x0000008000017945 */ /* 0x000fe20003800000 */
[----:B------:R-:W-:-:S03]  /*314a0*/  ISETP.GT.AND P3, PT, R0, 0x101, P1 ;  /* 0x000001010000780c */ /* 0x000fc60000f64270 */
[----:B------:R-:W-:-:S04]  /*314b0*/  FMUL R13, R13, R16 ;  /* 0x000000100d0d7220 */ /* 0x000fc80000400000 */
[----:B------:R-:W-:-:S05]  /*314c0*/  FFMA R13, R26, R2, R13 ;  /* 0x000000021a0d7223 */ /* 0x000fca000000000d */
[----:B------:R-:W-:-:S05]  /*314d0*/  F2FP.BF16.F32.PACK_AB R13, RZ, R13 ;  /* 0x0000000dff0d723e */ /* 0x000fca00000010ff */
[----:B------:R0:W-:Y:S01]  /*314e0*/  @P0 STG.E.U16 desc[UR36][R4.64+0x200], R13 ;  /* 0x0002000d04000986 */ /* 0x0001e2000c101524 */
[----:B------:R-:W-:Y:S05]  /*314f0*/  @!P3 BRA `(.L_x_1309) ;  /* 0x000000000004b947 */ /* 0x000fea0003800000 */
[----:B------:R0:W5:Y:S02]  /*31500*/  LDG.E.LTC128B.U16 R3, desc[UR36][R6.64+0x202] ;  /* 0x0002022406037981 */ /* 0x000164000c1e1520 */
.L_x_1309:
[----:B------:R-:W-:Y:S05]  /*31510*/  BSYNC B1 ;  /* 0x0000000000017941 */ /* 0x000fea0003800000 */
.L_x_1308:
        /* <DEDUP_REMOVED lines=9> */
.L_x_1311:
[----:B------:R-:W-:Y:S05]  /*315b0*/  BSYNC B1 ;  /* 0x0000000000017941 */ /* 0x000fea0003800000 */
.L_x_1310:
[----:B-----5:R-:W-:Y:S01]  /*315c0*/  IMAD.U32 R13, R3, 0x10000, RZ ;  /* 0x00010000030d7824 */ /* 0x020fe200078e00ff */
        /* <DEDUP_REMOVED lines=8> */
.L_x_1313:
[----:B------:R-:W-:Y:S05]  /*31650*/  BSYNC B1 ;  /* 0x0000000000017941 */ /* 0x000fea0003800000 */
.L_x_1312:
        /* <DEDUP_REMOVED lines=9> */
.L_x_1315:
[----:B------:R-:W-:Y:S05]  /*316f0*/  BSYNC B1 ;  /* 0x0000000000017941 */ /* 0x000fea0003800000 */
.L_x_1314:
        /* <DEDUP_REMOVED lines=9> */
.L_x_1317:
[----:B------:R-:W-:Y:S05]  /*31790*/  BSYNC B1 ;  /* 0x0000000000017941 */ /* 0x000fea0003800000 */
.L_x_1316:
        /* <DEDUP_REMOVED lines=9> */
.L_x_1319:
[----:B------:R-:W-:Y:S05]  /*31830*/  BSYNC B1 ;  /* 0x0000000000017941 */ /* 0x000fea0003800000 */
.L_x_1318:
        /* <DEDUP_REMOVED lines=9> */
.L_x_1321:
[----:B------:R-:W-:Y:S05]  /*318d0*/  BSYNC B1 ;  /* 0x0000000000017941 */ /* 0x000fea0003800000 */
.L_x_1320:
        /* <DEDUP_REMOVED lines=9> */
.L_x_1323:
[----:B------:R-:W-:Y:S05]  /*31970*/  BSYNC B1 ;  /* 0x0000000000017941 */ /* 0x000fea0003800000 */
.L_x_1322:
        /* <DEDUP_REMOVED lines=9> */
.L_x_1325:
[----:B------:R-:W-:Y:S05]  /*31a10*/  BSYNC B1 ;  /* 0x0000000000017941 */ /* 0x000fea0003800000 */
.L_x_1324:
[----:B0----5:R-:W-:Y:S01]  /*31a20*/  SHF.L.U32 R13, R3, 0x10, RZ ;  /* 0x00000010030d7819 */ /* 0x021fe200000006ff */
        /* <DEDUP_REMOVED lines=8> */
.L_x_1327:
[----:B------:R-:W-:Y:S05]  /*31ab0*/  BSYNC B1 ;  /* 0x0000000000017941 */ /* 0x000fea0003800000 */
.L_x_1326:
        /* <DEDUP_REMOVED lines=9> */
.L_x_1329:
[----:B------:R-:W-:Y:S05]  /*31b50*/  BSYNC B1 ;  /* 0x0000000000017941 */ /* 0x000fea0003800000 */
.L_x_1328:
        /* <DEDUP_REMOVED lines=9> */
.L_x_1331:
[----:B------:R-:W-:Y:S05]  /*31bf0*/  BSYNC B1 ;  /* 0x0000000000017941 */ /* 0x000fea0003800000 */
.L_x_1330:
        /* <DEDUP_REMOVED lines=9> */
.L_x_1333:
[----:B------:R-:W-:Y:S05]  /*31c90*/  BSYNC B1 ;  /* 0x0000000000017941 */ /* 0x000fea0003800000 */
.L_x_1332:
        /* <DEDUP_REMOVED lines=9> */
.L_x_1335:
[----:B------:R-:W-:Y:S05]  /*31d30*/  BSYNC B1 ;  /* 0x0000000000017941 */ /* 0x000fea0003800000 */
.L_x_1334:
        /* <DEDUP_REMOVED lines=9> */
.L_x_1337:
[----:B------:R-:W-:Y:S05]  /*31dd0*/  BSYNC B1 ;  /* 0x0000000000017941 */ /* 0x000fea0003800000 */
.L_x_1336:
        /* <DEDUP_REMOVED lines=9> */
.L_x_1339:
[----:B------:R-:W-:Y:S05]  /*31e70*/  BSYNC B1 ;  /* 0x0000000000017941 */ /* 0x000fea0003800000 */
.L_x_1338:
        /* <DEDUP_REMOVED lines=9> */
.L_x_1341:
[----:B------:R-:W-:Y:S05]  /*31f10*/  BSYNC B1 ;  /* 0x0000000000017941 */ /* 0x000fea0003800000 */
.L_x_1340:
        /* <DEDUP_REMOVED lines=9> */
.L_x_1343:
[----:B------:R-:W-:Y:S05]  /*31fb0*/  BSYNC B1 ;  /* 0x0000000000017941 */ /* 0x000fea0003800000 */
.L_x_1342:
        /* <DEDUP_REMOVED lines=9> */
.L_x_1345:
[----:B------:R-:W-:Y:S05]  /*32050*/  BSYNC B1 ;  /* 0x0000000000017941 */ /* 0x000fea0003800000 */
.L_x_1344:
        /* <DEDUP_REMOVED lines=9> */
.L_x_1347:
[----:B------:R-:W-:Y:S05]  /*320f0*/  BSYNC B1 ;  /* 0x0000000000017941 */ /* 0x000fea0003800000 */
.L_x_1346:
        /* <DEDUP_REMOVED lines=9> */
.L_x_1349:
[----:B------:R-:W-:Y:S05]  /*32190*/  BSYNC B1 ;  /* 0x0000000000017941 */ /* 0x000fea0003800000 */
.L_x_1348:
        /* <DEDUP_REMOVED lines=9> */
.L_x_1351:
[----:B------:R-:W-:Y:S05]  /*32230*/  BSYNC B1 ;  /* 0x0000000000017941 */ /* 0x000fea0003800000 */
.L_x_1350:
        /* <DEDUP_REMOVED lines=9> */
.L_x_1353:
[----:B------:R-:W-:Y:S05]  /*322d0*/  BSYNC B1 ;  /* 0x0000000000017941 */ /* 0x000fea0003800000 */
.L_x_1352:
        /* <DEDUP_REMOVED lines=9> */
.L_x_1355:
[----:B------:R-:W-:Y:S05]  /*32370*/  BSYNC B1 ;  /* 0x0000000000017941 */ /* 0x000fea0003800000 */
.L_x_1354:
        /* <DEDUP_REMOVED lines=9> */
.L_x_1357:
[----:B------:R-:W-:Y:S05]  /*32410*/  BSYNC B1 ;  /* 0x0000000000017941 */ /* 0x000fea0003800000 */
.L_x_1356:
        /* <DEDUP_REMOVED lines=9> */
.L_x_1359:
[----:B------:R-:W-:Y:S05]  /*324b0*/  BSYNC B1 ;  /* 0x0000000000017941 */ /* 0x000fea0003800000 */
.L_x_1358:
        /* <DEDUP_REMOVED lines=9> */
.L_x_1361:
[----:B------:R-:W-:Y:S05]  /*32550*/  BSYNC B1 ;  /* 0x0000000000017941 */ /* 0x000fea0003800000 */
.L_x_1360:
        /* <DEDUP_REMOVED lines=9> */
.L_x_1363:
[----:B------:R-:W-:Y:S05]  /*325f0*/  BSYNC B1 ;  /* 0x0000000000017941 */ /* 0x000fea0003800000 */
.L_x_1362:
        /* <DEDUP_REMOVED lines=9> */
.L_x_1365:
[----:B------:R-:W-:Y:S05]  /*32690*/  BSYNC B1 ;  /* 0x0000000000017941 */ /* 0x000fea0003800000 */
.L_x_1364:
        /* <DEDUP_REMOVED lines=9> */
.L_x_1367:
[----:B------:R-:W-:Y:S05]  /*32730*/  BSYNC B1 ;  /* 0x0000000000017941 */ /* 0x000fea0003800000 */
.L_x_1366:
        /* <DEDUP_REMOVED lines=9> */
.L_x_1369:
[----:B------:R-:W-:Y:S05]  /*327d0*/  BSYNC B1 ;  /* 0x0000000000017941 */ /* 0x000fea0003800000 */
.L_x_1368:
        /* <DEDUP_REMOVED lines=9> */
.L_x_1371:
[----:B------:R-:W-:Y:S05]  /*32870*/  BSYNC B1 ;  /* 0x0000000000017941 */ /* 0x000fea0003800000 */
.L_x_1370:
        /* <DEDUP_REMOVED lines=9> */
.L_x_1373:
[----:B------:R-:W-:Y:S05]  /*32910*/  BSYNC B1 ;  /* 0x0000000000017941 */ /* 0x000fea0003800000 */
.L_x_1372:
        /* <DEDUP_REMOVED lines=9> */
.L_x_1375:
[----:B------:R-:W-:Y:S05]  /*329b0*/  BSYNC B1 ;  /* 0x0000000000017941 */ /* 0x000fea0003800000 */
.L_x_1374:
        /* <DEDUP_REMOVED lines=9> */
.L_x_1377:
[----:B------:R-:W-:Y:S05]  /*32a50*/  BSYNC B1 ;  /* 0x0000000000017941 */ /* 0x000fea0003800000 */
.L_x_1376:
        /* <DEDUP_REMOVED lines=9> */
.L_x_1379:
[----:B------:R-:W-:Y:S05]  /*32af0*/  BSYNC B1 ;  /* 0x0000000000017941 */ /* 0x000fea0003800000 */
.L_x_1378:
        /* <DEDUP_REMOVED lines=9> */
.L_x_1381:
[----:B------:R-:W-:Y:S05]  /*32b90*/  BSYNC B1 ;  /* 0x0000000000017941 */ /* 0x000fea0003800000 */
.L_x_1380:
        /* <DEDUP_REMOVED lines=9> */
.L_x_1383:
[----:B------:R-:W-:Y:S05]  /*32c30*/  BSYNC B1 ;  /* 0x0000000000017941 */ /* 0x000fea0003800000 */
.L_x_1382:
        /* <DEDUP_REMOVED lines=9> */
.L_x_1385:
[----:B------:R-:W-:Y:S05]  /*32cd0*/  BSYNC B1 ;  /* 0x0000000000017941 */ /* 0x000fea0003800000 */
.L_x_1384:
        /* <DEDUP_REMOVED lines=9> */
.L_x_1387:
[----:B------:R-:W-:Y:S05]  /*32d70*/  BSYNC B1 ;  /* 0x0000000000017941 */ /* 0x000fea0003800000 */
.L_x_1386:
        /* <DEDUP_REMOVED lines=9> */
.L_x_1389:
[----:B------:R-:W-:Y:S05]  /*32e10*/  BSYNC B1 ;  /* 0x0000000000017941 */ /* 0x000fea0003800000 */
.L_x_1388:
        /* <DEDUP_REMOVED lines=9> */
.L_x_1391:
[----:B------:R-:W-:Y:S05]  /*32eb0*/  BSYNC B1 ;  /* 0x0000000000017941 */ /* 0x000fea0003800000 */
.L_x_1390:
        /* <DEDUP_REMOVED lines=9> */
.L_x_1393:
[----:B------:R-:W-:Y:S05]  /*32f50*/  BSYNC B1 ;  /* 0x0000000000017941 */ /* 0x000fea0003800000 */
.L_x_1392:
        /* <DEDUP_REMOVED lines=9> */
.L_x_1395:
[----:B------:R-:W-:Y:S05]  /*32ff0*/  BSYNC B1 ;  /* 0x0000000000017941 */ /* 0x000fea0003800000 */
.L_x_1394:
        /* <DEDUP_REMOVED lines=9> */
.L_x_1397:
[----:B------:R-:W-:Y:S05]  /*33090*/  BSYNC B1 ;  /* 0x0000000000017941 */ /* 0x000fea0003800000 */
.L_x_1396:
        /* <DEDUP_REMOVED lines=9> */
.L_x_1399:
[----:B------:R-:W-:Y:S05]  /*33130*/  BSYNC B1 ;  /* 0x0000000000017941 */ /* 0x000fea0003800000 */
.L_x_1398:
        /* <DEDUP_REMOVED lines=9> */
.L_x_1401:
[----:B------:R-:W-:Y:S05]  /*331d0*/  BSYNC B1 ;  /* 0x0000000000017941 */ /* 0x000fea0003800000 */
.L_x_1400:
        /* <DEDUP_REMOVED lines=9> */
.L_x_1403:
[----:B------:R-:W-:Y:S05]  /*33270*/  BSYNC B1 ;  /* 0x0000000000017941 */ /* 0x000fea0003800000 */
.L_x_1402:
        /* <DEDUP_REMOVED lines=9> */
.L_x_1405:
[----:B------:R-:W-:Y:S05]  /*33310*/  BSYNC B1 ;  /* 0x0000000000017941 */ /* 0x000fea0003800000 */
.L_x_1404:
        /* <DEDUP_REMOVED lines=9> */
.L_x_1407:
[----:B------:R-:W-:Y:S05]  /*333b0*/  BSYNC B1 ;  /* 0x0000000000017941 */ /* 0x000fea0003800000 */
.L_x_1406:
        /* <DEDUP_REMOVED lines=9> */
.L_x_1409:
[----:B------:R-:W-:Y:S05]  /*33450*/  BSYNC B1 ;  /* 0x0000000000017941 */ /* 0x000fea0003800000 */
.L_x_1408:
        /* <DEDUP_REMOVED lines=9> */
.L_x_1411:
[----:B------:R-:W-:Y:S05]  /*334f0*/  BSYNC B1 ;  /* 0x0000000000017941 */ /* 0x000fea0003800000 */
.L_x_1410:
        /* <DEDUP_REMOVED lines=9> */
.L_x_1413:
[----:B------:R-:W-:Y:S05]  /*33590*/  BSYNC B1 ;  /* 0x0000000000017941 */ /* 0x000fea0003800000 */
.L_x_1412:
        /* <DEDUP_REMOVED lines=9> */
.L_x_1415:
[----:B------:R-:W-:Y:S05]  /*33630*/  BSYNC B1 ;  /* 0x0000000000017941 */ /* 0x000fea0003800000 */
.L_x_1414:
        /* <DEDUP_REMOVED lines=9> */
.L_x_1417:
[----:B------:R-:W-:Y:S05]  /*336d0*/  BSYNC B1 ;  /* 0x0000000000017941 */ /* 0x000fea0003800000 */
.L_x_1416:
        /* <DEDUP_REMOVED lines=9> */
.L_x_1419:
[----:B------:R-:W-:Y:S05]  /*33770*/  BSYNC B1 ;  /* 0x0000000000017941 */ /* 0x000fea0003800000 */
.L_x_1418:
        /* <DEDUP_REMOVED lines=9> */
.L_x_1421:
[----:B------:R-:W-:Y:S05]  /*33810*/  BSYNC B1 ;  /* 0x0000000000017941 */ /* 0x000fea0003800000 */
.L_x_1420:
        /* <DEDUP_REMOVED lines=9> */
.L_x_1423:
[----:B------:R-:W-:Y:S05]  /*338b0*/  BSYNC B1 ;  /* 0x0000000000017941 */ /* 0x000fea0003800000 */
.L_x_1422:
        /* <DEDUP_REMOVED lines=9> */
.L_x_1425:
[----:B------:R-:W-:Y:S05]  /*33950*/  BSYNC B1 ;  /* 0x0000000000017941 */ /* 0x000fea0003800000 */
.L_x_1424:
        /* <DEDUP_REMOVED lines=9> */
.L_x_1427:
[----:B------:R-:W-:Y:S05]  /*339f0*/  BSYNC B1 ;  /* 0x0000000000017941 */ /* 0x000fea0003800000 */
.L_x_1426:
        /* <DEDUP_REMOVED lines=9> */
.L_x_1429:
[----:B------:R-:W-:Y:S05]  /*33a90*/  BSYNC B1 ;  /* 0x0000000000017941 */ /* 0x000fea0003800000 */
.L_x_1428:
        /* <DEDUP_REMOVED lines=9> */
.L_x_1431:
[----:B------:R-:W-:Y:S05]  /*33b30*/  BSYNC B1 ;  /* 0x0000000000017941 */ /* 0x000fea0003800000 */
.L_x_1430:
        /* <DEDUP_REMOVED lines=9> */
.L_x_1433:
[----:B------:R-:W-:Y:S05]  /*33bd0*/  BSYNC B1 ;  /* 0x0000000000017941 */ /* 0x000fea0003800000 */
.L_x_1432:
        /* <DEDUP_REMOVED lines=9> */
.L_x_1435:
[----:B------:R-:W-:Y:S05]  /*33c70*/  BSYNC B1 ;  /* 0x0000000000017941 */ /* 0x000fea0003800000 */
.L_x_1434:
        /* <DEDUP_REMOVED lines=9> */
.L_x_1437:
[----:B------:R-:W-:Y:S05]  /*33d10*/  BSYNC B1 ;  /* 0x0000000000017941 */ /* 0x000fea0003800000 */
.L_x_1436:
        /* <DEDUP_REMOVED lines=9> */
.L_x_1439:
[----:B------:R-:W-:Y:S05]  /*33db0*/  BSYNC B1 ;  /* 0x0000000000017941 */ /* 0x000fea0003800000 */
.L_x_1438:
        /* <DEDUP_REMOVED lines=9> */
.L_x_1441:
[----:B------:R-:W-:Y:S05]  /*33e50*/  BSYNC B1 ;  /* 0x0000000000017941 */ /* 0x000fea0003800000 */
.L_x_1440:
        /* <DEDUP_REMOVED lines=9> */
.L_x_1443:
[----:B------:R-:W-:Y:S05]  /*33ef0*/  BSYNC B1 ;  /* 0x0000000000017941 */ /* 0x000fea0003800000 */
.L_x_1442:
        /* <DEDUP_REMOVED lines=9> */
.L_x_1445:
[----:B------:R-:W-:Y:S05]  /*33f90*/  BSYNC B1 ;  /* 0x0000000000017941 */ /* 0x000fea0003800000 */
.L_x_1444:
        /* <DEDUP_REMOVED lines=9> */
.L_x_1447:
[----:B------:R-:W-:Y:S05]  /*34030*/  BSYNC B1 ;  /* 0x0000000000017941 */ /* 0x000fea0003800000 */
.L_x_1446:
        /* <DEDUP_REMOVED lines=9> */
.L_x_1449:
[----:B------:R-:W-:Y:S05]  /*340d0*/  BSYNC B1 ;  /* 0x0000000000017941 */ /* 0x000fea0003800000 */
.L_x_1448:
        /* <DEDUP_REMOVED lines=9> */
.L_x_1451:
[----:B------:R-:W-:Y:S05]  /*34170*/  BSYNC B1 ;  /* 0x0000000000017941 */ /* 0x000fea0003800000 */
.L_x_1450:
        /* <DEDUP_REMOVED lines=9> */
.L_x_1453:
[----:B------:R-:W-:Y:S05]  /*34210*/  BSYNC B1 ;  /* 0x0000000000017941 */ /* 0x000fea0003800000 */
.L_x_1452:
        /* <DEDUP_REMOVED lines=9> */
.L_x_1455:
[----:B------:R-:W-:Y:S05]  /*342b0*/  BSYNC B1 ;  /* 0x0000000000017941 */ /* 0x000fea0003800000 */
.L_x_1454:
        /* <DEDUP_REMOVED lines=9> */
.L_x_1457:
[----:B------:R-:W-:Y:S05]  /*34350*/  BSYNC B1 ;  /* 0x0000000000017941 */ /* 0x000fea0003800000 */
.L_x_1456:
        /* <DEDUP_REMOVED lines=9> */
.L_x_1459:
[----:B------:R-:W-:Y:S05]  /*343f0*/  BSYNC B1 ;  /* 0x0000000000017941 */ /* 0x000fea0003800000 */
.L_x_1458:
        /* <DEDUP_REMOVED lines=9> */
.L_x_1461:
[----:B------:R-:W-:Y:S05]  /*34490*/  BSYNC B1 ;  /* 0x0000000000017941 */ /* 0x000fea0003800000 */
.L_x_1460:
        /* <DEDUP_REMOVED lines=9> */
.L_x_1463:
[----:B------:R-:W-:Y:S05]  /*34530*/  BSYNC B1 ;  /* 0x0000000000017941 */ /* 0x000fea0003800000 */
.L_x_1462:
        /* <DEDUP_REMOVED lines=9> */
.L_x_1465:
[----:B------:R-:W-:Y:S05]  /*345d0*/  BSYNC B1 ;  /* 0x0000000000017941 */ /* 0x000fea0003800000 */
.L_x_1464:
        /* <DEDUP_REMOVED lines=9> */
.L_x_1467:
[----:B------:R-:W-:Y:S05]  /*34670*/  BSYNC B1 ;  /* 0x0000000000017941 */ /* 0x000fea0003800000 */
.L_x_1466:
        /* <DEDUP_REMOVED lines=9> */
.L_x_1469:
[----:B------:R-:W-:Y:S05]  /*34710*/  BSYNC B1 ;  /* 0x0000000000017941 */ /* 0x000fea0003800000 */
.L_x_1468:
        /* <DEDUP_REMOVED lines=9> */
.L_x_1471:
[----:B------:R-:W-:Y:S05]  /*347b0*/  BSYNC B1 ;  /* 0x0000000000017941 */ /* 0x000fea0003800000 */
.L_x_1470:
        /* <DEDUP_REMOVED lines=9> */
.L_x_1473:
[----:B------:R-:W-:Y:S05]  /*34850*/  BSYNC B1 ;  /* 0x0000000000017941 */ /* 0x000fea0003800000 */
.L_x_1472:
        /* <DEDUP_REMOVED lines=9> */
.L_x_1475:
[----:B------:R-:W-:Y:S05]  /*348f0*/  BSYNC B1 ;  /* 0x0000000000017941 */ /* 0x000fea0003800000 */
.L_x_1474:
        /* <DEDUP_REMOVED lines=9> */
.L_x_1477:
[----:B------:R-:W-:Y:S05]  /*34990*/  BSYNC B1 ;  /* 0x0000000000017941 */ /* 0x000fea0003800000 */
.L_x_1476:
        /* <DEDUP_REMOVED lines=9> */
.L_x_1479:
[----:B------:R-:W-:Y:S05]  /*34a30*/  BSYNC B1 ;  /* 0x0000000000017941 */ /* 0x000fea0003800000 */
.L_x_1478:
        /* <DEDUP_REMOVED lines=9> */
.L_x_1481:
[----:B------:R-:W-:Y:S05]  /*34ad0*/  BSYNC B1 ;  /* 0x0000000000017941 */ /* 0x000fea0003800000 */
.L_x_1480:
        /* <DEDUP_REMOVED lines=9> */
.L_x_1483:
[----:B------:R-:W-:Y:S05]  /*34b70*/  BSYNC B1 ;  /* 0x0000000000017941 */ /* 0x000fea0003800000 */
.L_x_1482:
        /* <DEDUP_REMOVED lines=9> */
.L_x_1485:
[----:B------:R-:W-:Y:S05]  /*34c10*/  BSYNC B1 ;  /* 0x0000000000017941 */ /* 0x000fea0003800000 */
.L_x_1484:
        /* <DEDUP_REMOVED lines=9> */
.L_x_1487:
[----:B------:R-:W-:Y:S05]  /*34cb0*/  BSYNC B1 ;  /* 0x0000000000017941 */ /* 0x000fea0003800000 */
.L_x_1486:
        /* <DEDUP_REMOVED lines=9> */
.L_x_1489:
[----:B------:R-:W-:Y:S05]  /*34d50*/  BSYNC B1 ;  /* 0x0000000000017941 */ /* 0x000fea0003800000 */
.L_x_1488:
        /* <DEDUP_REMOVED lines=9> */
.L_x_1491:
[----:B------:R-:W-:Y:S05]  /*34df0*/  BSYNC B1 ;  /* 0x0000000000017941 */ /* 0x000fea0003800000 */
.L_x_1490:
        /* <DEDUP_REMOVED lines=9> */
.L_x_1493:
[----:B------:R-:W-:Y:S05]  /*34e90*/  BSYNC B1 ;  /* 0x0000000000017941 */ /* 0x000fea0003800000 */
.L_x_1492:
        /* <DEDUP_REMOVED lines=9> */
.L_x_1495:
[----:B------:R-:W-:Y:S05]  /*34f30*/  BSYNC B1 ;  /* 0x0000000000017941 */ /* 0x000fea0003800000 */
.L_x_1494:
        /* <DEDUP_REMOVED lines=9> */
.L_x_1497:
[----:B------:R-:W-:Y:S05]  /*34fd0*/  BSYNC B1 ;  /* 0x0000000000017941 */ /* 0x000fea0003800000 */
.L_x_1496:
        /* <DEDUP_REMOVED lines=9> */
.L_x_1499:
[----:B------:R-:W-:Y:S05]  /*35070*/  BSYNC B1 ;  /* 0x0000000000017941 */ /* 0x000fea0003800000 */
.L_x_1498:
        /* <DEDUP_REMOVED lines=9> */
.L_x_1501:
[----:B------:R-:W-:Y:S05]  /*35110*/  BSYNC B1 ;  /* 0x0000000000017941 */ /* 0x000fea0003800000 */
.L_x_1500:
        /* <DEDUP_REMOVED lines=9> */
.L_x_1503:
[----:B------:R-:W-:Y:S05]  /*351b0*/  BSYNC B1 ;  /* 0x0000000000017941 */ /* 0x000fea0003800000 */
.L_x_1502:
        /* <DEDUP_REMOVED lines=9> */
.L_x_1505:
[----:B------:R-:W-:Y:S05]  /*35250*/  BSYNC B1 ;  /* 0x0000000000017941 */ /* 0x000fea0003800000 */
.L_x_1504:
        /* <DEDUP_REMOVED lines=9> */
.L_x_1507:
[----:B------:R-:W-:Y:S05]  /*352f0*/  BSYNC B1 ;  /* 0x0000000000017941 */ /* 0x000fea0003800000 */
.L_x_1506:
        /* <DEDUP_REMOVED lines=9> */
.L_x_1509:
[----:B------:R-:W-:Y:S05]  /*35390*/  BSYNC B1 ;  /* 0x0000000000017941 */ /* 0x000fea0003800000 */
.L_x_1508:
        /* <DEDUP_REMOVED lines=9> */
.L_x_1511:
[----:B------:R-:W-:Y:S05]  /*35430*/  BSYNC B1 ;  /* 0x0000000000017941 */ /* 0x000fea0003800000 */
.L_x_1510:
        /* <DEDUP_REMOVED lines=9> */
.L_x_1513:
[----:B------:R-:W-:Y:S05]  /*354d0*/  BSYNC B1 ;  /* 0x0000000000017941 */ /* 0x000fea0003800000 */
.L_x_1512:
        /* <DEDUP_REMOVED lines=9> */
.L_x_1515:
[----:B------:R-:W-:Y:S05]  /*35570*/  BSYNC B1 ;  /* 0x0000000000017941 */ /* 0x000fea0003800000 */
.L_x_1514:
        /* <DEDUP_REMOVED lines=9> */
.L_x_1517:
[----:B------:R-:W-:Y:S05]  /*35610*/  BSYNC B1 ;  /* 0x0000000000017941 */ /* 0x000fea0003800000 */
.L_x_1516:
        /* <DEDUP_REMOVED lines=9> */
.L_x_1519:
[----:B------:R-:W-:Y:S05]  /*356b0*/  BSYNC B1 ;  /* 0x0000000000017941 */ /* 0x000fea0003800000 */
.L_x_1518:
        /* <DEDUP_REMOVED lines=9> */
.L_x_1521:
[----:B------:R-:W-:Y:S05]  /*35750*/  BSYNC B1 ;  /* 0x0000000000017941 */ /* 0x000fea0003800000 */
.L_x_1520:
        /* <DEDUP_REMOVED lines=9> */
.L_x_1523:
[----:B------:R-:W-:Y:S05]  /*357f0*/  BSYNC B1 ;  /* 0x0000000000017941 */ /* 0x000fea0003800000 */
.L_x_1522:
        /* <DEDUP_REMOVED lines=9> */
.L_x_1525:
[----:B------:R-:W-:Y:S05]  /*35890*/  BSYNC B1 ;  /* 0x0000000000017941 */ /* 0x000fea0003800000 */
.L_x_1524:
        /* <DEDUP_REMOVED lines=9> */
.L_x_1527:
[----:B------:R-:W-:Y:S05]  /*35930*/  BSYNC B1 ;  /* 0x0000000000017941 */ /* 0x000fea0003800000 */
.L_x_1526:
        /* <DEDUP_REMOVED lines=9> */
.L_x_1529:
[----:B------:R-:W-:Y:S05]  /*359d0*/  BSYNC B1 ;  /* 0x0000000000017941 */ /* 0x000fea0003800000 */
.L_x_1528:
        /* <DEDUP_REMOVED lines=9> */
.L_x_1531:
[----:B------:R-:W-:Y:S05]  /*35a70*/  BSYNC B1 ;  /* 0x0000000000017941 */ /* 0x000fea0003800000 */
.L_x_1530:
        /* <DEDUP_REMOVED lines=9> */
.L_x_1533:
[----:B------:R-:W-:Y:S05]  /*35b10*/  BSYNC B1 ;  /* 0x0000000000017941 */ /* 0x000fea0003800000 */
.L_x_1532:
        /* <DEDUP_REMOVED lines=9> */
.L_x_1535:
[----:B------:R-:W-:Y:S05]  /*35bb0*/  BSYNC B1 ;  /* 0x0000000000017941 */ /* 0x000fea0003800000 */
.L_x_1534:
        /* <DEDUP_REMOVED lines=9> */
.L_x_1537:
[----:B------:R-:W-:Y:S05]  /*35c50*/  BSYNC B1 ;  /* 0x0000000000017941 */ /* 0x000fea0003800000 */
.L_x_1536:
        /* <DEDUP_REMOVED lines=9> */
.L_x_1539:
[----:B------:R-:W-:Y:S05]  /*35cf0*/  BSYNC B1 ;  /* 0x0000000000017941 */ /* 0x000fea0003800000 */
.L_x_1538:
        /* <DEDUP_REMOVED lines=9> */
.L_x_1541:
[----:B------:R-:W-:Y:S05]  /*35d90*/  BSYNC B1 ;  /* 0x0000000000017941 */ /* 0x000fea0003800000 */
.L_x_1540:
        /* <DEDUP_REMOVED lines=9> */
.L_x_1543:
[----:B------:R-:W-:Y:S05]  /*35e30*/  BSYNC B1 ;  /* 0x0000000000017941 */ /* 0x000fea0003800000 */
.L_x_1542:
        /* <DEDUP_REMOVED lines=9> */
.L_x_1545:
[----:B------:R-:W-:Y:S05]  /*35ed0*/  BSYNC B1 ;  /* 0x0000000000017941 */ /* 0x000fea0003800000 */
.L_x_1544:
        /* <DEDUP_REMOVED lines=9> */
.L_x_1547:
[----:B------:R-:W-:Y:S05]  /*35f70*/  BSYNC B1 ;  /* 0x0000000000017941 */ /* 0x000fea0003800000 */
.L_x_1546:
        /* <DEDUP_REMOVED lines=9> */
.L_x_1549:
[----:B------:R-:W-:Y:S05]  /*36010*/  BSYNC B1 ;  /* 0x0000000000017941 */ /* 0x000fea0003800000 */
.L_x_1548:
        /* <DEDUP_REMOVED lines=9> */
.L_x_1551:
[----:B------:R-:W-:Y:S05]  /*360b0*/  BSYNC B1 ;  /* 0x0000000000017941 */ /* 0x000fea0003800000 */
.L_x_1550:
        /* <DEDUP_REMOVED lines=9> */
.L_x_1553:
[----:B------:R-:W-:Y:S05]  /*36150*/  BSYNC B1 ;  /* 0x0000000000017941 */ /* 0x000fea0003800000 */
.L_x_1552:
[----:B0--345:R-:W-:Y:S01]  /*36160*/  IMAD.U32 R9, R3, 0x10000, RZ ;  /* 0x0001000003097824 */ /* 0x039fe200078e00ff */
        /* <DEDUP_REMOVED lines=8> */
.L_x_1555:
[----:B------:R-:W-:Y:S05]  /*361f0*/  BSYNC B1 ;  /* 0x0000000000017941 */ /* 0x000fea0003800000 */
.L_x_1554:
        /* <DEDUP_REMOVED lines=9> */
.L_x_1557:
[----:B------:R-:W-:Y:S05]  /*36290*/  BSYNC B1 ;  /* 0x0000000000017941 */ /* 0x000fea0003800000 */
.L_x_1556:
[----:B------:R-:W-:Y:S05]  /*362a0*/  @!P1 BRA `(.L_x_1558) ;  /* 0x00000124002c9947 */ /* 0x000fea0003800000 */
[----:B-----5:R-:W-:-:S04]  /*362b0*/  IMAD.U32 R3, R3, 0x10000, RZ ;  /* 0x0001000003037824 */ /* 0x020fc800078e00ff */
[----:B------:R-:W-:-:S04]  /*362c0*/  FMUL R0, R3, R16 ;  /* 0x0000001003007220 */ /* 0x000fc80000400000 */
[----:B------:R-:W-:-:S05]  /*362d0*/  FFMA R0, R151, R2, R0 ;  /* 0x0000000297007223 */ /* 0x000fca0000000000 */
[----:B------:R-:W-:-:S05]  /*362e0*/  F2FP.BF16.F32.PACK_AB R0, RZ, R0 ;  /* 0x00000000ff00723e */ /* 0x000fca00000010ff */
[----:B------:R0:W-:Y:S01]  /*362f0*/  STG.E.U16 desc[UR36][R4.64+0x3f2], R0 ;  /* 0x0003f20004007986 */ /* 0x0001e2000c101524 */
[----:B------:R-:W-:Y:S05]  /*36300*/  BRA `(.L_x_1558) ;  /* 0x0000012400147947 */ /* 0x000fea0003800000 */
.L_x_29:
[----:B------:R-:W2:Y:S01]  /*36310*/  LDL.LU R4, [R1+0x800] ;  /* 0x0008000001047983 */ /* 0x000ea20000300800 */
[----:B------:R-:W-:-:S03]  /*36320*/  ULDC.64 UR4, c[0x0][0x5c0] ;  /* 0x0001700000047ab9 */ /* 0x000fc60000000a00 */
[----:B------:R-:W3:Y:S04]  /*36330*/  LDL.LU R5, [R1+0x804] ;  /* 0x0008040001057983 */ /* 0x000ee80000300800 */
[----:B------:R-:W4:Y:S04]  /*36340*/  LDL.LU R14, [R1+0x808] ;  /* 0x00080800010e7983 */ /* 0x000f280000300800 */
[----:B------:R-:W5:Y:S04]  /*36350*/  LDL.LU R235, [R1+0x894] ;  /* 0x0008940001eb7983 */ /* 0x000f680000300800 */
        /* <DEDUP_REMOVED lines=63> */
[----:B------:R-:W5:Y:S01]  /*36750*/  LDL.LU R193, [R1+0x994] ;  /* 0x0009940001c17983 */ /* 0x000f620000300800 */
[----:B------:R-:W-:-:S03]  /*36760*/  LEA R12, P1, R8, UR4, 0x1 ;  /* 0x00000004080c7c11 */ /* 0x000fc6000f8208ff */
[----:B------:R-:W5:Y:S04]  /*36770*/  LDL.LU R192, [R1+0x998] ;  /* 0x0009980001c07983 */ /* 0x000f680000300800 */
[----:B------:R-:W5:Y:S04]  /*36780*/  LDL.LU R194, [R1+0x99c] ;  /* 0x00099c0001c27983 */ /* 0x000f680000300800 */
[----:B------:R-:W5:Y:S04]  /*36790*/  LDL.LU R195, [R1+0x9a0] ;  /* 0x0009a00001c37983 */ /* 0x000f680000300800 */
[----:B------:R-:W5:Y:S01]  /*367a0*/  LDL.LU R197, [R1+0x9a4] ;  /* 0x0009a40001c57983 */ /* 0x000f620000300800 */
[----:B------:R-:W-:-:S03]  /*367b0*/  LEA.HI.X R13, R8, UR5, R19, 0x1, P1 ;  /* 0x00000005080d7c11 */ /* 0x000fc600088f0c13 */
[----:B------:R-:W5:Y:S04]  /*367c0*/  LDL.LU R196, [R1+0x9a8] ;  /* 0x0009a80001c47983 */ /* 0x000f680000300800 */
[----:B------:R-:W5:Y:S04]  /*367d0*/  LDL.LU R198, [R1+0x9ac] ;  /* 0x0009ac0001c67983 */ /* 0x000f680000300800 */
[----:B------:R-:W5:Y:S01]  /*367e0*/  LDL.LU R199, [R1+0x9b0] ;  /* 0x0009b00001c77983 */ /* 0x000f620000300800 */
[----:B--2---:R-:W-:-:S03]  /*367f0*/  FMUL R4, R4, R2 ;  /* 0x0000000204047220 */ /* 0x004fc60000400000 */
[----:B------:R-:W2:Y:S01]  /*36800*/  LDL.LU R201, [R1+0x9b4] ;  /* 0x0009b40001c97983 */ /* 0x000ea20000300800 */
[----:B------:R-:W-:Y:S02]  /*36810*/  ISETP.GT.AND P1, PT, R0, 0x1, P0 ;  /* 0x000000010000780c */ /* 0x000fe40000724270 */
[----:B------:R-:W-:Y:S01]  /*36820*/  F2FP.BF16.F32.PACK_AB R4, RZ, R4 ;  /* 0x00000004ff04723e */ /* 0x000fe200000010ff */
[----:B------:R-:W2:Y:S04]  /*36830*/  LDL.LU R200, [R1+0x9b8] ;  /* 0x0009b80001c87983 */ /* 0x000ea80000300800 */
[----:B------:R-:W2:Y:S04]  /*36840*/  LDL.LU R202, [R1+0x9bc] ;  /* 0x0009bc0001ca7983 */ /* 0x000ea80000300800 */
[----:B------:R-:W2:Y:S04]  /*36850*/  LDL.LU R203, [R1+0x9c0] ;  /* 0x0009c00001cb7983 */ /* 0x000ea80000300800 */
[----:B------:R-:W2:Y:S04]  /*36860*/  LDL.LU R205, [R1+0x9c4] ;  /* 0x0009c40001cd7983 */ /* 0x000ea80000300800 */
[----:B------:R-:W2:Y:S04]  /*36870*/  LDL.LU R204, [R1+0x9c8] ;  /* 0x0009c80001cc7983 */ /* 0x000ea80000300800 */
[----:B------:R3:W-:Y:S04]  /*36880*/  @P2 STG.E.U16 desc[UR36][R12.64], R4 ;  /* 0x000000040c002986 */ /* 0x0007e8000c101524 */
[----:B------:R-:W2:Y:S04]  /*36890*/  LDL.LU R206, [R1+0x9cc] ;  /* 0x0009cc0001ce7983 */ /* 0x000ea80000300800 */
[----:B------:R-:W2:Y:S01]  /*368a0*/  LDL.LU R207, [R1+0x9d0] ;  /* 0x0009d00001cf7983 */ /* 0x000ea20000300800 */
[----:B---3--:R-:W-:-:S03]  /*368b0*/  FMUL R4, R5, R2 ;  /* 0x0000000205047220 */ /* 0x008fc60000400000 */
[----:B------:R-:W3:Y:S04]  /*368c0*/  LDL.LU R209, [R1+0x9d4] ;  /* 0x0009d40001d17983 */ /* 0x000ee80000300800 */
[----:B------:R-:W3:Y:S01]  /*368d0*/  LDL.LU R208, [R1+0x9d8] ;  /* 0x0009d80001d07983 */ /* 0x000ee20000300800 */
[----:B------:R-:W-:-:S03]  /*368e0*/  F2FP.BF16.F32.PACK_AB R4, RZ, R4 ;  /* 0x00000004ff04723e */ /* 0x000fc600000010ff */
[----:B------:R-:W3:Y:S04]  /*368f0*/  LDL.LU R210, [R1+0x9dc] ;  /* 0x0009dc0001d27983 */ /* 0x000ee80000300800 */
[----:B------:R-:W3:Y:S01]  /*36900*/  LDL.LU R211, [R1+0x9e0] ;  /* 0x0009e00001d37983 */ /* 0x000ee20000300800 */
[----:B------:R-:W-:-:S03]  /*36910*/  PRMT R6, R4, 0x7610, R6 ;  /* 0x0000761004067816 */ /* 0x000fc60000000006 */
[----:B------:R-:W3:Y:S01]  /*36920*/  LDL.LU R213, [R1+0x9e4] ;  /* 0x0009e40001d57983 */ /* 0x000ee20000300800 */
[----:B------:R-:W-:-:S03]  /*36930*/  @P1 MOV R4, R12 ;  /* 0x0000000c00041202 */ /* 0x000fc60000000f00 */
[----:B------:R-:W3:Y:S01]  /*36940*/  LDL.LU R212, [R1+0x9e8] ;  /* 0x0009e80001d47983 */ /* 0x000ee20000300800 */
[----:B------:R-:W-:-:S03]  /*36950*/  @P1 IMAD.MOV.U32 R5, RZ, RZ, R13 ;  /* 0x000000ffff051224 */ /* 0x000fc600078e000d */
[----:B------:R-:W3:Y:S04]  /*36960*/  LDL.LU R214, [R1+0x9ec] ;  /* 0x0009ec0001d67983 */ /* 0x000ee80000300800 */
[----:B------:R-:W3:Y:S04]  /*36970*/  LDL.LU R215, [R1+0x9f0] ;  /* 0x0009f00001d77983 */ /* 0x000ee80000300800 */
[----:B------:R-:W3:Y:S04]  /*36980*/  LDL.LU R217, [R1+0x9f4] ;  /* 0x0009f40001d97983 */ /* 0x000ee80000300800 */
[----:B------:R-:W3:Y:S04]  /*36990*/  LDL.LU R216, [R1+0x9f8] ;  /* 0x0009f80001d87983 */ /* 0x000ee80000300800 */
[----:B------:R-:W3:Y:S04]  /*369a0*/  LDL.LU R218, [R1+0x9fc] ;  /* 0x0009fc0001da7983 */ /* 0x000ee80000300800 */
[----:B------:R-:W3:Y:S04]  /*369b0*/  LDL.LU R8, [R1+0x888] ;  /* 0x0008880001087983 */ /* 0x000ee80000300800 */
[----:B------:R-:W3:Y:S04]  /*369c0*/  LDL.LU R9, [R1+0x88c] ;  /* 0x00088c0001097983 */ /* 0x000ee80000300800 */
[----:B------:R-:W3:Y:S04]  /*369d0*/  LDL.LU R19, [R1+0x890] ;  /* 0x0008900001137983 */ /* 0x000ee80000300800 */
[----:B------:R0:W-:Y:S04]  /*369e0*/  @P1 STG.E.U16 desc[UR36][R4.64+0x2], R6 ;  /* 0x0000020604001986 */ /* 0x0001e8000c101524 */
[----:B0-----:R-:W5:Y:S01]  /*369f0*/  LDL.LU R5, [R1+0x80c] ;  /* 0x00080c0001057983 */ /* 0x001f620000300800 */
[----:B------:R-:W-:Y:S01]  /*36a00*/  ISETP.GT.AND P5, PT, R3, 0x8, PT ;  /* 0x000000080300780c */ /* 0x000fe20003fa4270 */
[----:B------:R-:W-:Y:S01]  /*36a10*/  USHF.L.U32 UR5, UR8, 0x4, URZ ;  /* 0x0000000408057899 */ /* 0x000fe2000800063f */
[----:B----4-:R-:W-:Y:S01]  /*36a20*/  FMUL R4, R14, R2 ;  /* 0x000000020e047220 */ /* 0x010fe20000400000 */
[----:B------:R-:W-:Y:S01]  /*36a30*/  USHF.L.U64.HI UR4, UR8, 0x4, UR9 ;  /* 0x0000000408047899 */ /* 0x000fe20008010209 */
[----:B------:R-:W-:-:S03]  /*36a40*/  ISETP.GT.AND P1, PT, R0, RZ, P5 ;  /* 0x000000ff0000720c */ /* 0x000fc60002f24270 */
[----:B------:R-:W-:Y:S02]  /*36a50*/  IADD3 R14, P2, R12, UR5, RZ ;  /* 0x000000050c0e7c10 */ /* 0x000fe4000ff5e0ff */
[----:B------:R-:W-:Y:S02]  /*36a60*/  F2FP.BF16.F32.PACK_AB R4, RZ, R4 ;  /* 0x00000004ff04723e */ /* 0x000fe400000010ff */
[----:B------:R-:W-:-:S06]  /*36a70*/  IADD3.X R15, R13, UR4, RZ, P2, !PT ;  /* 0x000000040d0f7c10 */ /* 0x000fcc00097fe4ff */
[----:B------:R5:W-:Y:S01]  /*36a80*/  @P1 STG.E.U16 desc[UR36][R14.64], R4 ;  /* 0x000000040e001986 */ /* 0x000be2000c101524 */
[----:B------:R-:W-:Y:S01]  /*36a90*/  ISETP.GT.AND P1, PT, R0, 0x1, P5 ;  /* 0x000000010000780c */ /* 0x000fe20002f24270 */
[----:B-----5:R-:W-:-:S12]  /*36aa0*/  FMUL R4, R5, R2 ;  /* 0x0000000205047220 */ /* 0x020fd80000400000 */
[----:B------:R-:W-:Y:S01]  /*36ab0*/  @P1 IMAD.MOV.U32 R5, RZ, RZ, R15 ;  /* 0x000000ffff051224 */ /* 0x000fe200078e000f */
[----:B------:R-:W-:-:S04]  /*36ac0*/  F2FP.BF16.F32.PACK_AB R4, RZ, R4 ;  /* 0x00000004ff04723e */ /* 0x000fc800000010ff */
[----:B------:R-:W-:Y:S01]  /*36ad0*/  PRMT R6, R4, 0x7610, R6 ;  /* 0x0000761004067816 */ /* 0x000fe20000000006 */
[----:B------:R-:W-:-:S05]  /*36ae0*/  @P1 IMAD.MOV.U32 R4, RZ, RZ, R14 ;  /* 0x000000ffff041224 */ /* 0x000fca00078e000e */
[----:B------:R0:W-:Y:S04]  /*36af0*/  @P1 STG.E.U16 desc[UR36][R4.64+0x2], R6 ;  /* 0x0000020604001986 */ /* 0x0001e8000c101524 */
[----:B0-----:R-:W4:Y:S01]  /*36b00*/  LDL.LU R5, [R1+0x810] ;  /* 0x0008100001057983 */ /* 0x001f220000300800 */
[----:B------:R-:W-:Y:S01]  /*36b10*/  ISETP.GT.AND P1, PT, R0, 0x8, P0 ;  /* 0x000000080000780c */ /* 0x000fe20000724270 */
[----:B----4-:R-:W-:-:S12]  /*36b20*/  FMUL R4, R5, R2 ;  /* 0x0000000205047220 */ /* 0x010fd80000400000 */
        /* <DEDUP_REMOVED lines=16> */
[----:B------:R-:W-:Y:S02]  /*36c30*/  @P1 MOV R5, R15 ;  /* 0x0000000f00051202 */ /* 0x000fe40000000f00 */
        /* <DEDUP_REMOVED lines=41> */
[----:B------:R-:W-:Y:S02]  /*36ed0*/  PRMT R6, R4, 0x7610, R6 ;  /* 0x0000761004067816 */ /* 0x000fe40000000006 */
[----:B------:R-:W-:-:S05]  /*36ee0*/  @P1 MOV R4, R14 ;  /* 0x0000000e00041202 */ /* 0x000fca0000000f00 */
        /* <DEDUP_REMOVED lines=170> */
[C---:B------:R-:W-:Y:S01]  /*37990*/  ISETP.GT.AND P1, PT, R0.reuse, 0x41, P0 ;  /* 0x000000410000780c */ /* 0x040fe20000724270 */
[-C--:B------:R-:W-:Y:S01]  /*379a0*/  FMUL R7, R7, R2.reuse ;  /* 0x0000000207077220 */ /* 0x080fe20000400000 */
[C---:B------:R-:W-:Y:S01]  /*379b0*/  ISETP.GT.AND P2, PT, R0.reuse, 0x58, P5 ;  /* 0x000000580000780c */ /* 0x040fe20002f44270 */
[-C--:B------:R-:W-:Y:S01]  /*379c0*/  FMUL R17, R17, R2.reuse ;  /* 0x0000000211117220 */ /* 0x080fe20000400000 */
[----:B------:R-:W-:Y:S01]  /*379d0*/  ISETP.GT.AND P3, PT, R0, 0x59, P5 ;  /* 0x000000590000780c */ /* 0x000fe20002f64270 */
[-C--:B------:R-:W-:Y:S01]  /*379e0*/  FMUL R10, R10, R2.reuse ;  /* 0x000000020a0a7220 */ /* 0x080fe20000400000 */
[----:B------:R-:W-:Y:S01]  /*379f0*/  ISETP.GT.AND P4, PT, R0, 0x61, P0 ;  /* 0x000000610000780c */ /* 0x000fe20000784270 */
[-C--:B------:R-:W-:Y:S01]  /*37a00*/  FMUL R11, R11, R2.reuse ;  /* 0x000000020b0b7220 */ /* 0x080fe20000400000 */
[----:B------:R-:W-:Y:S01]  /*37a10*/  F2FP.BF16.F32.PACK_AB R7, RZ, R7 ;  /* 0x00000007ff07723e */ /* 0x000fe200000010ff */
[-C--:B------:R-:W-:Y:S01]  /*37a20*/  FMUL R18, R18, R2.reuse ;  /* 0x0000000212127220 */ /* 0x080fe20000400000 */
        /* <DEDUP_REMOVED lines=51> */
[-C--:B--2---:R-:W-:Y:S01]  /*37d60*/  FMUL R201, R201, R2.reuse ;  /* 0x00000002c9c97220 */ /* 0x084fe20000400000 */
[-C--:B------:R-:W-:Y:S01]  /*37d70*/  FMUL R199, R199, R2.reuse ;  /* 0x00000002c7c77220 */ /* 0x080fe20000400000 */
[-C--:B------:R-:W-:Y:S01]  /*37d80*/  FMUL R200, R200, R2.reuse ;  /* 0x00000002c8c87220 */ /* 0x080fe20000400000 */
[-C--:B------:R-:W-:Y:S01]  /*37d90*/  FMUL R202, R202, R2.reuse ;  /* 0x00000002caca7220 */ /* 0x080fe20000400000 */
[-C--:B------:R-:W-:Y:S01]  /*37da0*/  FMUL R205, R205, R2.reuse ;  /* 0x00000002cdcd7220 */ /* 0x080fe20000400000 */
[-C--:B------:R-:W-:Y:S01]  /*37db0*/  FMUL R203, R203, R2.reuse ;  /* 0x00000002cbcb7220 */ /* 0x080fe20000400000 */
[-C--:B------:R-:W-:Y:S01]  /*37dc0*/  FMUL R204, R204, R2.reuse ;  /* 0x00000002cccc7220 */ /* 0x080fe20000400000 */
[-C--:B------:R-:W-:Y:S01]  /*37dd0*/  FMUL R206, R206, R2.reuse ;  /* 0x00000002cece7220 */ /* 0x080fe20000400000 */
[-C--:B---3--:R-:W-:Y:S01]  /*37de0*/  FMUL R209, R209, R2.reuse ;  /* 0x00000002d1d17220 */ /* 0x088fe20000400000 */
        /* <DEDUP_REMOVED lines=11> */
[----:B----4-:R-:W-:Y:S01]  /*37ea0*/  FMUL R4, R5, R2 ;  /* 0x0000000205047220 */ /* 0x010fe20000400000 */
[----:B------:R-:W-:-:S04]  /*37eb0*/  @P1 MOV R5, R13 ;  /* 0x0000000d00051202 */ /* 0x000fc80000000f00 */
[----:B------:R-:W-:-:S04]  /*37ec0*/  F2FP.BF16.F32.PACK_AB R4, RZ, R4 ;  /* 0x00000004ff04723e */ /* 0x000fc800000010ff */
[----:B------:R-:W-:Y:S01]  /*37ed0*/  PRMT R6, R4, 0x7610, R6 ;  /* 0x0000761004067816 */ /* 0x000fe20000000006 */
[----:B------:R-:W-:-:S05]  /*37ee0*/  @P1 IMAD.MOV.U32 R4, RZ, RZ, R12 ;  /* 0x000000ffff041224 */ /* 0x000fca00078e000c */
[----:B------:R0:W-:Y:S01]  /*37ef0*/  @P1 STG.E.U16 desc[UR36][R4.64+0x82], R6 ;  /* 0x0000820604001986 */ /* 0x0001e2000c101524 */
[----:B------:R-:W-:Y:S01]  /*37f00*/  ISETP.GT.AND P1, PT, R0, 0x40, P5 ;  /* 0x000000400000780c */ /* 0x000fe20002f24270 */
[-C--:B0-----:R-:W-:Y:S01]  /*37f10*/  FMUL R4, R8, R2.reuse ;  /* 0x0000000208047220 */ /* 0x081fe20000400000 */
[----:B------:R-:W-:-:S11]  /*37f20*/  FMUL R8, R223, R2 ;  /* 0x00000002df087220 */ /* 0x000fd60000400000 */
[----:B------:R-:W-:Y:S01]  /*37f30*/  @P1 IMAD.MOV.U32 R5, RZ, RZ, R15 ;  /* 0x000000ffff051224 */ /* 0x000fe200078e000f */
        /* <DEDUP_REMOVED lines=21> */
[----:B0-----:R-:W-:-:S12]  /*38090*/  FMUL R4, R235, R2 ;  /* 0x00000002eb047220 */ /* 0x001fd80000400000 */
[----:B------:R-:W-:Y:S01]  /*380a0*/  @P1 IMAD.MOV.U32 R5, RZ, RZ, R13 ;  /* 0x000000ffff051224 */ /* 0x000fe200078e000d */
[----:B------:R-:W2:Y:S01]  /*380b0*/  LDL.LU R235, [R1+0x7c4] ;  /* 0x0007c40001eb7983 */ /* 0x000ea20000300800 */
[----:B------:R-:W-:-:S04]  /*380c0*/  F2FP.BF16.F32.PACK_AB R4, RZ, R4 ;  /* 0x00000004ff04723e */ /* 0x000fc800000010ff */
[----:B------:R-:W-:Y:S01]  /*380d0*/  PRMT R6, R4, 0x7610, R6 ;  /* 0x0000761004067816 */ /* 0x000fe20000000006 */
[----:B------:R-:W-:-:S05]  /*380e0*/  @P1 IMAD.MOV.U32 R4, RZ, RZ, R12 ;  /* 0x000000ffff041224 */ /* 0x000fca00078e000c */
[----:B------:R0:W-:Y:S01]  /*380f0*/  @P1 STG.E.U16 desc[UR36][R4.64+0x92], R6 ;  /* 0x0000920604001986 */ /* 0x0001e2000c101524 */
[----:B------:R-:W-:Y:S01]  /*38100*/  ISETP.GT.AND P1, PT, R0, 0x48, P5 ;  /* 0x000000480000780c */ /* 0x000fe20002f24270 */
[----:B0-----:R-:W-:-:S12]  /*38110*/  FMUL R4, R234, R2 ;  /* 0x00000002ea047220 */ /* 0x001fd80000400000 */
[----:B------:R-:W-:Y:S01]  /*38120*/  @P1 IMAD.MOV.U32 R5, RZ, RZ, R15 ;  /* 0x000000ffff051224 */ /* 0x000fe200078e000f */
[----:B------:R-:W3:Y:S01]  /*38130*/  LDL.LU R234, [R1+0x7c8] ;  /* 0x0007c80001ea7983 */ /* 0x000ee20000300800 */
[----:B------:R-:W-:-:S04]  /*38140*/  F2FP.BF16.F32.PACK_AB R4, RZ, R4 ;  /* 0x00000004ff04723e */ /* 0x000fc800000010ff */
[----:B------:R-:W-:Y:S02]  /*38150*/  PRMT R6, R4, 0x7610, R6 ;  /* 0x0000761004067816 */ /* 0x000fe40000000006 */
[----:B------:R-:W-:-:S05]  /*38160*/  @P1 MOV R4, R14 ;  /* 0x0000000e00041202 */ /* 0x000fca0000000f00 */
[----:B------:R0:W-:Y:S01]  /*38170*/  @P1 STG.E.U16 desc[UR36][R4.64+0x90], R6 ;  /* 0x0000900604001986 */ /* 0x0001e2000c101524 */
[----:B------:R-:W-:Y:S01]  /*38180*/  ISETP.GT.AND P1, PT, R0, 0x49, P5 ;  /* 0x000000490000780c */ /* 0x000fe20002f24270 */
[----:B0-----:R-:W-:-:S12]  /*38190*/  FMUL R4, R233, R2 ;  /* 0x00000002e9047220 */ /* 0x001fd80000400000 */
[----:B------:R-:W-:Y:S01]  /*381a0*/  @P1 IMAD.MOV.U32 R5, RZ, RZ, R15 ;  /* 0x000000ffff051224 */ /* 0x000fe200078e000f */
[----:B------:R-:W4:Y:S01]  /*381b0*/  LDL.LU R233, [R1+0x7cc] ;  /* 0x0007cc0001e97983 */ /* 0x000f220000300800 */
[----:B------:R-:W-:-:S04]  /*381c0*/  F2FP.BF16.F32.PACK_AB R4, RZ, R4 ;  /* 0x00000004ff04723e */ /* 0x000fc800000010ff */
[----:B------:R-:W-:Y:S01]  /*381d0*/  PRMT R6, R4, 0x7610, R6 ;  /* 0x0000761004067816 */ /* 0x000fe20000000006 */
[----:B------:R-:W-:-:S05]  /*381e0*/  @P1 IMAD.MOV.U32 R4, RZ, RZ, R14 ;  /* 0x000000ffff041224 */ /* 0x000fca00078e000e */
[----:B------:R0:W-:Y:S01]  /*381f0*/  @P1 STG.E.U16 desc[UR36][R4.64+0x92], R6 ;  /* 0x0000920604001986 */ /* 0x0001e2000c101524 */
[----:B------:R-:W-:Y:S01]  /*38200*/  ISETP.GT.AND P1, PT, R0, 0x50, P0 ;  /* 0x000000500000780c */ /* 0x000fe20000724270 */
[----:B0-----:R-:W-:-:S12]  /*38210*/  FMUL R4, R232, R2 ;  /* 0x00000002e8047220 */ /* 0x001fd80000400000 */
[----:B------:R-:W-:Y:S01]  /*38220*/  @P1 IMAD.MOV.U32 R5, RZ, RZ, R13 ;  /* 0x000000ffff051224 */ /* 0x000fe200078e000d */
[----:B------:R-:W5:Y:S01]  /*38230*/  LDL.LU R232, [R1+0x7d0] ;  /* 0x0007d00001e87983 */ /* 0x000f620000300800 */
        /* <DEDUP_REMOVED lines=14> */
[----:B------:R-:W-:Y:S01]  /*38320*/  @P1 MOV R5, R15 ;  /* 0x0000000f00051202 */ /* 0x000fe20000000f00 */
        /* <DEDUP_REMOVED lines=28> */
[----:B------:R0:W-:Y:S02]  /*384f0*/  @P1 STG.E.U16 desc[UR36][R4.64+0xb2], R6 ;  /* 0x0000b20604001986 */ /* 0x0001e4000c101524 */
[-C--:B0-----:R-:W-:Y:S01]  /*38500*/  FMUL R5, R226, R2.reuse ;  /* 0x00000002e2057220 */ /* 0x081fe20000400000 */
[-C--:B------:R-:W-:Y:S01]  /*38510*/  FMUL R4, R225, R2.reuse ;  /* 0x00000002e1047220 */ /* 0x080fe20000400000 */
[----:B------:R-:W-:Y:S01]  /*38520*/  ISETP.GT.AND P1, PT, R0, 0x60, P0 ;  /* 0x000000600000780c */ /* 0x000fe20000724270 */
[----:B------:R-:W-:Y:S01]  /*38530*/  FMUL R6, R224, R2 ;  /* 0x00000002e0067220 */ /* 0x000fe20000400000 */
[----:B------:R-:W5:Y:S01]  /*38540*/  LDL.LU R226, [R1+0x7e8] ;  /* 0x0007e80001e27983 */ /* 0x000f620000300800 */
[----:B------:R-:W-:Y:S02]  /*38550*/  F2FP.BF16.F32.PACK_AB R5, RZ, R5 ;  /* 0x00000005ff05723e */ /* 0x000fe400000010ff */
[----:B------:R-:W-:Y:S01]  /*38560*/  F2FP.BF16.F32.PACK_AB R4, RZ, R4 ;  /* 0x00000004ff04723e */ /* 0x000fe200000010ff */
[----:B------:R-:W5:Y:S01]  /*38570*/  LDL.LU R225, [R1+0x7ec] ;  /* 0x0007ec0001e17983 */ /* 0x000f620000300800 */
[----:B------:R-:W-:Y:S01]  /*38580*/  PRMT R219, R5, 0x7610, R219 ;  /* 0x0000761005db7816 */ /* 0x000fe200000000db */
[--C-:B------:R-:W-:Y:S01]  /*38590*/  @P2 IMAD.MOV.U32 R5, RZ, RZ, R15.reuse ;  /* 0x000000ffff052224 */ /* 0x100fe200078e000f */
[----:B------:R-:W-:Y:S01]  /*385a0*/  PRMT R220, R4, 0x7610, R220 ;  /* 0x0000761004dc7816 */ /* 0x000fe200000000dc */
[----:B------:R-:W-:Y:S01]  /*385b0*/  @P2 IMAD.MOV.U32 R4, RZ, RZ, R14 ;  /* 0x000000ffff042224 */ /* 0x000fe200078e000e */
[----:B------:R-:W-:Y:S01]  /*385c0*/  F2FP.BF16.F32.PACK_AB R6, RZ, R6 ;  /* 0x00000006ff06723e */ /* 0x000fe200000010ff */
[----:B------:R-:W5:Y:S04]  /*385d0*/  LDL.LU R224, [R1+0x7f0] ;  /* 0x0007f00001e07983 */ /* 0x000f680000300800 */
[----:B------:R0:W-:Y:S04]  /*385e0*/  @P2 STG.E.U16 desc[UR36][R4.64+0xb0], R219 ;  /* 0x0000b0db04002986 */ /* 0x0001e8000c101524 */
[----:B------:R-:W5:Y:S01]  /*385f0*/  LDL.LU R223, [R1+0x7f4] ;  /* 0x0007f40001df7983 */ /* 0x000f620000300800 */
[----:B0-----:R-:W-:Y:S01]  /*38600*/  @P3 MOV R4, R14 ;  /* 0x0000000e00043202 */ /* 0x001fe20000000f00 */
[----:B------:R-:W-:Y:S01]  /*38610*/  @P3 IMAD.MOV.U32 R5, RZ, RZ, R15 ;  /* 0x000000ffff053224 */ /* 0x000fe200078e000f */
[C---:B------:R-:W-:Y:S01]  /*38620*/  ISETP.GT.AND P2, PT, R0.reuse, 0x61, P5 ;  /* 0x000000610000780c */ /* 0x040fe20002f44270 */
[----:B------:R-:W5:Y:S04]  /*38630*/  LDL.LU R222, [R1+0x7f8] ;  /* 0x0007f80001de7983 */ /* 0x000f680000300800 */
[----:B------:R0:W-:Y:S01]  /*38640*/  @P3 STG.E.U16 desc[UR36][R4.64+0xb2], R220 ;  /* 0x0000b2dc04003986 */ /* 0x0001e2000c101524 */
[----:B------:R-:W-:-:S03]  /*38650*/  ISETP.GT.AND P3, PT, R0, 0x60, P5 ;  /* 0x000000600000780c */ /* 0x000fc60002f64270 */
[----:B------:R-:W5:Y:S01]  /*38660*/  LDL.LU R221, [R1+0x7fc] ;  /* 0x0007fc0001dd7983 */ /* 0x000f620000300800 */
[----:B0-----:R-:W-:Y:S01]  /*38670*/  F2FP.BF16.F32.PACK_AB R4, RZ, R8 ;  /* 0x00000008ff04723e */ /* 0x001fe200000010ff */
[----:B------:R-:W-:Y:S02]  /*38680*/  @P1 IMAD.MOV.U32 R5, RZ, RZ, R13 ;  /* 0x000000ffff051224 */ /* 0x000fe400078e000d */
[----:B------:R-:W3:Y:S01]  /*38690*/  LDL.LU R220, [R1+0x7c0] ;  /* 0x0007c00001dc7983 */ /* 0x000ee20000300800 */
[----:B------:R-:W-:Y:S01]  /*386a0*/  PRMT R219, R4, 0x7610, R219 ;  /* 0x0000761004db7816 */ /* 0x000fe200000000db */
[----:B------:R-:W-:-:S05]  /*386b0*/  @P1 IMAD.MOV.U32 R4, RZ, RZ, R12 ;  /* 0x000000ffff041224 */ /* 0x000fca00078e000c */
[----:B------:R0:W-:Y:S01]  /*386c0*/  @P1 STG.E.U16 desc[UR36][R4.64+0xc0], R6 ;  /* 0x0000c00604001986 */ /* 0x0001e2000c101524 */
[----:B------:R-:W-:Y:S01]  /*386d0*/  PRMT R8, R7, 0x7610, R8 ;  /* 0x0000761007087816 */ /* 0x000fe20000000008 */
[----:B0-----:R-:W-:Y:S02]  /*386e0*/  @P4 IMAD.MOV.U32 R4, RZ, RZ, R12 ;  /* 0x000000ffff044224 */ /* 0x001fe400078e000c */
[----:B------:R-:W-:Y:S01]  /*386f0*/  @P4 IMAD.MOV.U32 R5, RZ, RZ, R13 ;  /* 0x000000ffff054224 */ /* 0x000fe200078e000d */
[----:B------:R-:W-:-:S04]  /*38700*/  F2FP.BF16.F32.PACK_AB R6, RZ, R9 ;  /* 0x00000009ff06723e */ /* 0x000fc800000010ff */
[----:B------:R0:W-:Y:S01]  /*38710*/  @P4 STG.E.U16 desc[UR36][R4.64+0xc2], R219 ;  /* 0x0000c2db04004986 */ /* 0x0001e2000c101524 */
[----:B------:R-:W-:Y:S02]  /*38720*/  ISETP.GT.AND P1, PT, R0, 0x68, P0 ;  /* 0x000000680000780c */ /* 0x000fe40000724270 */
[----:B------:R-:W-:Y:S01]  /*38730*/  PRMT R7, R6, 0x7610, R7 ;  /* 0x0000761006077816 */ /* 0x000fe20000000007 */
[----:B0-----:R-:W-:Y:S01]  /*38740*/  @P3 IMAD.MOV.U32 R4, RZ, RZ, R14 ;  /* 0x000000ffff043224 */ /* 0x001fe200078e000e */
[----:B------:R-:W2:Y:S01]  /*38750*/  LDL.LU R219, [R1+0x7bc] ;  /* 0x0007bc0001db7983 */ /* 0x000ea20000300800 */
[----:B------:R-:W-:-:S05]  /*38760*/  @P3 IMAD.MOV.U32 R5, RZ, RZ, R15 ;  /* 0x000000ffff053224 */ /* 0x000fca00078e000f */
[----:B------:R0:W-:Y:S01]  /*38770*/  @P3 STG.E.U16 desc[UR36][R4.64+0xc0], R8 ;  /* 0x0000c00804003986 */ /* 0x0001e2000c101524 */
[----:B------:R-:W-:Y:S01]  /*38780*/  ISETP.GT.AND P4, PT, R0, 0x69, P0 ;  /* 0x000000690000780c */ /* 0x000fe20000784270 */
[----:B0-----:R-:W-:Y:S01]  /*38790*/  @P2 IMAD.MOV.U32 R4, RZ, RZ, R14 ;  /* 0x000000ffff042224 */ /* 0x001fe200078e000e */
[----:B------:R-:W-:-:S05]  /*387a0*/  @P2 MOV R5, R15 ;  /* 0x0000000f00052202 */ /* 0x000fca0000000f00 */
[----:B------:R0:W-:Y:S01]  /*387b0*/  @P2 STG.E.U16 desc[UR36][R4.64+0xc2], R7 ;  /* 0x0000c20704002986 */ /* 0x0001e2000c101524 */
[C---:B------:R-:W-:Y:S02]  /*387c0*/  ISETP.GT.AND P3, PT, R0.reuse, 0x68, P5 ;  /* 0x000000680000780c */ /* 0x040fe40002f64270 */
[----:B------:R-:W-:Y:S02]  /*387d0*/  F2FP.BF16.F32.PACK_AB R6, RZ, R10 ;  /* 0x0000000aff06723e */ /* 0x000fe400000010ff */
[----:B0-----:R-:W-:Y:S01]  /*387e0*/  F2FP.BF16.F32.PACK_AB R4, RZ, R17 ;  /* 0x00000011ff04723e */ /* 0x001fe200000010ff */
[----:B------:R-:W-:Y:S01]  /*387f0*/  @P1 IMAD.MOV.U32 R5, RZ, RZ, R13 ;  /* 0x000000ffff051224 */ /* 0x000fe200078e000d */
[----:B------:R-:W-:Y:S01]  /*38800*/  ISETP.GT.AND P2, PT, R0, 0x69, P5 ;  /* 0x000000690000780c */ /* 0x000fe20002f44270 */
[----:B------:R-:W4:Y:S01]  /*38810*/  LDL.LU R10, [R1+0x600] ;  /* 0x00060000010a7983 */ /* 0x000f220000300800 */
[----:B------:R-:W-:Y:S01]  /*38820*/  PRMT R9, R4, 0x7610, R9 ;  /* 0x0000761004097816 */ /* 0x000fe20000000009 */
[----:B------:R-:W-:Y:S01]  /*38830*/  @P1 IMAD.MOV.U32 R4, RZ, RZ, R12 ;  /* 0x000000ffff041224 */ /* 0x000fe200078e000c */
[----:B------:R-:W-:Y:S01]  /*38840*/  F2FP.BF16.F32.PACK_AB R7, RZ, R11 ;  /* 0x0000000bff07723e */ /* 0x000fe200000010ff */
[----:B------:R-:W5:Y:S04]  /*38850*/  LDL.LU R17, [R1+0x614] ;  /* 0x0006140001117983 */ /* 0x000f680000300800 */
[----:B------:R0:W-:Y:S01]  /*38860*/  @P1 STG.E.U16 desc[UR36][R4.64+0xd0], R6 ;  /* 0x0000d00604001986 */ /* 0x0001e2000c101524 */
[----:B------:R-:W-:Y:S01]  /*38870*/  PRMT R8, R7, 0x7610, R8 ;  /* 0x0000761007087816 */ /* 0x000fe20000000008 */
[----:B0-----:R-:W-:-:S02]  /*38880*/  @P4 IMAD.MOV.U32 R4, RZ, RZ, R12 ;  /* 0x000000ffff044224 */ /* 0x001fc400078e000c */
[----:B------:R-:W-:Y:S01]  /*38890*/  @P4 IMAD.MOV.U32 R5, RZ, RZ, R13 ;  /* 0x000000ffff054224 */ /* 0x000fe200078e000d */
[----:B------:R-:W-:-:S04]  /*388a0*/  F2FP.BF16.F32.PACK_AB R6, RZ, R18 ;  /* 0x00000012ff06723e */ /* 0x000fc800000010ff */
[----:B------:R0:W-:Y:S01]  /*388b0*/  @P4 STG.E.U16 desc[UR36][R4.64+0xd2], R9 ;  /* 0x0000d20904004986 */ /* 0x0001e2000c101524 */
[----:B------:R-:W-:Y:S02]  /*388c0*/  ISETP.GT.AND P1, PT, R0, 0x70, P0 ;  /* 0x000000700000780c */ /* 0x000fe40000724270 */
[----:B------:R-:W-:Y:S01]  /*388d0*/  PRMT R7, R6, 0x7610, R7 ;  /* 0x0000761006077816 */ /* 0x000fe20000000007 */
[----:B0-----:R-:W-:Y:S02]  /*388e0*/  @P3 IMAD.MOV.U32 R4, RZ, RZ, R14 ;  /* 0x000000ffff043224 */ /* 0x001fe400078e000e */
[----:B------:R-:W-:-:S05]  /*388f0*/  @P3 IMAD.MOV.U32 R5, RZ, RZ, R15 ;  /* 0x000000ffff053224 */ /* 0x000fca00078e000f */
[----:B------:R0:W-:Y:S01]  /*38900*/  @P3 STG.E.U16 desc[UR36][R4.64+0xd0], R8 ;  /* 0x0000d00804003986 */ /* 0x0001e2000c101524 */
[----:B------:R-:W-:Y:S01]  /*38910*/  ISETP.GT.AND P4, PT, R0, 0x71, P0 ;  /* 0x000000710000780c */ /* 0x000fe20000784270 */
[----:B0-----:R-:W-:Y:S02]  /*38920*/  @P2 IMAD.MOV.U32 R4, RZ, RZ, R14 ;  /* 0x000000ffff042224 */ /* 0x001fe400078e000e */
[----:B------:R-:W-:-:S05]  /*38930*/  @P2 IMAD.MOV.U32 R5, RZ, RZ, R15 ;  /* 0x000000ffff052224 */ /* 0x000fca00078e000f */
[----:B------:R0:W-:Y:S01]  /*38940*/  @P2 STG.E.U16 desc[UR36][R4.64+0xd2], R7 ;  /* 0x0000d20704002986 */ /* 0x0001e2000c101524 */
[C---:B------:R-:W-:Y:S02]  /*38950*/  ISETP.GT.AND P3, PT, R0.reuse, 0x70, P5 ;  /* 0x000000700000780c */ /* 0x040fe40002f64270 */
[----:B------:R-:W-:Y:S02]  /*38960*/  F2FP.BF16.F32.PACK_AB R6, RZ, R19 ;  /* 0x00000013ff06723e */ /* 0x000fe400000010ff */
[----:B0-----:R-:W-:Y:S01]  /*38970*/  F2FP.BF16.F32.PACK_AB R4, RZ, R21 ;  /* 0x00000015ff04723e */ /* 0x001fe200000010ff */
[----:B------:R-:W-:Y:S01]  /*38980*/  @P1 IMAD.MOV.U32 R5, RZ, RZ, R13 ;  /* 0x000000ffff051224 */ /* 0x000fe200078e000d */
[----:B------:R-:W-:Y:S01]  /*38990*/  ISETP.GT.AND P2, PT, R0, 0x71, P5 ;  /* 0x000000710000780c */ /* 0x000fe20002f44270 */
[----:B------:R-:W3:Y:S01]  /*389a0*/  LDL.LU R19, [R1+0x7b8] ;  /* 0x0007b80001137983 */ /* 0x000ee20000300800 */
[----:B------:R-:W-:Y:S02]  /*389b0*/  PRMT R9, R4, 0x7610, R9 ;  /* 0x0000761004097816 */ /* 0x000fe40000000009 */
[----:B------:R-:W-:-:S02]  /*389c0*/  @P1 MOV R4, R12 ;  /* 0x0000000c00041202 */ /* 0x000fc40000000f00 */
[----:B------:R-:W-:-:S03]  /*389d0*/  F2FP.BF16.F32.PACK_AB R7, RZ, R20 ;  /* 0x00000014ff07723e */ /* 0x000fc600000010ff */
        /* <DEDUP_REMOVED lines=15> */
[----:B------:R-:W-:Y:S02]  /*38ad0*/  ISETP.GT.AND P3, PT, R0, 0x78, P5 ;  /* 0x000000780000780c */ /* 0x000fe40002f64270 */
[----:B------:R-:W-:Y:S02]  /*38ae0*/  F2FP.BF16.F32.PACK_AB R6, RZ, R23 ;  /* 0x00000017ff06723e */ /* 0x000fe400000010ff */
[----:B0-----:R-:W-:Y:S01]  /*38af0*/  F2FP.BF16.F32.PACK_AB R4, RZ, R153 ;  /* 0x00000099ff04723e */ /* 0x001fe200000010ff */
[----:B------:R-:W2:Y:S01]  /*38b00*/  LDL.LU R23, [R1+0x7b4] ;  /* 0x0007b40001177983 */ /* 0x000ea20000300800 */
[----:B------:R-:W-:Y:S02]  /*38b10*/  @P1 MOV R5, R13 ;  /* 0x0000000d00051202 */ /* 0x000fe40000000f00 */
[----:B------:R-:W-:Y:S01]  /*38b20*/  PRMT R9, R4, 0x7610, R9 ;  /* 0x0000761004097816 */ /* 0x000fe20000000009 */
[----:B------:R-:W-:Y:S01]  /*38b30*/  @P1 IMAD.MOV.U32 R4, RZ, RZ, R12 ;  /* 0x000000ffff041224 */ /* 0x000fe200078e000c */
[----:B------:R-:W-:Y:S01]  /*38b40*/  ISETP.GT.AND P2, PT, R0, 0x79, P5 ;  /* 0x000000790000780c */ /* 0x000fe20002f44270 */
[----:B------:R-:W2:Y:S01]  /*38b50*/  LDL.LU R153, [R1+0x7b0] ;  /* 0x0007b00001997983 */ /* 0x000ea20000300800 */
[----:B------:R-:W-:-:S03]  /*38b60*/  F2FP.BF16.F32.PACK_AB R7, RZ, R152 ;  /* 0x00000098ff07723e */ /* 0x000fc600000010ff */
[----:B------:R0:W-:Y:S01]  /*38b70*/  @P1 STG.E.U16 desc[UR36][R4.64+0xf0], R6 ;  /* 0x0000f00604001986 */ /* 0x0001e2000c101524 */
[----:B------:R-:W-:-:S03]  /*38b80*/  PRMT R8, R7, 0x7610, R8 ;  /* 0x0000761007087816 */ /* 0x000fc60000000008 */
[----:B------:R-:W3:Y:S01]  /*38b90*/  LDL.LU R152, [R1+0x7ac] ;  /* 0x0007ac0001987983 */ /* 0x000ee20000300800 */
[----:B0-----:R-:W-:Y:S02]  /*38ba0*/  @P4 IMAD.MOV.U32 R4, RZ, RZ, R12 ;  /* 0x000000ffff044224 */ /* 0x001fe400078e000c */
[----:B------:R-:W-:Y:S01]  /*38bb0*/  @P4 IMAD.MOV.U32 R5, RZ, RZ, R13 ;  /* 0x000000ffff054224 */ /* 0x000fe200078e000d */
[----:B------:R-:W-:Y:S02]  /*38bc0*/  F2FP.BF16.F32.PACK_AB R6, RZ, R154 ;  /* 0x0000009aff06723e */ /* 0x000fe400000010ff */
[----:B------:R-:W-:Y:S01]  /*38bd0*/  ISETP.GT.AND P1, PT, R0, 0x80, P0 ;  /* 0x000000800000780c */ /* 0x000fe20000724270 */
[----:B------:R-:W2:Y:S04]  /*38be0*/  LDL.LU R154, [R1+0x7a8] ;  /* 0x0007a800019a7983 */ /* 0x000ea80000300800 */
[----:B------:R0:W-:Y:S01]  /*38bf0*/  @P4 STG.E.U16 desc[UR36][R4.64+0xf2], R9 ;  /* 0x0000f20904004986 */ /* 0x0001e2000c101524 */
[----:B------:R-:W-:Y:S01]  /*38c00*/  PRMT R7, R6, 0x7610, R7 ;  /* 0x0000761006077816 */ /* 0x000fe20000000007 */
[----:B0-----:R-:W-:-:S02]  /*38c10*/  @P3 IMAD.MOV.U32 R4, RZ, RZ, R14 ;  /* 0x000000ffff043224 */ /* 0x001fc400078e000e */
        /* <DEDUP_REMOVED lines=12> */
[----:B------:R-:W-:Y:S01]  /*38ce0*/  PRMT R9, R4, 0x7610, R9 ;  /* 0x0000761004097816 */ /* 0x000fe20000000009 */
[----:B------:R-:W-:Y:S01]  /*38cf0*/  @P1 IMAD.MOV.U32 R4, RZ, RZ, R12 ;  /* 0x000000ffff041224 */ /* 0x000fe200078e000c */
[----:B------:R-:W-:Y:S01]  /*38d00*/  F2FP.BF16.F32.PACK_AB R7, RZ, R156 ;  /* 0x0000009cff07723e */ /* 0x000fe200000010ff */
[----:B------:R-:W2:Y:S04]  /*38d10*/  LDL.LU R157, [R1+0x7a0] ;  /* 0x0007a000019d7983 */ /* 0x000ea80000300800 */
[----:B------:R0:W-:Y:S01]  /*38d20*/  @P1 STG.E.U16 desc[UR36][R4.64+0x100], R6 ;  /* 0x0001000604001986 */ /* 0x0001e2000c101524 */
[----:B------:R-:W-:-:S03]  /*38d30*/  PRMT R8, R7, 0x7610, R8 ;  /* 0x0000761007087816 */ /* 0x000fc60000000008 */
[----:B------:R-:W3:Y:S01]  /*38d40*/  LDL.LU R156, [R1+0x79c] ;  /* 0x00079c00019c7983 */ /* 0x000ee20000300800 */
[----:B0-----:R-:W-:Y:S01]  /*38d50*/  @P4 MOV R4, R12 ;  /* 0x0000000c00044202 */ /* 0x001fe20000000f00 */
        /* <DEDUP_REMOVED lines=26> */
[----:B0-----:R-:W-:Y:S01]  /*38f00*/  @P4 IMAD.MOV.U32 R4, RZ, RZ, R12 ;  /* 0x000000ffff044224 */ /* 0x001fe200078e000c */
[----:B------:R-:W-:Y:S02]  /*38f10*/  @P4 MOV R5, R13 ;  /* 0x0000000d00054202 */ /* 0x000fe40000000f00 */
[----:B------:R-:W-:Y:S02]  /*38f20*/  F2FP.BF16.F32.PACK_AB R6, RZ, R162 ;  /* 0x000000a2ff06723e */ /* 0x000fe400000010ff */
[----:B------:R-:W-:Y:S01]  /*38f30*/  ISETP.GT.AND P1, PT, R0, 0x90, P0 ;  /* 0x000000900000780c */ /* 0x000fe20000724270 */
[----:B------:R0:W-:Y:S01]  /*38f40*/  @P4 STG.E.U16 desc[UR36][R4.64+0x112], R9 ;  /* 0x0001120904004986 */ /* 0x0001e2000c101524 */
[----:B------:R-:W-:-:S03]  /*38f50*/  PRMT R7, R6, 0x7610, R7 ;  /* 0x0000761006077816 */ /* 0x000fc60000000007 */
[----:B------:R-:W2:Y:S01]  /*38f60*/  LDL.LU R162, [R1+0x788] ;  /* 0x0007880001a27983 */ /* 0x000ea20000300800 */
        /* <DEDUP_REMOVED lines=26> */
[----:B------:R-:W-:-:S02]  /*39110*/  PRMT R7, R6, 0x7610, R7 ;  /* 0x0000761006077816 */ /* 0x000fc40000000007 */
[----:B0-----:R-:W-:Y:S01]  /*39120*/  @P3 MOV R4, R14 ;  /* 0x0000000e00043202 */ /* 0x001fe20000000f00 */
        /* <DEDUP_REMOVED lines=26> */
[----:B0-----:R-:W-:Y:S01]  /*392d0*/  @P3 IMAD.MOV.U32 R4, RZ, RZ, R14 ;  /* 0x000000ffff043224 */ /* 0x001fe200078e000e */
[----:B------:R-:W-:-:S05]  /*392e0*/  @P3 MOV R5, R15 ;  /* 0x0000000f00053202 */ /* 0x000fca0000000f00 */
        /* <DEDUP_REMOVED lines=28> */
[----:B------:R-:W-:Y:S02]  /*394b0*/  ISETP.GT.AND P4, PT, R0, 0xa9, P0 ;  /* 0x000000a90000780c */ /* 0x000fe40000784270 */
[----:B0-----:R-:W-:Y:S01]  /*394c0*/  @P2 MOV R4, R14 ;  /* 0x0000000e00042202 */ /* 0x001fe20000000f00 */
        /* <DEDUP_REMOVED lines=274> */
[----:B------:R-:W-:Y:S01]  /*3a5f0*/  ISETP.GT.AND P3, PT, R0, 0xf9, P5 ;  /* 0x000000f90000780c */ /* 0x000fe20002f64270 */
[----:B------:R-:W3:Y:S01]  /*3a600*/  LDL.LU R215, [R1+0x6b4] ;  /* 0x0006b40001d77983 */ /* 0x000ee20000300800 */
[----:B0-----:R-:W-:Y:S01]  /*3a610*/  F2FP.BF16.F32.PACK_AB R4, RZ, R217 ;  /* 0x000000d9ff04723e */ /* 0x001fe200000010ff */
[----:B------:R-:W-:Y:S01]  /*3a620*/  @P1 IMAD.MOV.U32 R5, RZ, RZ, R13 ;  /* 0x000000ffff051224 */ /* 0x000fe200078e000d */
[----:B------:R-:W-:Y:S01]  /*3a630*/  F2FP.BF16.F32.PACK_AB R7, RZ, R216 ;  /* 0x000000d8ff07723e */ /* 0x000fe200000010ff */
[----:B------:R-:W2:Y:S01]  /*3a640*/  LDL.LU R217, [R1+0x6b0] ;  /* 0x0006b00001d97983 */ /* 0x000ea20000300800 */
[----:B------:R-:W-:Y:S01]  /*3a650*/  PRMT R9, R4, 0x7610, R9 ;  /* 0x0000761004097816 */ /* 0x000fe20000000009 */
[----:B------:R-:W-:Y:S01]  /*3a660*/  @P1 IMAD.MOV.U32 R4, RZ, RZ, R12 ;  /* 0x000000ffff041224 */ /* 0x000fe200078e000c */
[----:B------:R-:W-:Y:S01]  /*3a670*/  PRMT R8, R7, 0x7610, R8 ;  /* 0x0000761007087816 */ /* 0x000fe20000000008 */
[----:B------:R-:W3:Y:S04]  /*3a680*/  LDL.LU R216, [R1+0x6ac] ;  /* 0x0006ac0001d87983 */ /* 0x000ee80000300800 */
[----:B------:R0:W-:Y:S02]  /*3a690*/  @P1 STG.E.U16 desc[UR36][R4.64+0x1f0], R6 ;  /* 0x0001f00604001986 */ /* 0x0001e4000c101524 */
[----:B0-----:R-:W-:-:S02]  /*3a6a0*/  @P4 IMAD.MOV.U32 R4, RZ, RZ, R12 ;  /* 0x000000ffff044224 */ /* 0x001fc400078e000c */
[----:B------:R-:W-:Y:S01]  /*3a6b0*/  @P4 IMAD.MOV.U32 R5, RZ, RZ, R13 ;  /* 0x000000ffff054224 */ /* 0x000fe200078e000d */
[----:B------:R-:W-:Y:S02]  /*3a6c0*/  F2FP.BF16.F32.PACK_AB R6, RZ, R218 ;  /* 0x000000daff06723e */ /* 0x000fe400000010ff */
[----:B------:R-:W2:Y:S04]  /*3a6d0*/  LDL.LU R218, [R1+0x6a8] ;  /* 0x0006a80001da7983 */ /* 0x000ea80000300800 */
[----:B------:R0:W-:Y:S01]  /*3a6e0*/  @P4 STG.E.U16 desc[UR36][R4.64+0x1f2], R9 ;  /* 0x0001f20904004986 */ /* 0x0001e2000c101524 */
[----:B------:R-:W-:Y:S01]  /*3a6f0*/  PRMT R7, R6, 0x7610, R7 ;  /* 0x0000761006077816 */ /* 0x000fe20000000007 */
[----:B----4-:R-:W-:Y:S01]  /*3a700*/  FMUL R6, R10, R2 ;  /* 0x000000020a067220 */ /* 0x010fe20000400000 */
[----:B0-----:R-:W-:-:S02]  /*3a710*/  @P2 IMAD.MOV.U32 R4, RZ, RZ, R14 ;  /* 0x000000ffff042224 */ /* 0x001fc400078e000e */
[----:B------:R-:W-:-:S05]  /*3a720*/  @P2 IMAD.MOV.U32 R5, RZ, RZ, R15 ;  /* 0x000000ffff052224 */ /* 0x000fca00078e000f */
[----:B------:R0:W-:Y:S02]  /*3a730*/  @P2 STG.E.U16 desc[UR36][R4.64+0x1f0], R8 ;  /* 0x0001f00804002986 */ /* 0x0001e4000c101524 */
[----:B0-----:R-:W-:Y:S01]  /*3a740*/  @P3 MOV R4, R14 ;  /* 0x0000000e00043202 */ /* 0x001fe20000000f00 */
[----:B------:R-:W-:Y:S01]  /*3a750*/  @P3 IMAD.MOV.U32 R5, RZ, RZ, R15 ;  /* 0x000000ffff053224 */ /* 0x000fe200078e000f */
[----:B------:R-:W4:Y:S04]  /*3a760*/  LDL.LU R8, [R1+0x60c] ;  /* 0x00060c0001087983 */ /* 0x000f280000300800 */
[----:B------:R0:W-:Y:S04]  /*3a770*/  @P3 STG.E.U16 desc[UR36][R4.64+0x1f2], R7 ;  /* 0x0001f20704003986 */ /* 0x0001e8000c101524 */
[----:B0-----:R-:W3:Y:S01]  /*3a780*/  LDL.LU R5, [R1+0x604] ;  /* 0x0006040001057983 */ /* 0x001ee20000300800 */
[----:B------:R-:W-:-:S03]  /*3a790*/  F2FP.BF16.F32.PACK_AB R4, RZ, R6 ;  /* 0x00000006ff04723e */ /* 0x000fc600000010ff */
[----:B------:R-:W2:Y:S01]  /*3a7a0*/  LDL.LU R6, [R1+0x608] ;  /* 0x0006080001067983 */ /* 0x000ea20000300800 */
[----:B------:R-:W-:Y:S01]  /*3a7b0*/  ISETP.GT.AND P1, PT, R3, 0x80, PT ;  /* 0x000000800300780c */ /* 0x000fe20003f24270 */
[----:B------:R-:W-:-:S03]  /*3a7c0*/  USHF.L.U32 UR11, UR8, 0x8, URZ ;  /* 0x00000008080b7899 */ /* 0x000fc6000800063f */
[----:B------:R-:W-:Y:S01]  /*3a7d0*/  ISETP.GT.AND P2, PT, R0, RZ, P1 ;  /* 0x000000ff0000720c */ /* 0x000fe20000f44270 */
[----:B------:R-:W-:Y:S02]  /*3a7e0*/  USHF.L.U64.HI UR10, UR8, 0x8, UR9 ;  /* 0x00000008080a7899 */ /* 0x000fe40008010209 */
[----:B------:R-:W-:Y:S02]  /*3a7f0*/  IADD3 R10, P6, R12, UR11, RZ ;  /* 0x0000000b0c0a7c10 */ /* 0x000fe4000ffde0ff */
[----:B------:R-:W-:Y:S02]  /*3a800*/  ISETP.GT.AND P4, PT, R3, 0x88, PT ;  /* 0x000000880300780c */ /* 0x000fe40003f84270 */
[----:B------:R-:W-:Y:S02]  /*3a810*/  IADD3.X R11, R13, UR10, RZ, P6, !PT ;  /* 0x0000000a0d0b7c10 */ /* 0x000fe4000b7fe4ff */
[C---:B------:R-:W-:Y:S02]  /*3a820*/  ISETP.GT.AND P3, PT, R0.reuse, 0x1, P1 ;  /* 0x000000010000780c */ /* 0x040fe40000f64270 */
[----:B------:R-:W-:-:S02]  /*3a830*/  ISETP.GT.AND P6, PT, R0, RZ, P4 ;  /* 0x000000ff0000720c */ /* 0x000fc400027c4270 */
[----:B------:R0:W-:Y:S02]  /*3a840*/  @P2 STG.E.U16 desc[UR36][R10.64], R4 ;  /* 0x000000040a002986 */ /* 0x0001e4000c101524 */
[----:B0-----:R-:W-:Y:S01]  /*3a850*/  IADD3 R4, P2, R10, UR5, RZ ;  /* 0x000000050a047c10 */ /* 0x001fe2000ff5e0ff */
[-C--:B-----5:R-:W-:Y:S01]  /*3a860*/  FMUL R17, R17, R2.reuse ;  /* 0x0000000211117220 */ /* 0x0a0fe20000400000 */
[-C--:B---3--:R-:W-:Y:S01]  /*3a870*/  FMUL R5, R5, R2.reuse ;  /* 0x0000000205057220 */ /* 0x088fe20000400000 */
[----:B--2---:R-:W-:-:S04]  /*3a880*/  FMUL R6, R6, R2 ;  /* 0x0000000206067220 */ /* 0x004fc80000400000 */
[----:B------:R-:W-:Y:S02]  /*3a890*/  F2FP.BF16.F32.PACK_AB R5, RZ, R5 ;  /* 0x00000005ff05723e */ /* 0x000fe400000010ff */
[----:B------:R-:W-:Y:S02]  /*3a8a0*/  F2FP.BF16.F32.PACK_AB R6, RZ, R6 ;  /* 0x00000006ff06723e */ /* 0x000fe400000010ff */
[----:B------:R-:W-:Y:S02]  /*3a8b0*/  PRMT R7, R5, 0x7610, R7 ;  /* 0x0000761005077816 */ /* 0x000fe40000000007 */
[----:B------:R-:W-:Y:S02]  /*3a8c0*/  IADD3.X R5, R11, UR4, RZ, P2, !PT ;  /* 0x000000040b057c10 */ /* 0x000fe400097fe4ff */
[----:B------:R-:W-:Y:S01]  /*3a8d0*/  PRMT R9, R6, 0x7610, R9 ;  /* 0x0000761006097816 */ /* 0x000fe20000000009 */
[----:B----4-:R-:W-:Y:S01]  /*3a8e0*/  FMUL R6, R8, R2 ;  /* 0x0000000208067220 */ /* 0x010fe20000400000 */
[----:B------:R-:W-:Y:S01]  /*3a8f0*/  IMAD.U32 R8, RZ, RZ, UR5 ;  /* 0x00000005ff087e24 */ /* 0x000fe2000f8e00ff */
[----:B------:R0:W-:Y:S04]  /*3a900*/  @P3 STG.E.U16 desc[UR36][R10.64+0x2], R7 ;  /* 0x000002070a003986 */ /* 0x0001e8000c101524 */
[----:B------:R1:W-:Y:S01]  /*3a910*/  @P6 STG.E.U16 desc[UR36][R4.64], R9 ;  /* 0x0000000904006986 */ /* 0x0003e2000c101524 */
[----:B------:R-:W-:-:S02]  /*3a920*/  IADD3 R8, P3, P6, R8, UR11, R12 ;  /* 0x0000000b08087c10 */ /* 0x000fc4000fe7e00c */
[----:B------:R-:W-:Y:S02]  /*3a930*/  ISETP.GT.AND P2, PT, R0, 0x1, P4 ;  /* 0x000000010000780c */ /* 0x000fe40002744270 */
[----:B------:R-:W-:Y:S01]  /*3a940*/  F2FP.BF16.F32.PACK_AB R6, RZ, R6 ;  /* 0x00000006ff06723e */ /* 0x000fe200000010ff */
[----:B0-----:R-:W2:Y:S01]  /*3a950*/  LDL.LU R7, [R1+0x610] ;  /* 0x0006100001077983 */ /* 0x001ea20000300800 */
[----:B-1----:R-:W-:-:S05]  /*3a960*/  IMAD.U32 R4, RZ, RZ, UR4 ;  /* 0x00000004ff047e24 */ /* 0x002fca000f8e00ff */
[----:B------:R-:W-:Y:S02]  /*3a970*/  IADD3.X R9, R4, UR10, R13, P3, P6 ;  /* 0x0000000a04097c10 */ /* 0x000fe40009fec40d */
[----:B------:R-:W-:-:S04]  /*3a980*/  IADD3 R4, P3, R10, UR5, RZ ;  /* 0x000000050a047c10 */ /* 0x000fc8000ff7e0ff */
[----:B------:R-:W-:Y:S02]  /*3a990*/  IADD3.X R5, R11, UR4, RZ, P3, !PT ;  /* 0x000000040b057c10 */ /* 0x000fe40009ffe4ff */
[----:B------:R-:W-:Y:S02]  /*3a9a0*/  ISETP.GT.AND P3, PT, R0, 0x9, P1 ;  /* 0x000000090000780c */ /* 0x000fe40000f64270 */
[----:B------:R-:W-:Y:S02]  /*3a9b0*/  PRMT R18, R6, 0x7610, R18 ;  /* 0x0000761006127816 */ /* 0x000fe40000000012 */
[----:B------:R-:W-:-:S03]  /*3a9c0*/  F2FP.BF16.F32.PACK_AB R6, RZ, R17 ;  /* 0x00000011ff06723e */ /* 0x000fc600000010ff */
[----:B------:R0:W-:Y:S06]  /*3a9d0*/  @P2 STG.E.U16 desc[UR36][R4.64+0x2], R18 ;  /* 0x0000021204002986 */ /* 0x0001ec000c101524 */
[----:B------:R1:W-:Y:S04]  /*3a9e0*/  @P3 STG.E.U16 desc[UR36][R10.64+0x12], R6 ;  /* 0x000012060a003986 */ /* 0x0003e8000c101524 */
[----:B0-----:R-:W3:Y:S04]  /*3a9f0*/  LDL.LU R4, [R1+0x618] ;  /* 0x0006180001047983 */ /* 0x001ee80000300800 */
[----:B------:R-:W4:Y:S04]  /*3aa00*/  LDL.LU R5, [R1+0x61c] ;  /* 0x00061c0001057983 */ /* 0x000f280000300800 */
[----:B------:R-:W5:Y:S04]  /*3aa10*/  LDL.LU R18, [R1+0x6a4] ;  /* 0x0006a40001127983 */ /* 0x000f680000300800 */
[----:B-1----:R-:W5:Y:S01]  /*3aa20*/  LDL.LU R6, [R1+0x620] ;  /* 0x0006200001067983 */ /* 0x002f620000300800 */
[----:B------:R-:W-:-:S02]  /*3aa30*/  ISETP.GT.AND P6, PT, R0, 0x8, P1 ;  /* 0x000000080000780c */ /* 0x000fc40000fc4270 */
[C---:B------:R-:W-:Y:S02]  /*3aa40*/  ISETP.GT.AND P2, PT, R0.reuse, 0x8, P4 ;  /* 0x000000080000780c */ /* 0x040fe40002744270 */
[----:B------:R-:W-:Y:S01]  /*3aa50*/  ISETP.GT.AND P3, PT, R0, 0x10, P1 ;  /* 0x000000100000780c */ /* 0x000fe20000f64270 */
[----:B--2---:R-:W-:-:S05]  /*3aa60*/  FMUL R7, R7, R2 ;  /* 0x0000000207077220 */ /* 0x004fca0000400000 */
[----:B------:R-:W-:-:S05]  /*3aa70*/  F2FP.BF16.F32.PACK_AB R7, RZ, R7 ;  /* 0x00000007ff07723e */ /* 0x000fca00000010ff */
[----:B------:R0:W-:Y:S01]  /*3aa80*/  @P6 STG.E.U16 desc[UR36][R10.64+0x10], R7 ;  /* 0x000010070a006986 */ /* 0x0001e2000c101524 */
[----:B------:R-:W-:Y:S01]  /*3aa90*/  ISETP.GT.AND P6, PT, R0, 0x9, P4 ;  /* 0x000000090000780c */ /* 0x000fe200027c4270 */
[-C--:B---3--:R-:W-:Y:S01]  /*3aaa0*/  FMUL R4, R4, R2.reuse ;  /* 0x0000000204047220 */ /* 0x088fe20000400000 */
[----:B----4-:R-:W-:-:S04]  /*3aab0*/  FMUL R5, R5, R2 ;  /* 0x0000000205057220 */ /* 0x010fc80000400000 */
[----:B------:R-:W-:Y:S01]  /*3aac0*/  F2FP.BF16.F32.PACK_AB R4, RZ, R4 ;  /* 0x00000004ff04723e */ /* 0x000fe200000010ff */
[----:B-----5:R-:W-:-:S03]  /*3aad0*/  FMUL R6, R6, R2 ;  /* 0x0000000206067220 */ /* 0x020fc60000400000 */
[----:B0-----:R-:W-:Y:S02]  /*3aae0*/  PRMT R7, R4, 0x7610, R7 ;  /* 0x0000761004077816 */ /* 0x001fe40000000007 */
[----:B------:R-:W-:Y:S02]  /*3aaf0*/  F2FP.BF16.F32.PACK_AB R5, RZ, R5 ;  /* 0x00000005ff05723e */ /* 0x000fe400000010ff */
[----:B------:R-:W-:Y:S02]  /*3ab00*/  F2FP.BF16.F32.PACK_AB R4, RZ, R6 ;  /* 0x00000006ff04723e */ /* 0x000fe400000010ff */
[----:B------:R-:W-:Y:S01]  /*3ab10*/  PRMT R17, R5, 0x7610, R17 ;  /* 0x0000761005117816 */ /* 0x000fe20000000011 */
[----:B------:R-:W-:Y:S01]  /*3ab20*/  @P6 IMAD.MOV.U32 R5, RZ, RZ, R9 ;  /* 0x000000ffff056224 */ /* 0x000fe200078e0009 */
[----:B------:R-:W-:Y:S01]  /*3ab30*/  PRMT R6, R4, 0x7610, R6 ;  /* 0x0000761004067816 */ /* 0x000fe20000000006 */
[----:B------:R-:W-:Y:S01]  /*3ab40*/  @P6 IMAD.MOV.U32 R4, RZ, RZ, R8 ;  /* 0x000000ffff046224 */ /* 0x000fe200078e0008 */
[----:B------:R-:W-:Y:S04]  /*3ab50*/  @P2 STG.E.U16 desc[UR36][R8.64+0x10], R7 ;  /* 0x0000100708002986 */ /* 0x000fe8000c101524 */
[----:B------:R0:W-:Y:S04]  /*3ab60*/  @P6 STG.E.U16 desc[UR36][R4.64+0x12], R17 ;  /* 0x0000121104006986 */ /* 0x0001e8000c101524 */
[----:B------:R1:W-:Y:S04]  /*3ab70*/  @P3 STG.E.U16 desc[UR36][R10.64+0x20], R6 ;  /* 0x000020060a003986 */ /* 0x0003e8000c101524 */
[----:B0-----:R-:W2:Y:S04]  /*3ab80*/  LDL.LU R4, [R1+0x624] ;  /* 0x0006240001047983 */ /* 0x001ea80000300800 */
[----:B------:R-:W3:Y:S04]  /*3ab90*/  LDL.LU R5, [R1+0x628] ;  /* 0x0006280001057983 */ /* 0x000ee80000300800 */
[----:B-1----:R-:W4:Y:S01]  /*3aba0*/  LDL.LU R6, [R1+0x62c] ;  /* 0x00062c0001067983 */ /* 0x002f220000300800 */
[----:B------:R-:W-:-:S02]  /*3abb0*/  ISETP.GT.AND P2, PT, R0, 0x11, P1 ;  /* 0x000000110000780c */ /* 0x000fc40000f44270 */
[C---:B------:R-:W-:Y:S02]  /*3abc0*/  ISETP.GT.AND P6, PT, R0.reuse, 0x10, P4 ;  /* 0x000000100000780c */ /* 0x040fe400027c4270 */
[----:B------:R-:W-:Y:S01]  /*3abd0*/  ISETP.GT.AND P3, PT, R0, 0x11, P4 ;  /* 0x000000110000780c */ /* 0x000fe20002764270 */
[-C--:B--2---:R-:W-:Y:S01]  /*3abe0*/  FMUL R4, R4, R2.reuse ;  /* 0x0000000204047220 */ /* 0x084fe20000400000 */
[----:B---3--:R-:W-:-:S04]  /*3abf0*/  FMUL R5, R5, R2 ;  /* 0x0000000205057220 */ /* 0x008fc80000400000 */
[----:B------:R-:W-:Y:S01]  /*3ac00*/  F2FP.BF16.F32.PACK_AB R4, RZ, R4 ;  /* 0x00000004ff04723e */ /* 0x000fe200000010ff */
[----:B----4-:R-:W-:-:S03]  /*3ac10*/  FMUL R6, R6, R2 ;  /* 0x0000000206067220 */ /* 0x010fc60000400000 */
[----:B------:R-:W-:Y:S02]  /*3ac20*/  PRMT R7, R4, 0x7610, R7 ;  /* 0x0000761004077816 */ /* 0x000fe40000000007 */
[----:B------:R-:W-:Y:S02]  /*3ac30*/  F2FP.BF16.F32.PACK_AB R5, RZ, R5 ;  /* 0x00000005ff05723e */ /* 0x000fe400000010ff */
[----:B------:R-:W-:Y:S01]  /*3ac40*/  F2FP.BF16.F32.PACK_AB R4, RZ, R6 ;  /* 0x00000006ff04723e */ /* 0x000fe200000010ff */
[----:B------:R0:W-:Y:S01]  /*3ac50*/  @P2 STG.E.U16 desc[UR36][R10.64+0x22], R7 ;  /* 0x000022070a002986 */ /* 0x0001e2000c101524 */
[----:B------:R-:W-:Y:S01]  /*3ac60*/  PRMT R17, R5, 0x7610, R17 ;  /* 0x0000761005117816 */ /* 0x000fe20000000011 */
[----:B------:R-:W-:Y:S02]  /*3ac70*/  @P6 IMAD.MOV.U32 R5, RZ, RZ, R9 ;  /* 0x000000ffff056224 */ /* 0x000fe400078e0009 */
[----:B------:R-:W2:Y:S01]  /*3ac80*/  LDL.LU R6, [R1+0x630] ;  /* 0x0006300001067983 */ /* 0x000ea20000300800 */
[----:B0-----:R-:W-:Y:S01]  /*3ac90*/  PRMT R7, R4, 0x7610, R7 ;  /* 0x0000761004077816 */ /* 0x001fe20000000007 */
[----:B------:R-:W-:-:S05]  /*3aca0*/  @P6 IMAD.MOV.U32 R4, RZ, RZ, R8 ;  /* 0x000000ffff046224 */ /* 0x000fca00078e0008 */
[----:B------:R0:W-:Y:S02]  /*3acb0*/  @P6 STG.E.U16 desc[UR36][R4.64+0x20], R17 ;  /* 0x0000201104006986 */ /* 0x0001e4000c101524 */
[----:B0-----:R-:W-:Y:S01]  /*3acc0*/  @P3 MOV R4, R8 ;  /* 0x0000000800043202 */ /* 0x001fe20000000f00 */
[----:B------:R-:W-:-:S05]  /*3acd0*/  @P3 IMAD.MOV.U32 R5, RZ, RZ, R9 ;  /* 0x000000ffff053224 */ /* 0x000fca00078e0009 */
[----:B------:R0:W-:Y:S04]  /*3ace0*/  @P3 STG.E.U16 desc[UR36][R4.64+0x22], R7 ;  /* 0x0000220704003986 */ /* 0x0001e8000c101524 */
[----:B0-----:R-:W3:Y:S04]  /*3acf0*/  LDL.LU R5, [R1+0x634] ;  /* 0x0006340001057983 */ /* 0x001ee80000300800 */
[----:B------:R-:W4:Y:S01]  /*3ad00*/  LDL.LU R4, [R1+0x638] ;  /* 0x0006380001047983 */ /* 0x000f220000300800 */
[C---:B------:R-:W-:Y:S02]  /*3ad10*/  ISETP.GT.AND P2, PT, R0.reuse, 0x18, P1 ;  /* 0x000000180000780c */ /* 0x040fe40000f44270 */
[----:B------:R-:W-:-:S02]  /*3ad20*/  ISETP.GT.AND P3, PT, R0, 0x19, P1 ;  /* 0x000000190000780c */ /* 0x000fc40000f64270 */
[----:B------:R-:W-:Y:S01]  /*3ad30*/  ISETP.GT.AND P6, PT, R0, 0x18, P4 ;  /* 0x000000180000780c */ /* 0x000fe200027c4270 */
[----:B--2---:R-:W-:-:S05]  /*3ad40*/  FMUL R6, R6, R2 ;  /* 0x0000000206067220 */ /* 0x004fca0000400000 */
[----:B------:R-:W-:-:S04]  /*3ad50*/  F2FP.BF16.F32.PACK_AB R6, RZ, R6 ;  /* 0x00000006ff06723e */ /* 0x000fc800000010ff */
[----:B------:R-:W-:Y:S02]  /*3ad60*/  PRMT R7, R6, 0x7610, R7 ;  /* 0x0000761006077816 */ /* 0x000fe40000000007 */
[----:B------:R-:W2:Y:S04]  /*3ad70*/  LDL.LU R6, [R1+0x63c] ;  /* 0x00063c0001067983 */ /* 0x000ea80000300800 */
[----:B------:R0:W-:Y:S01]  /*3ad80*/  @P2 STG.E.U16 desc[UR36][R10.64+0x30], R7 ;  /* 0x000030070a002986 */ /* 0x0001e2000c101524 */
[-C--:B---3--:R-:W-:Y:S01]  /*3ad90*/  FMUL R5, R5, R2.reuse ;  /* 0x0000000205057220 */ /* 0x088fe20000400000 */
[----:B----4-:R-:W-:-:S04]  /*3ada0*/  FMUL R4, R4, R2 ;  /* 0x0000000204047220 */ /* 0x010fc80000400000 */
[----:B------:R-:W-:Y:S02]  /*3adb0*/  F2FP.BF16.F32.PACK_AB R5, RZ, R5 ;  /* 0x00000005ff05723e */ /* 0x000fe400000010ff */
[----:B------:R-:W-:-:S03]  /*3adc0*/  F2FP.BF16.F32.PACK_AB R4, RZ, R4 ;  /* 0x00000004ff04723e */ /* 0x000fc600000010ff */
[----:B------:R1:W-:Y:S01]  /*3add0*/  @P3 STG.E.U16 desc[UR36][R10.64+0x32], R5 ;  /* 0x000032050a003986 */ /* 0x0003e2000c101524 */
[----:B0-----:R-:W-:Y:S01]  /*3ade0*/  PRMT R7, R4, 0x7610, R7 ;  /* 0x0000761004077816 */ /* 0x001fe20000000007 */
[----:B------:R-:W-:Y:S02]  /*3adf0*/  @P6 IMAD.MOV.U32 R4, RZ, RZ, R8 ;  /* 0x000000ffff046224 */ /* 0x000fe400078e0008 */
[----:B-1----:R-:W-:-:S05]  /*3ae00*/  @P6 IMAD.MOV.U32 R5, RZ, RZ, R9 ;  /* 0x000000ffff056224 */ /* 0x002fca00078e0009 */
[----:B------:R0:W-:Y:S04]  /*3ae10*/  @P6 STG.E.U16 desc[UR36][R4.64+0x30], R7 ;  /* 0x0000300704006986 */ /* 0x0001e8000c101524 */
[----:B0-----:R-:W3:Y:S04]  /*3ae20*/  LDL.LU R4, [R1+0x640] ;  /* 0x0006400001047983 */ /* 0x001ee80000300800 */
[----:B------:R-:W4:Y:S01]  /*3ae30*/  LDL.LU R5, [R1+0x644] ;  /* 0x0006440001057983 */ /* 0x000f220000300800 */
[----:B------:R-:W-:Y:S01]  /*3ae40*/  ISETP.GT.AND P2, PT, R0, 0x19, P4 ;  /* 0x000000190000780c */ /* 0x000fe20002744270 */
[----:B--2---:R-:W-:-:S05]  /*3ae50*/  FMUL R6, R6, R2 ;  /* 0x0000000206067220 */ /* 0x004fca0000400000 */
[----:B------:R-:W-:-:S04]  /*3ae60*/  F2FP.BF16.F32.PACK_AB R6, RZ, R6 ;  /* 0x00000006ff06723e */ /* 0x000fc800000010ff */
[----:B------:R-:W-:Y:S01]  /*3ae70*/  PRMT R17, R6, 0x7610, R17 ;  /* 0x0000761006117816 */ /* 0x000fe20000000011 */
[-C--:B---3--:R-:W-:Y:S01]  /*3ae80*/  FMUL R7, R4, R2.reuse ;  /* 0x0000000204077220 */ /* 0x088fe20000400000 */
[----:B----4-:R-:W-:Y:S01]  /*3ae90*/  FMUL R4, R5, R2 ;  /* 0x0000000205047220 */ /* 0x010fe20000400000 */
[----:B------:R-:W-:-:S04]  /*3aea0*/  @P2 IMAD.MOV.U32 R5, RZ, RZ, R9 ;  /* 0x000000ffff052224 */ /* 0x000fc800078e0009 */
[----:B------:R-:W-:Y:S01]  /*3aeb0*/  F2FP.BF16.F32.PACK_AB R6, RZ, R4 ;  /* 0x00000004ff06723e */ /* 0x000fe200000010ff */
[----:B------:R-:W-:-:S05]  /*3aec0*/  @P2 IMAD.MOV.U32 R4, RZ, RZ, R8 ;  /* 0x000000ffff042224 */ /* 0x000fca00078e0008 */
[----:B------:R0:W-:Y:S04]  /*3aed0*/  @P2 STG.E.U16 desc[UR36][R4.64+0x32], R17 ;  /* 0x0000321104002986 */ /* 0x0001e8000c101524 */
[----:B0-----:R-:W2:Y:S04]  /*3aee0*/  LDL.LU R4, [R1+0x648] ;  /* 0x0006480001047983 */ /* 0x001ea80000300800 */
[----:B------:R-:W3:Y:S01]  /*3aef0*/  LDL.LU R5, [R1+0x650] ;  /* 0x0006500001057983 */ /* 0x000ee20000300800 */
[C---:B------:R-:W-:Y:S02]  /*3af00*/  ISETP.GT.AND P3, PT, R0.reuse, 0x20, P1 ;  /* 0x000000200000780c */ /* 0x040fe40000f64270 */
[----:B------:R-:W-:-:S02]  /*3af10*/  ISETP.GT.AND P6, PT, R0, 0x21, P1 ;  /* 0x000000210000780c */ /* 0x000fc40000fc4270 */
[----:B------:R-:W-:Y:S02]  /*3af20*/  ISETP.GT.AND P2, PT, R0, 0x20, P4 ;  /* 0x000000200000780c */ /* 0x000fe40002744270 */
[----:B------:R-:W-:-:S07]  /*3af30*/  F2FP.BF16.F32.PACK_AB R7, RZ, R7 ;  /* 0x00000007ff07723e */ /* 0x000fce00000010ff */
[----:B------:R0:W-:Y:S04]  /*3af40*/  @P3 STG.E.U16 desc[UR36][R10.64+0x40], R7 ;  /* 0x000040070a003986 */ /* 0x0001e8000c101524 */
[----:B------:R3:W-:Y:S04]  /*3af50*/  @P6 STG.E.U16 desc[UR36][R10.64+0x42], R6 ;  /* 0x000042060a006986 */ /* 0x0007e8000c101524 */
[----:B0-----:R-:W4:Y:S01]  /*3af60*/  LDL.LU R7, [R1+0x64c] ;  /* 0x00064c0001077983 */ /* 0x001f220000300800 */
[----:B--2---:R-:W-:-:S05]  /*3af70*/  FMUL R4, R4, R2 ;  /* 0x0000000204047220 */ /* 0x004fca0000400000 */
[----:B------:R-:W-:Y:S01]  /*3af80*/  F2FP.BF16.F32.PACK_AB R4, RZ, R4 ;  /* 0x00000004ff04723e */ /* 0x000fe200000010ff */
[----:B---3--:R-:W-:Y:S01]  /*3af90*/  FMUL R6, R5, R2 ;  /* 0x0000000205067220 */ /* 0x008fe20000400000 */
[----:B------:R-:W-:Y:S02]  /*3afa0*/  @P2 IMAD.MOV.U32 R5, RZ, RZ, R9 ;  /* 0x000000ffff052224 */ /* 0x000fe400078e0009 */
[----:B------:R-:W-:Y:S01]  /*3afb0*/  PRMT R17, R4, 0x7610, R17 ;  /* 0x0000761004117816 */ /* 0x000fe20000000011 */
[----:B------:R-:W-:-:S05]  /*3afc0*/  @P2 IMAD.MOV.U32 R4, RZ, RZ, R8 ;  /* 0x000000ffff042224 */ /* 0x000fca00078e0008 */
[----:B------:R0:W-:Y:S04]  /*3afd0*/  @P2 STG.E.U16 desc[UR36][R4.64+0x40], R17 ;  /* 0x0000401104002986 */ /* 0x0001e8000c101524 */
[----:B0-----:R-:W2:Y:S01]  /*3afe0*/  LDL.LU R5, [R1+0x654] ;  /* 0x0006540001057983 */ /* 0x001ea20000300800 */
[C---:B------:R-:W-:Y:S01]  /*3aff0*/  ISETP.GT.AND P3, PT, R0.reuse, 0x21, P4 ;  /* 0x000000210000780c */ /* 0x040fe20002764270 */
[----:B----4-:R-:W-:Y:S01]  /*3b000*/  FMUL R7, R7, R2 ;  /* 0x0000000207077220 */ /* 0x010fe20000400000 */
[----:B------:R-:W-:-:S04]  /*3b010*/  ISETP.GT.AND P6, PT, R0, 0x28, P1 ;  /* 0x000000280000780c */ /* 0x000fc80000fc4270 */
[----:B------:R-:W-:-:S04]  /*3b020*/  F2FP.BF16.F32.PACK_AB R7, RZ, R7 ;  /* 0x00000007ff07723e */ /* 0x000fc800000010ff */
[----:B------:R-:W-:-:S03]  /*3b030*/  PRMT R17, R7, 0x7610, R17 ;  /* 0x0000761007117816 */ /* 0x000fc60000000011 */
[----:B------:R-:W-:Y:S02]  /*3b040*/  @P3 MOV R4, R8 ;  /* 0x0000000800043202 */ /* 0x000fe40000000f00 */
[----:B------:R-:W-:Y:S01]  /*3b050*/  F2FP.BF16.F32.PACK_AB R6, RZ, R6 ;  /* 0x00000006ff06723e */ /* 0x000fe200000010ff */
[----:B--2---:R-:W-:Y:S01]  /*3b060*/  FMUL R7, R5, R2 ;  /* 0x0000000205077220 */ /* 0x004fe20000400000 */
[----:B------:R-:W-:-:S05]  /*3b070*/  @P3 IMAD.MOV.U32 R5, RZ, RZ, R9 ;  /* 0x000000ffff053224 */ /* 0x000fca00078e0009 */
[----:B------:R0:W-:Y:S04]  /*3b080*/  @P3 STG.E.U16 desc[UR36][R4.64+0x42], R17 ;  /* 0x0000421104003986 */ /* 0x0001e8000c101524 */
[----:B------:R1:W-:Y:S04]  /*3b090*/  @P6 STG.E.U16 desc[UR36][R10.64+0x50], R6 ;  /* 0x000050060a006986 */ /* 0x0003e8000c101524 */
[----:B0-----:R-:W2:Y:S04]  /*3b0a0*/  LDL.LU R5, [R1+0x658] ;  /* 0x0006580001057983 */ /* 0x001ea80000300800 */
[----:B-1----:R-:W3:Y:S01]  /*3b0b0*/  LDL.LU R6, [R1+0x65c] ;  /* 0x00065c0001067983 */ /* 0x002ee20000300800 */
[----:B------:R-:W-:-:S02]  /*3b0c0*/  ISETP.GT.AND P2, PT, R0, 0x29, P1 ;  /* 0x000000290000780c */ /* 0x000fc40000f44270 */
[C---:B------:R-:W-:Y:S02]  /*3b0d0*/  ISETP.GT.AND P3, PT, R0.reuse, 0x28, P4 ;  /* 0x000000280000780c */ /* 0x040fe40002764270 */
[----:B------:R-:W-:Y:S02]  /*3b0e0*/  F2FP.BF16.F32.PACK_AB R4, RZ, R7 ;  /* 0x00000007ff04723e */ /* 0x000fe400000010ff */
[----:B------:R-:W-:-:S07]  /*3b0f0*/  ISETP.GT.AND P6, PT, R0, 0x29, P4 ;  /* 0x000000290000780c */ /* 0x000fce00027c4270 */
[----:B------:R0:W-:Y:S01]  /*3b100*/  @P2 STG.E.U16 desc[UR36][R10.64+0x52], R4 ;  /* 0x000052040a002986 */ /* 0x0001e2000c101524 */
[-C--:B--2---:R-:W-:Y:S01]  /*3b110*/  FMUL R5, R5, R2.reuse ;  /* 0x0000000205057220 */ /* 0x084fe20000400000 */
[----:B---3--:R-:W-:-:S04]  /*3b120*/  FMUL R6, R6, R2 ;  /* 0x0000000206067220 */ /* 0x008fc80000400000 */
[----:B------:R-:W-:Y:S02]  /*3b130*/  F2FP.BF16.F32.PACK_AB R5, RZ, R5 ;  /* 0x00000005ff05723e */ /* 0x000fe400000010ff */
[----:B0-----:R-:W-:Y:S02]  /*3b140*/  F2FP.BF16.F32.PACK_AB R4, RZ, R6 ;  /* 0x00000006ff04723e */ /* 0x001fe400000010ff */
[----:B------:R-:W-:Y:S01]  /*3b150*/  PRMT R7, R5, 0x7610, R7 ;  /* 0x0000761005077816 */ /* 0x000fe20000000007 */
[----:B------:R-:W-:Y:S01]  /*3b160*/  @P3 IMAD.MOV.U32 R5, RZ, RZ, R9 ;  /* 0x000000ffff053224 */ /* 0x000fe200078e0009 */
[----:B------:R-:W-:Y:S01]  /*3b170*/  PRMT R17, R4, 0x7610, R17 ;  /* 0x0000761004117816 */ /* 0x000fe20000000011 */
[--C-:B------:R-:W-:Y:S01]  /*3b180*/  @P3 IMAD.MOV.U32 R4, RZ, RZ, R8.reuse ;  /* 0x000000ffff043224 */ /* 0x100fe200078e0008 */
[----:B------:R-:W2:Y:S04]  /*3b190*/  LDL.LU R6, [R1+0x660] ;  /* 0x0006600001067983 */ /* 0x000ea80000300800 */
[----:B------:R0:W-:Y:S02]  /*3b1a0*/  @P3 STG.E.U16 desc[UR36][R4.64+0x50], R7 ;  /* 0x0000500704003986 */ /* 0x0001e4000c101524 */
[----:B0-----:R-:W-:-:S02]  /*3b1b0*/  @P6 IMAD.MOV.U32 R4, RZ, RZ, R8 ;  /* 0x000000ffff046224 */ /* 0x001fc400078e0008 */
        /* <DEDUP_REMOVED lines=8> */
[----:B------:R-:W-:-:S05]  /*3b240*/  F2FP.BF16.F32.PACK_AB R6, RZ, R6 ;  /* 0x00000006ff06723e */ /* 0x000fca00000010ff */
[----:B------:R0:W-:Y:S04]  /*3b250*/  @P2 STG.E.U16 desc[UR36][R10.64+0x60], R6 ;  /* 0x000060060a002986 */ /* 0x0001e8000c101524 */
[----:B0-----:R-:W2:Y:S01]  /*3b260*/  LDL.LU R6, [R1+0x66c] ;  /* 0x00066c0001067983 */ /* 0x001ea20000300800 */
[-C--:B---3--:R-:W-:Y:S01]  /*3b270*/  FMUL R5, R5, R2.reuse ;  /* 0x0000000205057220 */ /* 0x088fe20000400000 */
[----:B----4-:R-:W-:-:S04]  /*3b280*/  FMUL R4, R4, R2 ;  /* 0x0000000204047220 */ /* 0x010fc80000400000 */
[----:B------:R-:W-:Y:S02]  /*3b290*/  F2FP.BF16.F32.PACK_AB R5, RZ, R5 ;  /* 0x00000005ff05723e */ /* 0x000fe400000010ff */
[----:B------:R-:W-:-:S03]  /*3b2a0*/  F2FP.BF16.F32.PACK_AB R4, RZ, R4 ;  /* 0x00000004ff04723e */ /* 0x000fc600000010ff */
[----:B------:R0:W-:Y:S01]  /*3b2b0*/  @P3 STG.E.U16 desc[UR36][R10.64+0x62], R5 ;  /* 0x000062050a003986 */ /* 0x0001e2000c101524 */
[----:B------:R-:W-:Y:S01]  /*3b2c0*/  PRMT R7, R4, 0x7610, R7 ;  /* 0x0000761004077816 */ /* 0x000fe20000000007 */
[----:B------:R-:W-:Y:S02]  /*3b2d0*/  @P6 IMAD.MOV.U32 R4, RZ, RZ, R8 ;  /* 0x000000ffff046224 */ /* 0x000fe400078e0008 */
[----:B0-----:R-:W-:-:S05]  /*3b2e0*/  @P6 IMAD.MOV.U32 R5, RZ, RZ, R9 ;  /* 0x000000ffff056224 */ /* 0x001fca00078e0009 */
[----:B------:R0:W-:Y:S04]  /*3b2f0*/  @P6 STG.E.U16 desc[UR36][R4.64+0x60], R7 ;  /* 0x0000600704006986 */ /* 0x0001e8000c101524 */
[----:B0-----:R-:W3:Y:S04]  /*3b300*/  LDL.LU R4, [R1+0x670] ;  /* 0x0006700001047983 */ /* 0x001ee80000300800 */
[----:B------:R-:W4:Y:S01]  /*3b310*/  LDL.LU R5, [R1+0x674] ;  /* 0x0006740001057983 */ /* 0x000f220000300800 */
[----:B------:R-:W-:Y:S01]  /*3b320*/  ISETP.GT.AND P2, PT, R0, 0x31, P4 ;  /* 0x000000310000780c */ /* 0x000fe20002744270 */
[----:B--2---:R-:W-:-:S05]  /*3b330*/  FMUL R6, R6, R2 ;  /* 0x0000000206067220 */ /* 0x004fca0000400000 */
[----:B------:R-:W-:-:S04]  /*3b340*/  F2FP.BF16.F32.PACK_AB R6, RZ, R6 ;  /* 0x00000006ff06723e */ /* 0x000fc800000010ff */
[----:B------:R-:W-:Y:S01]  /*3b350*/  PRMT R17, R6, 0x7610, R17 ;  /* 0x0000761006117816 */ /* 0x000fe20000000011 */
[----:B---3--:R-:W-:Y:S02]  /*3b360*/  FMUL R7, R4, R2 ;  /* 0x0000000204077220 */ /* 0x008fe40000400000 */
[----:B------:R-:W-:Y:S01]  /*3b370*/  @P2 MOV R4, R8 ;  /* 0x0000000800042202 */ /* 0x000fe20000000f00 */
[----:B----4-:R-:W-:Y:S01]  /*3b380*/  FMUL R6, R5, R2 ;  /* 0x0000000205067220 */ /* 0x010fe20000400000 */
[----:B------:R-:W-:-:S05]  /*3b390*/  @P2 IMAD.MOV.U32 R5, RZ, RZ, R9 ;  /* 0x000000ffff052224 */ /* 0x000fca00078e0009 */
[----:B------:R0:W-:Y:S02]  /*3b3a0*/  @P2 STG.E.U16 desc[UR36][R4.64+0x62], R17 ;  /* 0x0000621104002986 */ /* 0x0001e4000c101524 */
[----:B0-----:R-:W-:Y:S02]  /*3b3b0*/  F2FP.BF16.F32.PACK_AB R4, RZ, R6 ;  /* 0x00000006ff04723e */ /* 0x001fe400000010ff */
[----:B------:R-:W2:Y:S01]  /*3b3c0*/  LDL.LU R6, [R1+0x678] ;  /* 0x0006780001067983 */ /* 0x000ea20000300800 */
[----:B------:R-:W-:-:S04]  /*3b3d0*/  F2FP.BF16.F32.PACK_AB R5, RZ, R7 ;  /* 0x00000007ff05723e */ /* 0x000fc800000010ff */
[----:B------:R-:W-:Y:S02]  /*3b3e0*/  PRMT R7, R5, 0x7610, R7 ;  /* 0x0000761005077816 */ /* 0x000fe40000000007 */
[----:B------:R-:W-:Y:S02]  /*3b3f0*/  PRMT R5, R4, 0x7610, R5 ;  /* 0x0000761004057816 */ /* 0x000fe40000000005 */
[----:B------:R-:W-:Y:S01]  /*3b400*/  ISETP.GT.AND P3, PT, R0, 0x38, P1 ;  /* 0x000000380000780c */ /* 0x000fe20000f64270 */
[----:B--2---:R-:W-:-:S05]  /*3b410*/  FMUL R6, R6, R2 ;  /* 0x0000000206067220 */ /* 0x004fca0000400000 */
[----:B------:R-:W-:Y:S02]  /*3b420*/  F2FP.BF16.F32.PACK_AB R4, RZ, R6 ;  /* 0x00000006ff04723e */ /* 0x000fe400000010ff */
[----:B------:R-:W2:Y:S01]  /*3b430*/  LDL.LU R6, [R1+0x67c] ;  /* 0x00067c0001067983 */ /* 0x000ea20000300800 */
[----:B------:R-:W-:-:S04]  /*3b440*/  ISETP.GT.AND P6, PT, R0, 0x39, P1 ;  /* 0x000000390000780c */ /* 0x000fc80000fc4270 */
[----:B------:R0:W-:Y:S01]  /*3b450*/  @P3 STG.E.U16 desc[UR36][R10.64+0x70], R7 ;  /* 0x000070070a003986 */ /* 0x0001e2000c101524 */
[----:B------:R-:W-:-:S03]  /*3b460*/  ISETP.GT.AND P2, PT, R0, 0x38, P4 ;  /* 0x000000380000780c */ /* 0x000fc60002744270 */
[----:B0-----:R-:W3:Y:S01]  /*3b470*/  LDL.LU R7, [R1+0x680] ;  /* 0x0006800001077983 */ /* 0x001ee20000300800 */
[----:B------:R-:W-:-:S09]  /*3b480*/  PRMT R17, R4, 0x7610, R17 ;  /* 0x0000761004117816 */ /* 0x000fd20000000011 */
[----:B------:R-:W-:Y:S01]  /*3b490*/  @P2 IMAD.MOV.U32 R4, RZ, RZ, R8 ;  /* 0x000000ffff042224 */ /* 0x000fe200078e0008 */
[----:B------:R0:W-:Y:S02]  /*3b4a0*/  @P6 STG.E.U16 desc[UR36][R10.64+0x72], R5 ;  /* 0x000072050a006986 */ /* 0x0001e4000c101524 */
[----:B0-----:R-:W-:-:S05]  /*3b4b0*/  @P2 IMAD.MOV.U32 R5, RZ, RZ, R9 ;  /* 0x000000ffff052224 */ /* 0x001fca00078e0009 */
[----:B------:R0:W-:Y:S01]  /*3b4c0*/  @P2 STG.E.U16 desc[UR36][R4.64+0x70], R17 ;  /* 0x0000701104002986 */ /* 0x0001e2000c101524 */
[----:B--2---:R-:W-:-:S05]  /*3b4d0*/  FMUL R6, R6, R2 ;  /* 0x0000000206067220 */ /* 0x004fca0000400000 */
[----:B0-----:R-:W-:Y:S02]  /*3b4e0*/  F2FP.BF16.F32.PACK_AB R5, RZ, R6 ;  /* 0x00000006ff05723e */ /* 0x001fe400000010ff */
[----:B------:R-:W2:Y:S01]  /*3b4f0*/  LDL.LU R6, [R1+0x684] ;  /* 0x0006840001067983 */ /* 0x000ea20000300800 */
[----:B------:R-:W-:Y:S01]  /*3b500*/  ISETP.GT.AND P3, PT, R0, 0x39, P4 ;  /* 0x000000390000780c */ /* 0x000fe20002764270 */
[----:B---3--:R-:W-:Y:S01]  /*3b510*/  FMUL R7, R7, R2 ;  /* 0x0000000207077220 */ /* 0x008fe20000400000 */
[----:B------:R-:W-:-:S04]  /*3b520*/  PRMT R17, R5, 0x7610, R17 ;  /* 0x0000761005117816 */ /* 0x000fc80000000011 */
[----:B------:R-:W-:-:S07]  /*3b530*/  F2FP.BF16.F32.PACK_AB R4, RZ, R7 ;  /* 0x00000007ff04723e */ /* 0x000fce00000010ff */
[----:B------:R-:W-:Y:S01]  /*3b540*/  @P3 IMAD.MOV.U32 R5, RZ, RZ, R9 ;  /* 0x000000ffff053224 */ /* 0x000fe200078e0009 */
[----:B------:R-:W-:Y:S01]  /*3b550*/  PRMT R7, R4, 0x7610, R7 ;  /* 0x0000761004077816 */ /* 0x000fe20000000007 */
[----:B------:R-:W-:Y:S01]  /*3b560*/  @P3 IMAD.MOV.U32 R4, RZ, RZ, R8 ;  /* 0x000000ffff043224 */ /* 0x000fe200078e0008 */
[----:B------:R-:W-:-:S04]  /*3b570*/  ISETP.GT.AND P2, PT, R0, 0x41, P1 ;  /* 0x000000410000780c */ /* 0x000fc80000f44270 */
[----:B------:R0:W-:Y:S04]  /*3b580*/  @P3 STG.E.U16 desc[UR36][R4.64+0x72], R17 ;  /* 0x0000721104003986 */ /* 0x0001e8000c101524 */
[----:B0-----:R-:W3:Y:S04]  /*3b590*/  LDL.LU R5, [R1+0x688] ;  /* 0x0006880001057983 */ /* 0x001ee80000300800 */
[----:B------:R-:W4:Y:S01]  /*3b5a0*/  LDL.LU R4, [R1+0x68c] ;  /* 0x00068c0001047983 */ /* 0x000f220000300800 */
[----:B--2---:R-:W-:-:S05]  /*3b5b0*/  FMUL R6, R6, R2 ;  /* 0x0000000206067220 */ /* 0x004fca0000400000 */
[----:B------:R-:W-:-:S05]  /*3b5c0*/  F2FP.BF16.F32.PACK_AB R6, RZ, R6 ;  /* 0x00000006ff06723e */ /* 0x000fca00000010ff */
[----:B------:R0:W-:Y:S04]  /*3b5d0*/  @P2 STG.E.U16 desc[UR36][R10.64+0x82], R6 ;  /* 0x000082060a002986 */ /* 0x0001e8000c101524 */
[----:B0-----:R-:W2:Y:S01]  /*3b5e0*/  LDL.LU R6, [R1+0x690] ;  /* 0x0006900001067983 */ /* 0x001ea20000300800 */
[C---:B------:R-:W-:Y:S02]  /*3b5f0*/  ISETP.GT.AND P6, PT, R0.reuse, 0x40, P1 ;  /* 0x000000400000780c */ /* 0x040fe40000fc4270 */
[----:B------:R-:W-:Y:S01]  /*3b600*/  ISETP.GT.AND P3, PT, R0, 0x40, P4 ;  /* 0x000000400000780c */ /* 0x000fe20002764270 */
[----:B---3--:R-:W-:-:S10]  /*3b610*/  FMUL R5, R5, R2 ;  /* 0x0000000205057220 */ /* 0x008fd40000400000 */
[----:B------:R0:W-:Y:S01]  /*3b620*/  @P6 STG.E.U16 desc[UR36][R10.64+0x80], R7 ;  /* 0x000080070a006986 */ /* 0x0001e2000c101524 */
[----:B----4-:R-:W-:Y:S01]  /*3b630*/  FMUL R4, R4, R2 ;  /* 0x0000000204047220 */ /* 0x010fe20000400000 */
[----:B------:R-:W-:Y:S02]  /*3b640*/  ISETP.GT.AND P6, PT, R0, 0x41, P4 ;  /* 0x000000410000780c */ /* 0x000fe400027c4270 */
[----:B------:R-:W-:Y:S02]  /*3b650*/  F2FP.BF16.F32.PACK_AB R5, RZ, R5 ;  /* 0x00000005ff05723e */ /* 0x000fe400000010ff */
[----:B------:R-:W-:Y:S02]  /*3b660*/  F2FP.BF16.F32.PACK_AB R4, RZ, R4 ;  /* 0x00000004ff04723e */ /* 0x000fe400000010ff */
[----:B0-----:R-:W-:Y:S01]  /*3b670*/  PRMT R7, R5, 0x7610, R7 ;  /* 0x0000761005077816 */ /* 0x001fe20000000007 */
[----:B------:R-:W-:Y:S01]  /*3b680*/  @P3 IMAD.MOV.U32 R5, RZ, RZ, R9 ;  /* 0x000000ffff053224 */ /* 0x000fe200078e0009 */
[----:B------:R-:W-:Y:S01]  /*3b690*/  PRMT R17, R4, 0x7610, R17 ;  /* 0x0000761004117816 */ /* 0x000fe20000000011 */
[----:B------:R-:W-:Y:S01]  /*3b6a0*/  @P3 IMAD.MOV.U32 R4, RZ, RZ, R8 ;  /* 0x000000ffff043224 */ /* 0x000fe200078e0008 */
[----:B------:R-:W-:-:S04]  /*3b6b0*/  ISETP.GT.AND P2, PT, R0, 0x48, P1 ;  /* 0x000000480000780c */ /* 0x000fc80000f44270 */
[----:B------:R0:W-:Y:S02]  /*3b6c0*/  @P3 STG.E.U16 desc[UR36][R4.64+0x80], R7 ;  /* 0x0000800704003986 */ /* 0x0001e4000c101524 */
[----:B0-----:R-:W-:Y:S01]  /*3b6d0*/  @P6 MOV R4, R8 ;  /* 0x0000000800046202 */ /* 0x001fe20000000f00 */
[----:B------:R-:W-:-:S05]  /*3b6e0*/  @P6 IMAD.MOV.U32 R5, RZ, RZ, R9 ;  /* 0x000000ffff056224 */ /* 0x000fca00078e0009 */
[----:B------:R0:W-:Y:S04]  /*3b6f0*/  @P6 STG.E.U16 desc[UR36][R4.64+0x82], R17 ;  /* 0x0000821104006986 */ /* 0x0001e8000c101524 */
[----:B0-----:R-:W3:Y:S04]  /*3b700*/  LDL.LU R4, [R1+0x694] ;  /* 0x0006940001047983 */ /* 0x001ee80000300800 */
[----:B------:R-:W4:Y:S01]  /*3b710*/  LDL.LU R5, [R1+0x698] ;  /* 0x0006980001057983 */ /* 0x000f220000300800 */
[----:B--2---:R-:W-:-:S05]  /*3b720*/  FMUL R6, R6, R2 ;  /* 0x0000000206067220 */ /* 0x004fca0000400000 */
[----:B------:R-:W-:-:S05]  /*3b730*/  F2FP.BF16.F32.PACK_AB R6, RZ, R6 ;  /* 0x00000006ff06723e */ /* 0x000fca00000010ff */
[----:B------:R0:W-:Y:S04]  /*3b740*/  @P2 STG.E.U16 desc[UR36][R10.64+0x90], R6 ;  /* 0x000090060a002986 */ /* 0x0001e8000c101524 */
[----:B0-----:R-:W2:Y:S01]  /*3b750*/  LDL.LU R6, [R1+0x69c] ;  /* 0x00069c0001067983 */ /* 0x001ea20000300800 */
[----:B---3--:R-:W-:-:S05]  /*3b760*/  FMUL R4, R4, R2 ;  /* 0x0000000204047220 */ /* 0x008fca0000400000 */
[----:B------:R-:W-:-:S04]  /*3b770*/  F2FP.BF16.F32.PACK_AB R4, RZ, R4 ;  /* 0x00000004ff04723e */ /* 0x000fc800000010ff */
[----:B------:R-:W-:Y:S01]  /*3b780*/  PRMT R7, R4, 0x7610, R7 ;  /* 0x0000761004077816 */ /* 0x000fe20000000007 */
[----:B--2---:R-:W-:-:S05]  /*3b790*/  FMUL R6, R6, R2 ;  /* 0x0000000206067220 */ /* 0x004fca0000400000 */
[----:B------:R-:W-:Y:S02]  /*3b7a0*/  F2FP.BF16.F32.PACK_AB R4, RZ, R6 ;  /* 0x00000006ff04723e */ /* 0x000fe400000010ff */
[----:B------:R-:W2:Y:S01]  /*3b7b0*/  LDL.LU R6, [R1+0x6a0] ;  /* 0x0006a00001067983 */ /* 0x000ea20000300800 */
[C---:B------:R-:W-:Y:S02]  /*3b7c0*/  ISETP.GT.AND P3, PT, R0.reuse, 0x49, P1 ;  /* 0x000000490000780c */ /* 0x040fe40000f64270 */
[C---:B------:R-:W-:Y:S01]  /*3b7d0*/  ISETP.GT.AND P6, PT, R0.reuse, 0x48, P4 ;  /* 0x000000480000780c */ /* 0x040fe200027c4270 */
[----:B----4-:R-:W-:Y:S01]  /*3b7e0*/  FMUL R5, R5, R2 ;  /* 0x0000000205057220 */ /* 0x010fe20000400000 */
[----:B------:R-:W-:-:S04]  /*3b7f0*/  ISETP.GT.AND P2, PT, R0, 0x49, P4 ;  /* 0x000000490000780c */ /* 0x000fc80002744270 */
[----:B------:R-:W-:-:S04]  /*3b800*/  F2FP.BF16.F32.PACK_AB R5, RZ, R5 ;  /* 0x00000005ff05723e */ /* 0x000fc800000010ff */
[----:B------:R-:W-:Y:S01]  /*3b810*/  PRMT R17, R5, 0x7610, R17 ;  /* 0x0000761005117816 */ /* 0x000fe20000000011 */
[----:B------:R0:W-:Y:S02]  /*3b820*/  @P3 STG.E.U16 desc[UR36][R10.64+0x92], R7 ;  /* 0x000092070a003986 */ /* 0x0001e4000c101524 */
[----:B------:R-:W-:Y:S01]  /*3b830*/  @P6 IMAD.MOV.U32 R5, RZ, RZ, R9 ;  /* 0x000000ffff056224 */ /* 0x000fe200078e0009 */
[----:B0-----:R-:W-:Y:S01]  /*3b840*/  PRMT R7, R4, 0x7610, R7 ;  /* 0x0000761004077816 */ /* 0x001fe20000000007 */
[----:B------:R-:W-:-:S05]  /*3b850*/  @P6 IMAD.MOV.U32 R4, RZ, RZ, R8 ;  /* 0x000000ffff046224 */ /* 0x000fca00078e0008 */
[----:B------:R0:W-:Y:S01]  /*3b860*/  @P6 STG.E.U16 desc[UR36][R4.64+0x90], R17 ;  /* 0x0000901104006986 */ /* 0x0001e2000c101524 */
[C---:B------:R-:W-:Y:S02]  /*3b870*/  ISETP.GT.AND P3, PT, R0.reuse, 0x50, P1 ;  /* 0x000000500000780c */ /* 0x040fe40000f64270 */
[----:B------:R-:W-:Y:S01]  /*3b880*/  ISETP.GT.AND P6, PT, R0, 0x50, P4 ;  /* 0x000000500000780c */ /* 0x000fe200027c4270 */
[----:B0-----:R-:W-:Y:S02]  /*3b890*/  @P2 IMAD.MOV.U32 R4, RZ, RZ, R8 ;  /* 0x000000ffff042224 */ /* 0x001fe400078e0008 */
[----:B------:R-:W-:-:S05]  /*3b8a0*/  @P2 IMAD.MOV.U32 R5, RZ, RZ, R9 ;  /* 0x000000ffff052224 */ /* 0x000fca00078e0009 */
[----:B------:R0:W-:Y:S01]  /*3b8b0*/  @P2 STG.E.U16 desc[UR36][R4.64+0x92], R7 ;  /* 0x0000920704002986 */ /* 0x0001e2000c101524 */
[----:B------:R-:W-:Y:S01]  /*3b8c0*/  ISETP.GT.AND P2, PT, R0, 0x51, P1 ;  /* 0x000000510000780c */ /* 0x000fe20000f44270 */
[-C--:B0-----:R-:W-:Y:S01]  /*3b8d0*/  FMUL R5, R18, R2.reuse ;  /* 0x0000000212057220 */ /* 0x081fe20000400000 */
[----:B------:R-:W-:Y:S01]  /*3b8e0*/  FMUL R4, R218, R2 ;  /* 0x00000002da047220 */ /* 0x000fe20000400000 */
[----:B------:R-:W3:Y:S03]  /*3b8f0*/  LDL.LU R18, [R1+0x400] ;  /* 0x0004000001127983 */ /* 0x000ee60000300800 */
[----:B------:R-:W-:Y:S02]  /*3b900*/  F2FP.BF16.F32.PACK_AB R5, RZ, R5 ;  /* 0x00000005ff05723e */ /* 0x000fe400000010ff */
[----:B------:R-:W-:-:S05]  /*3b910*/  F2FP.BF16.F32.PACK_AB R4, RZ, R4 ;  /* 0x00000004ff04723e */ /* 0x000fca00000010ff */
[----:B------:R0:W-:Y:S01]  /*3b920*/  @P2 STG.E.U16 desc[UR36][R10.64+0xa2], R5 ;  /* 0x0000a2050a002986 */ /* 0x0001e2000c101524 */
[----:B------:R-:W-:Y:S01]  /*3b930*/  ISETP.GT.AND P2, PT, R0, 0x58, P1 ;  /* 0x000000580000780c */ /* 0x000fe20000f44270 */
[----:B0-----:R-:W-:Y:S02]  /*3b940*/  @P6 IMAD.MOV.U32 R5, RZ, RZ, R9 ;  /* 0x000000ffff056224 */ /* 0x001fe400078e0009 */
[----:B--2---:R-:W-:-:S05]  /*3b950*/  FMUL R6, R6, R2 ;  /* 0x0000000206067220 */ /* 0x004fca0000400000 */
[----:B------:R-:W-:-:S04]  /*3b960*/  F2FP.BF16.F32.PACK_AB R6, RZ, R6 ;  /* 0x00000006ff06723e */ /* 0x000fc800000010ff */
[----:B------:R-:W-:Y:S01]  /*3b970*/  PRMT R7, R6, 0x7610, R7 ;  /* 0x0000761006077816 */ /* 0x000fe20000000007 */
[----:B------:R-:W-:-:S04]  /*3b980*/  FMUL R6, R216, R2 ;  /* 0x00000002d8067220 */ /* 0x000fc80000400000 */
[----:B------:R0:W-:Y:S01]  /*3b990*/  @P3 STG.E.U16 desc[UR36][R10.64+0xa0], R7 ;  /* 0x0000a0070a003986 */ /* 0x0001e2000c101524 */
[----:B------:R-:W-:Y:S02]  /*3b9a0*/  ISETP.GT.AND P3, PT, R0, 0x51, P4 ;  /* 0x000000510000780c */ /* 0x000fe40002764270 */
[----:B------:R-:W-:Y:S02]  /*3b9b0*/  F2FP.BF16.F32.PACK_AB R6, RZ, R6 ;  /* 0x00000006ff06723e */ /* 0x000fe400000010ff */
[----:B0-----:R-:W-:Y:S01]  /*3b9c0*/  PRMT R7, R4, 0x7610, R7 ;  /* 0x0000761004077816 */ /* 0x001fe20000000007 */
[----:B------:R-:W-:-:S05]  /*3b9d0*/  @P6 IMAD.MOV.U32 R4, RZ, RZ, R8 ;  /* 0x000000ffff046224 */ /* 0x000fca00078e0008 */
[----:B------:R0:W-:Y:S01]  /*3b9e0*/  @P6 STG.E.U16 desc[UR36][R4.64+0xa0], R7 ;  /* 0x0000a00704006986 */ /* 0x0001e2000c101524 */
[----:B------:R-:W-:Y:S01]  /*3b9f0*/  PRMT R17, R6, 0x7610, R17 ;  /* 0x0000761006117816 */ /* 0x000fe20000000011 */
[-C--:B0-----:R-:W-:Y:S01]  /*3ba00*/  FMUL R4, R215, R2.reuse ;  /* 0x00000002d7047220 */ /* 0x081fe20000400000 */
[----:B------:R-:W-:Y:S02]  /*3ba10*/  @P3 IMAD.MOV.U32 R5, RZ, RZ, R9 ;  /* 0x000000ffff053224 */ /* 0x000fe400078e0009 */
[----:B------:R-:W-:Y:S02]  /*3ba20*/  FMUL R7, R217, R2 ;  /* 0x00000002d9077220 */ /* 0x000fe40000400000 */
[----:B------:R-:W-:Y:S02]  /*3ba30*/  F2FP.BF16.F32.PACK_AB R6, RZ, R4 ;  /* 0x00000004ff06723e */ /* 0x000fe400000010ff */
[----:B------:R-:W-:Y:S02]  /*3ba40*/  @P3 MOV R4, R8 ;  /* 0x0000000800043202 */ /* 0x000fe40000000f00 */
[----:B------:R-:W-:-:S02]  /*3ba50*/  ISETP.GT.AND P6, PT, R0, 0x59, P1 ;  /* 0x000000590000780c */ /* 0x000fc40000fc4270 */
[----:B------:R-:W-:Y:S01]  /*3ba60*/  F2FP.BF16.F32.PACK_AB R7, RZ, R7 ;  /* 0x00000007ff07723e */ /* 0x000fe200000010ff */
[----:B------:R0:W-:Y:S01]  /*3ba70*/  @P3 STG.E.U16 desc[UR36][R4.64+0xa2], R17 ;  /* 0x0000a21104003986 */ /* 0x0001e2000c101524 */
[----:B------:R-:W-:-:S03]  /*3ba80*/  ISETP.GT.AND P3, PT, R0, 0x58, P4 ;  /* 0x000000580000780c */ /* 0x000fc60002764270 */
[----:B------:R1:W-:Y:S01]  /*3ba90*/  @P2 STG.E.U16 desc[UR36][R10.64+0xb0], R7 ;  /* 0x0000b0070a002986 */ /* 0x0003e2000c101524 */
[----:B------:R-:W-:Y:S01]  /*3baa0*/  ISETP.GT.AND P2, PT, R0, 0x59, P4 ;  /* 0x000000590000780c */ /* 0x000fe20002744270 */
[----:B0-----:R-:W-:-:S05]  /*3bab0*/  FMUL R4, R214, R2 ;  /* 0x00000002d6047220 */ /* 0x001fca0000400000 */
[----:B------:R-:W-:Y:S01]  /*3bac0*/  F2FP.BF16.F32.PACK_AB R4, RZ, R4 ;  /* 0x00000004ff04723e */ /* 0x000fe200000010ff */
[-C--:B-1----:R-:W-:Y:S01]  /*3bad0*/  FMUL R7, R212, R2.reuse ;  /* 0x00000002d4077220 */ /* 0x082fe20000400000 */
[----:B------:R0:W-:Y:S01]  /*3bae0*/  @P6 STG.E.U16 desc[UR36][R10.64+0xb2], R6 ;  /* 0x0000b2060a006986 */ /* 0x0001e2000c101524 */
[----:B------:R-:W-:Y:S01]  /*3baf0*/  @P3 IMAD.MOV.U32 R5, RZ, RZ, R9 ;  /* 0x000000ffff053224 */ /* 0x000fe200078e0009 */
[----:B------:R-:W-:Y:S01]  /*3bb00*/  PRMT R17, R4, 0x7610, R17 ;  /* 0x0000761004117816 */ /* 0x000fe20000000011 */
[----:B------:R-:W-:Y:S01]  /*3bb10*/  @P3 IMAD.MOV.U32 R4, RZ, RZ, R8 ;  /* 0x000000ffff043224 */ /* 0x000fe200078e0008 */
[C---:B------:R-:W-:Y:S02]  /*3bb20*/  ISETP.GT.AND P6, PT, R0.reuse, 0x60, P1 ;  /* 0x000000600000780c */ /* 0x040fe40000fc4270 */
[----:B------:R-:W-:Y:S02]  /*3bb30*/  F2FP.BF16.F32.PACK_AB R7, RZ, R7 ;  /* 0x00000007ff07723e */ /* 0x000fe400000010ff */
[----:B------:R1:W-:Y:S01]  /*3bb40*/  @P3 STG.E.U16 desc[UR36][R4.64+0xb0], R17 ;  /* 0x0000b01104003986 */ /* 0x0003e2000c101524 */
[----:B------:R-:W-:Y:S01]  /*3bb50*/  ISETP.GT.AND P3, PT, R0, 0x61, P1 ;  /* 0x000000610000780c */ /* 0x000fe20000f64270 */
[----:B0-----:R-:W-:-:S05]  /*3bb60*/  FMUL R6, R213, R2 ;  /* 0x00000002d5067220 */ /* 0x001fca0000400000 */
[----:B------:R-:W-:Y:S02]  /*3bb70*/  F2FP.BF16.F32.PACK_AB R6, RZ, R6 ;  /* 0x00000006ff06723e */ /* 0x000fe400000010ff */
[----:B-1----:R-:W-:Y:S01]  /*3bb80*/  PRMT R17, R7, 0x7610, R17 ;  /* 0x0000761007117816 */ /* 0x002fe20000000011 */
[----:B------:R-:W-:Y:S02]  /*3bb90*/  @P2 IMAD.MOV.U32 R4, RZ, RZ, R8 ;  /* 0x000000ffff042224 */ /* 0x000fe400078e0008 */
[----:B------:R-:W-:Y:S02]  /*3bba0*/  @P2 IMAD.MOV.U32 R5, RZ, RZ, R9 ;  /* 0x000000ffff052224 */ /* 0x000fe400078e0009 */
[----:B------:R-:W-:-:S03]  /*3bbb0*/  FMUL R7, R211, R2 ;  /* 0x00000002d3077220 */ /* 0x000fc60000400000 */
[----:B------:R0:W-:Y:S01]  /*3bbc0*/  @P2 STG.E.U16 desc[UR36][R4.64+0xb2], R17 ;  /* 0x0000b21104002986 */ /* 0x0001e2000c101524 */
[----:B------:R-:W-:-:S03]  /*3bbd0*/  ISETP.GT.AND P2, PT, R0, 0x60, P4 ;  /* 0x000000600000780c */ /* 0x000fc60002744270 */
[----:B------:R1:W-:Y:S01]  /*3bbe0*/  @P6 STG.E.U16 desc[UR36][R10.64+0xc0], R6 ;  /* 0x0000c0060a006986 */ /* 0x0003e2000c101524 */
[----:B------:R-:W-:Y:S02]  /*3bbf0*/  ISETP.GT.AND P6, PT, R0, 0x61, P4 ;  /* 0x000000610000780c */ /* 0x000fe400027c4270 */
[----:B0-----:R-:W-:Y:S01]  /*3bc00*/  F2FP.BF16.F32.PACK_AB R4, RZ, R7 ;  /* 0x00000007ff04723e */ /* 0x001fe200000010ff */
[-C--:B------:R-:W-:Y:S01]  /*3bc10*/  FMUL R5, R210, R2.reuse ;  /* 0x00000002d2057220 */ /* 0x080fe20000400000 */
[----:B-1----:R-:W-:-:S03]  /*3bc20*/  FMUL R6, R208, R2 ;  /* 0x00000002d0067220 */ /* 0x002fc60000400000 */
[----:B------:R0:W-:Y:S01]  /*3bc30*/  @P3 STG.E.U16 desc[UR36][R10.64+0xc2], R4 ;  /* 0x0000c2040a003986 */ /* 0x0001e2000c101524 */
[----:B------:R-:W-:-:S04]  /*3bc40*/  F2FP.BF16.F32.PACK_AB R5, RZ, R5 ;  /* 0x00000005ff05723e */ /* 0x000fc800000010ff */
[----:B------:R-:W-:Y:S01]  /*3bc50*/  PRMT R7, R5, 0x7610, R7 ;  /* 0x0000761005077816 */ /* 0x000fe20000000007 */
[----:B------:R-:W-:Y:S01]  /*3bc60*/  @P2 IMAD.MOV.U32 R5, RZ, RZ, R9 ;  /* 0x000000ffff052224 */ /* 0x000fe200078e0009 */
[----:B0-----:R-:W-:-:S04]  /*3bc70*/  F2FP.BF16.F32.PACK_AB R4, RZ, R6 ;  /* 0x00000006ff04723e */ /* 0x001fc800000010ff */
[----:B------:R-:W-:Y:S01]  /*3bc80*/  PRMT R17, R4, 0x7610, R17 ;  /* 0x0000761004117816 */ /* 0x000fe20000000011 */
[----:B------:R-:W-:Y:S01]  /*3bc90*/  @P2 IMAD.MOV.U32 R4, RZ, RZ, R8 ;  /* 0x000000ffff042224 */ /* 0x000fe200078e0008 */
[----:B------:R-:W-:Y:S01]  /*3bca0*/  ISETP.GT.AND P3, PT, R0, 0x68, P1 ;  /* 0x000000680000780c */ /* 0x000fe20000f64270 */
[----:B------:R-:W-:-:S03]  /*3bcb0*/  FMUL R6, R209, R2 ;  /* 0x00000002d1067220 */ /* 0x000fc60000400000 */
[----:B------:R0:W-:Y:S01]  /*3bcc0*/  @P2 STG.E.U16 desc[UR36][R4.64+0xc0], R7 ;  /* 0x0000c00704002986 */ /* 0x0001e2000c101524 */
[----:B------:R-:W-:Y:S02]  /*3bcd0*/  ISETP.GT.AND P2, PT, R0, 0x69, P1 ;  /* 0x000000690000780c */ /* 0x000fe40000f44270 */
[----:B------:R-:W-:Y:S02]  /*3bce0*/  F2FP.BF16.F32.PACK_AB R6, RZ, R6 ;  /* 0x00000006ff06723e */ /* 0x000fe400000010ff */
[----:B0-----:R-:W-:Y:S01]  /*3bcf0*/  @P6 MOV R4, R8 ;  /* 0x0000000800046202 */ /* 0x001fe20000000f00 */
[----:B------:R-:W-:-:S05]  /*3bd00*/  @P6 IMAD.MOV.U32 R5, RZ, RZ, R9 ;  /* 0x000000ffff056224 */ /* 0x000fca00078e0009 */
[----:B------:R0:W-:Y:S01]  /*3bd10*/  @P6 STG.E.U16 desc[UR36][R4.64+0xc2], R17 ;  /* 0x0000c21104006986 */ /* 0x0001e2000c101524 */
[----:B------:R-:W-:-:S03]  /*3bd20*/  ISETP.GT.AND P6, PT, R0, 0x68, P4 ;  /* 0x000000680000780c */ /* 0x000fc600027c4270 */
[----:B------:R1:W-:Y:S01]  /*3bd30*/  @P3 STG.E.U16 desc[UR36][R10.64+0xd0], R6 ;  /* 0x0000d0060a003986 */ /* 0x0003e2000c101524 */
[----:B------:R-:W-:Y:S01]  /*3bd40*/  ISETP.GT.AND P3, PT, R0, 0x69, P4 ;  /* 0x000000690000780c */ /* 0x000fe20002764270 */
[-C--:B0-----:R-:W-:Y:S01]  /*3bd50*/  FMUL R5, R207, R2.reuse ;  /* 0x00000002cf057220 */ /* 0x081fe20000400000 */
[----:B------:R-:W-:-:S04]  /*3bd60*/  FMUL R4, R206, R2 ;  /* 0x00000002ce047220 */ /* 0x000fc80000400000 */
[----:B------:R-:W-:Y:S02]  /*3bd70*/  F2FP.BF16.F32.PACK_AB R5, RZ, R5 ;  /* 0x00000005ff05723e */ /* 0x000fe400000010ff */
[----:B------:R-:W-:Y:S01]  /*3bd80*/  F2FP.BF16.F32.PACK_AB R4, RZ, R4 ;  /* 0x00000004ff04723e */ /* 0x000fe200000010ff */
[----:B-1----:R-:W-:Y:S02]  /*3bd90*/  FMUL R6, R204, R2 ;  /* 0x00000002cc067220 */ /* 0x002fe40000400000 */
[----:B------:R0:W-:Y:S01]  /*3bda0*/  @P2 STG.E.U16 desc[UR36][R10.64+0xd2], R5 ;  /* 0x0000d2050a002986 */ /* 0x0001e2000c101524 */
[----:B------:R-:W-:Y:S01]  /*3bdb0*/  PRMT R7, R4, 0x7610, R7 ;  /* 0x0000761004077816 */ /* 0x000fe20000000007 */
[----:B------:R-:W-:Y:S01]  /*3bdc0*/  @P6 IMAD.MOV.U32 R4, RZ, RZ, R8 ;  /* 0x000000ffff046224 */ /* 0x000fe200078e0008 */
[----:B------:R-:W-:Y:S01]  /*3bdd0*/  F2FP.BF16.F32.PACK_AB R6, RZ, R6 ;  /* 0x00000006ff06723e */ /* 0x000fe200000010ff */
[----:B0-----:R-:W-:-:S03]  /*3bde0*/  @P6 IMAD.MOV.U32 R5, RZ, RZ, R9 ;  /* 0x000000ffff056224 */ /* 0x001fc600078e0009 */
[----:B------:R-:W-:Y:S02]  /*3bdf0*/  PRMT R17, R6, 0x7610, R17 ;  /* 0x0000761006117816 */ /* 0x000fe40000000011 */
[----:B------:R0:W-:Y:S01]  /*3be00*/  @P6 STG.E.U16 desc[UR36][R4.64+0xd0], R7 ;  /* 0x0000d00704006986 */ /* 0x0001e2000c101524 */
[-C--:B------:R-:W-:Y:S01]  /*3be10*/  FMUL R6, R203, R2.reuse ;  /* 0x00000002cb067220 */ /* 0x080fe20000400000 */
[C---:B------:R-:W-:Y:S02]  /*3be20*/  ISETP.GT.AND P2, PT, R0.reuse, 0x70, P1 ;  /* 0x000000700000780c */ /* 0x040fe40000f44270 */
[----:B------:R-:W-:Y:S01]  /*3be30*/  ISETP.GT.AND P6, PT, R0, 0x71, P1 ;  /* 0x000000710000780c */ /* 0x000fe20000fc4270 */
[----:B0-----:R-:W-:Y:S02]  /*3be40*/  @P3 IMAD.MOV.U32 R4, RZ, RZ, R8 ;  /* 0x000000ffff043224 */ /* 0x001fe400078e0008 */
[----:B------:R-:W-:Y:S02]  /*3be50*/  @P3 IMAD.MOV.U32 R5, RZ, RZ, R9 ;  /* 0x000000ffff053224 */ /* 0x000fe400078e0009 */
[----:B------:R-:W-:-:S03]  /*3be60*/  FMUL R7, R205, R2 ;  /* 0x00000002cd077220 */ /* 0x000fc60000400000 */
[----:B------:R0:W-:Y:S01]  /*3be70*/  @P3 STG.E.U16 desc[UR36][R4.64+0xd2], R17 ;  /* 0x0000d21104003986 */ /* 0x0001e2000c101524 */
[----:B------:R-:W-:Y:S02]  /*3be80*/  ISETP.GT.AND P3, PT, R0, 0x70, P4 ;  /* 0x000000700000780c */ /* 0x000fe40002764270 */
[----:B0-----:R-:W-:Y:S02]  /*3be90*/  F2FP.BF16.F32.PACK_AB R5, RZ, R7 ;  /* 0x00000007ff05723e */ /* 0x001fe400000010ff */
[----:B------:R-:W-:Y:S01]  /*3bea0*/  F2FP.BF16.F32.PACK_AB R4, RZ, R6 ;  /* 0x00000006ff04723e */ /* 0x000fe200000010ff */
[----:B------:R-:W-:Y:S01]  /*3beb0*/  FMUL R6, R202, R2 ;  /* 0x00000002ca067220 */ /* 0x000fe20000400000 */
[----:B------:R-:W-:Y:S02]  /*3bec0*/  PRMT R7, R5, 0x7610, R7 ;  /* 0x0000761005077816 */ /* 0x000fe40000000007 */
[----:B------:R-:W-:Y:S02]  /*3bed0*/  PRMT R5, R4, 0x7610, R5 ;  /* 0x0000761004057816 */ /* 0x000fe40000000005 */
[----:B------:R-:W-:Y:S01]  /*3bee0*/  F2FP.BF16.F32.PACK_AB R4, RZ, R6 ;  /* 0x00000006ff04723e */ /* 0x000fe200000010ff */
[----:B------:R0:W-:Y:S01]  /*3bef0*/  @P2 STG.E.U16 desc[UR36][R10.64+0xe0], R7 ;  /* 0x0000e0070a002986 */ /* 0x0001e2000c101524 */
[----:B------:R-:W-:-:S02]  /*3bf00*/  ISETP.GT.AND P2, PT, R0, 0x71, P4 ;  /* 0x000000710000780c */ /* 0x000fc40002744270 */
[----:B------:R-:W-:Y:S01]  /*3bf10*/  PRMT R17, R4, 0x7610, R17 ;  /* 0x0000761004117816 */ /* 0x000fe20000000011 */
[----:B------:R1:W-:Y:S01]  /*3bf20*/  @P6 STG.E.U16 desc[UR36][R10.64+0xe2], R5 ;  /* 0x0000e2050a006986 */ /* 0x0003e2000c101524 */
[----:B------:R-:W-:Y:S02]  /*3bf30*/  @P3 IMAD.MOV.U32 R4, RZ, RZ, R8 ;  /* 0x000000ffff043224 */ /* 0x000fe400078e0008 */
[-C--:B------:R-:W-:Y:S01]  /*3bf40*/  FMUL R6, R200, R2.reuse ;  /* 0x00000002c8067220 */ /* 0x080fe20000400000 */
[----:B0-----:R-:W-:Y:S01]  /*3bf50*/  FMUL R7, R201, R2 ;  /* 0x00000002c9077220 */ /* 0x001fe20000400000 */
[----:B-1----:R-:W-:Y:S01]  /*3bf60*/  @P3 IMAD.MOV.U32 R5, RZ, RZ, R9 ;  /* 0x000000ffff053224 */ /* 0x002fe200078e0009 */
[----:B------:R-:W-:-:S04]  /*3bf70*/  ISETP.GT.AND P6, PT, R0, 0x78, P1 ;  /* 0x000000780000780c */ /* 0x000fc80000fc4270 */
[----:B------:R0:W-:Y:S02]  /*3bf80*/  @P3 STG.E.U16 desc[UR36][R4.64+0xe0], R17 ;  /* 0x0000e01104003986 */ /* 0x0001e4000c101524 */
[----:B0-----:R-:W-:Y:S02]  /*3bf90*/  F2FP.BF16.F32.PACK_AB R5, RZ, R6 ;  /* 0x00000006ff05723e */ /* 0x001fe400000010ff */
[----:B------:R-:W-:Y:S02]  /*3bfa0*/  F2FP.BF16.F32.PACK_AB R4, RZ, R7 ;  /* 0x00000007ff04723e */ /* 0x000fe400000010ff */
[----:B------:R-:W-:Y:S01]  /*3bfb0*/  PRMT R17, R5, 0x7610, R17 ;  /* 0x0000761005117816 */ /* 0x000fe20000000011 */
[----:B------:R-:W-:Y:S01]  /*3bfc0*/  @P2 IMAD.MOV.U32 R5, RZ, RZ, R9 ;  /* 0x000000ffff052224 */ /* 0x000fe200078e0009 */
[----:B------:R-:W-:Y:S02]  /*3bfd0*/  PRMT R7, R4, 0x7610, R7 ;  /* 0x0000761004077816 */ /* 0x000fe40000000007 */
[----:B------:R-:W-:-:S05]  /*3bfe0*/  @P2 MOV R4, R8 ;  /* 0x0000000800042202 */ /* 0x000fca0000000f00 */
[----:B------:R0:W-:Y:S01]  /*3bff0*/  @P2 STG.E.U16 desc[UR36][R4.64+0xe2], R17 ;  /* 0x0000e21104002986 */ /* 0x0001e2000c101524 */
[C---:B------:R-:W-:Y:S02]  /*3c000*/  ISETP.GT.AND P2, PT, R0.reuse, 0x78, P4 ;  /* 0x000000780000780c */ /* 0x040fe40002744270 */
[C---:B------:R-:W-:Y:S01]  /*3c010*/  ISETP.GT.AND P3, PT, R0.reuse, 0x79, P1 ;  /* 0x000000790000780c */ /* 0x040fe20000f64270 */
[----:B------:R1:W-:Y:S01]  /*3c020*/  @P6 STG.E.U16 desc[UR36][R10.64+0xf0], R7 ;  /* 0x0000f0070a006986 */ /* 0x0003e2000c101524 */
[-C--:B------:R-:W-:Y:S01]  /*3c030*/  FMUL R6, R199, R2.reuse ;  /* 0x00000002c7067220 */ /* 0x080fe20000400000 */
[----:B------:R-:W-:Y:S01]  /*3c040*/  ISETP.GT.AND P6, PT, R0, 0x79, P4 ;  /* 0x000000790000780c */ /* 0x000fe200027c4270 */
[-C--:B0-----:R-:W-:Y:S01]  /*3c050*/  FMUL R5, R198, R2.reuse ;  /* 0x00000002c6057220 */ /* 0x081fe20000400000 */
[----:B------:R-:W-:Y:S02]  /*3c060*/  FMUL R4, R196, R2 ;  /* 0x00000002c4047220 */ /* 0x000fe40000400000 */
[----:B------:R-:W-:-:S02]  /*3c070*/  F2FP.BF16.F32.PACK_AB R6, RZ, R6 ;  /* 0x00000006ff06723e */ /* 0x000fc400000010ff */
[----:B------:R-:W-:Y:S02]  /*3c080*/  F2FP.BF16.F32.PACK_AB R5, RZ, R5 ;  /* 0x00000005ff05723e */ /* 0x000fe400000010ff */
[----:B------:R-:W-:Y:S02]  /*3c090*/  F2FP.BF16.F32.PACK_AB R4, RZ, R4 ;  /* 0x00000004ff04723e */ /* 0x000fe400000010ff */
[----:B-1----:R-:W-:Y:S01]  /*3c0a0*/  PRMT R7, R5, 0x7610, R7 ;  /* 0x0000761005077816 */ /* 0x002fe20000000007 */
[----:B------:R-:W-:Y:S01]  /*3c0b0*/  @P2 IMAD.MOV.U32 R5, RZ, RZ, R9 ;  /* 0x000000ffff052224 */ /* 0x000fe200078e0009 */
[----:B------:R-:W-:Y:S01]  /*3c0c0*/  PRMT R17, R4, 0x7610, R17 ;  /* 0x0000761004117816 */ /* 0x000fe20000000011 */
[----:B------:R-:W-:Y:S01]  /*3c0d0*/  @P2 IMAD.MOV.U32 R4, RZ, RZ, R8 ;  /* 0x000000ffff042224 */ /* 0x000fe200078e0008 */
[----:B------:R0:W-:Y:S01]  /*3c0e0*/  @P3 STG.E.U16 desc[UR36][R10.64+0xf2], R6 ;  /* 0x0000f2060a003986 */ /* 0x0001e2000c101524 */
[----:B------:R-:W-:-:S03]  /*3c0f0*/  ISETP.GT.AND P3, PT, R0, 0x80, P1 ;  /* 0x000000800000780c */ /* 0x000fc60000f64270 */
[----:B------:R1:W-:Y:S01]  /*3c100*/  @P2 STG.E.U16 desc[UR36][R4.64+0xf0], R7 ;  /* 0x0000f00704002986 */ /* 0x0003e2000c101524 */
[----:B------:R-:W-:Y:S01]  /*3c110*/  ISETP.GT.AND P2, PT, R0, 0x81, P1 ;  /* 0x000000810000780c */ /* 0x000fe20000f44270 */
[----:B0-----:R-:W-:Y:S01]  /*3c120*/  FMUL R6, R197, R2 ;  /* 0x00000002c5067220 */ /* 0x001fe20000400000 */
[----:B-1----:R-:W-:Y:S02]  /*3c130*/  @P6 IMAD.MOV.U32 R4, RZ, RZ, R8 ;  /* 0x000000ffff046224 */ /* 0x002fe400078e0008 */
[----:B------:R-:W-:Y:S02]  /*3c140*/  @P6 IMAD.MOV.U32 R5, RZ, RZ, R9 ;  /* 0x000000ffff056224 */ /* 0x000fe400078e0009 */
[----:B------:R-:W-:-:S03]  /*3c150*/  F2FP.BF16.F32.PACK_AB R6, RZ, R6 ;  /* 0x00000006ff06723e */ /* 0x000fc600000010ff */
[----:B------:R0:W-:Y:S01]  /*3c160*/  @P6 STG.E.U16 desc[UR36][R4.64+0xf2], R17 ;  /* 0x0000f21104006986 */ /* 0x0001e2000c101524 */
[----:B------:R-:W-:-:S03]  /*3c170*/  ISETP.GT.AND P6, PT, R0, 0x80, P4 ;  /* 0x000000800000780c */ /* 0x000fc600027c4270 */
[----:B------:R1:W-:Y:S01]  /*3c180*/  @P3 STG.E.U16 desc[UR36][R10.64+0x100], R6 ;  /* 0x000100060a003986 */ /* 0x0003e2000c101524 */
[-C--:B0-----:R-:W-:Y:S01]  /*3c190*/  FMUL R4, R195, R2.reuse ;  /* 0x00000002c3047220 */ /* 0x081fe20000400000 */
[-C--:B------:R-:W-:Y:S01]  /*3c1a0*/  FMUL R5, R194, R2.reuse ;  /* 0x00000002c2057220 */ /* 0x080fe20000400000 */
[----:B-1----:R-:W-:-:S03]  /*3c1b0*/  FMUL R6, R192, R2 ;  /* 0x00000002c0067220 */ /* 0x002fc60000400000 */
[----:B------:R-:W-:Y:S02]  /*3c1c0*/  F2FP.BF16.F32.PACK_AB R4, RZ, R4 ;  /* 0x00000004ff04723e */ /* 0x000fe400000010ff */
[----:B------:R-:W-:Y:S02]  /*3c1d0*/  ISETP.GT.AND P3, PT, R0, 0x81, P4 ;  /* 0x000000810000780c */ /* 0x000fe40002764270 */
[----:B------:R-:W-:Y:S02]  /*3c1e0*/  PRMT R7, R4, 0x7610, R7 ;  /* 0x0000761004077816 */ /* 0x000fe40000000007 */
[----:B------:R-:W-:Y:S02]  /*3c1f0*/  F2FP.BF16.F32.PACK_AB R5, RZ, R5 ;  /* 0x00000005ff05723e */ /* 0x000fe400000010ff */
[----:B------:R-:W-:Y:S01]  /*3c200*/  F2FP.BF16.F32.PACK_AB R4, RZ, R6 ;  /* 0x00000006ff04723e */ /* 0x000fe200000010ff */
[----:B------:R0:W-:Y:S01]  /*3c210*/  @P2 STG.E.U16 desc[UR36][R10.64+0x102], R7 ;  /* 0x000102070a002986 */ /* 0x0001e2000c101524 */
[----:B------:R-:W-:Y:S01]  /*3c220*/  PRMT R17, R5, 0x7610, R17 ;  /* 0x0000761005117816 */ /* 0x000fe20000000011 */
[----:B------:R-:W-:Y:S01]  /*3c230*/  @P6 IMAD.MOV.U32 R5, RZ, RZ, R9 ;  /* 0x000000ffff056224 */ /* 0x000fe200078e0009 */
[----:B0-----:R-:W-:Y:S01]  /*3c240*/  PRMT R7, R4, 0x7610, R7 ;  /* 0x0000761004077816 */ /* 0x001fe20000000007 */
[----:B------:R-:W-:-:S05]  /*3c250*/  @P6 IMAD.MOV.U32 R4, RZ, RZ, R8 ;  /* 0x000000ffff046224 */ /* 0x000fca00078e0008 */
[----:B------:R0:W-:Y:S01]  /*3c260*/  @P6 STG.E.U16 desc[UR36][R4.64+0x100], R17 ;  /* 0x0001001104006986 */ /* 0x0001e2000c101524 */
[----:B------:R-:W-:Y:S01]  /*3c270*/  FMUL R6, R193, R2 ;  /* 0x00000002c1067220 */ /* 0x000fe20000400000 */
[C---:B------:R-:W-:Y:S02]  /*3c280*/  ISETP.GT.AND P2, PT, R0.reuse, 0x88, P1 ;  /* 0x000000880000780c */ /* 0x040fe40000f44270 */
[----:B------:R-:W-:Y:S02]  /*3c290*/  ISETP.GT.AND P6, PT, R0, 0x88, P4 ;  /* 0x000000880000780c */ /* 0x000fe400027c4270 */
[----:B0-----:R-:W-:Y:S01]  /*3c2a0*/  @P3 MOV R4, R8 ;  /* 0x0000000800043202 */ /* 0x001fe20000000f00 */
[----:B------:R-:W-:Y:S01]  /*3c2b0*/  @P3 IMAD.MOV.U32 R5, RZ, RZ, R9 ;  /* 0x000000ffff053224 */ /* 0x000fe200078e0009 */
[----:B------:R-:W-:-:S04]  /*3c2c0*/  F2FP.BF16.F32.PACK_AB R6, RZ, R6 ;  /* 0x00000006ff06723e */ /* 0x000fc800000010ff */
[----:B------:R0:W-:Y:S01]  /*3c2d0*/  @P3 STG.E.U16 desc[UR36][R4.64+0x102], R7 ;  /* 0x0001020704003986 */ /* 0x0001e2000c101524 */
[----:B------:R-:W-:Y:S01]  /*3c2e0*/  ISETP.GT.AND P3, PT, R0, 0x89, P1 ;  /* 0x000000890000780c */ /* 0x000fe20000f64270 */
[-C--:B0-----:R-:W-:Y:S01]  /*3c2f0*/  FMUL R5, R191, R2.reuse ;  /* 0x00000002bf057220 */ /* 0x081fe20000400000 */
[----:B------:R-:W-:Y:S01]  /*3c300*/  FMUL R4, R190, R2 ;  /* 0x00000002be047220 */ /* 0x000fe20000400000 */
[----:B------:R-:W-:-:S03]  /*3c310*/  PRMT R7, R6, 0x7610, R7 ;  /* 0x0000761006077816 */ /* 0x000fc60000000007 */
[----:B------:R-:W-:Y:S02]  /*3c320*/  F2FP.BF16.F32.PACK_AB R5, RZ, R5 ;  /* 0x00000005ff05723e */ /* 0x000fe400000010ff */
[----:B------:R-:W-:Y:S01]  /*3c330*/  F2FP.BF16.F32.PACK_AB R4, RZ, R4 ;  /* 0x00000004ff04723e */ /* 0x000fe200000010ff */
[----:B------:R0:W-:Y:S01]  /*3c340*/  @P2 STG.E.U16 desc[UR36][R10.64+0x110], R7 ;  /* 0x000110070a002986 */ /* 0x0001e2000c101524 */
[----:B------:R-:W-:Y:S01]  /*3c350*/  ISETP.GT.AND P2, PT, R0, 0x89, P4 ;  /* 0x000000890000780c */ /* 0x000fe20002744270 */
[----:B------:R-:W-:Y:S02]  /*3c360*/  FMUL R6, R188, R2 ;  /* 0x00000002bc067220 */ /* 0x000fe40000400000 */
[----:B------:R1:W-:Y:S01]  /*3c370*/  @P3 STG.E.U16 desc[UR36][R10.64+0x112], R5 ;  /* 0x000112050a003986 */ /* 0x0003e2000c101524 */
[----:B0-----:R-:W-:Y:S01]  /*3c380*/  PRMT R7, R4, 0x7610, R7 ;  /* 0x0000761004077816 */ /* 0x001fe20000000007 */
[----:B------:R-:W-:Y:S02]  /*3c390*/  @P6 IMAD.MOV.U32 R4, RZ, RZ, R8 ;  /* 0x000000ffff046224 */ /* 0x000fe400078e0008 */
[----:B-1----:R-:W-:Y:S01]  /*3c3a0*/  @P6 IMAD.MOV.U32 R5, RZ, RZ, R9 ;  /* 0x000000ffff056224 */ /* 0x002fe200078e0009 */
[----:B------:R-:W-:-:S04]  /*3c3b0*/  F2FP.BF16.F32.PACK_AB R6, RZ, R6 ;  /* 0x00000006ff06723e */ /* 0x000fc800000010ff */
[----:B------:R0:W-:Y:S01]  /*3c3c0*/  @P6 STG.E.U16 desc[UR36][R4.64+0x110], R7 ;  /* 0x0001100704006986 */ /* 0x0001e2000c101524 */
[----:B------:R-:W-:Y:S02]  /*3c3d0*/  ISETP.GT.AND P3, PT, R0, 0x90, P1 ;  /* 0x000000900000780c */ /* 0x000fe40000f64270 */
[----:B------:R-:W-:Y:S01]  /*3c3e0*/  PRMT R17, R6, 0x7610, R17 ;  /* 0x0000761006117816 */ /* 0x000fe20000000011 */
[-C--:B0-----:R-:W-:Y:S01]  /*3c3f0*/  FMUL R4, R187, R2.reuse ;  /* 0x00000002bb047220 */ /* 0x081fe20000400000 */
[----:B------:R-:W-:Y:S02]  /*3c400*/  @P2 IMAD.MOV.U32 R5, RZ, RZ, R9 ;  /* 0x000000ffff052224 */ /* 0x000fe400078e0009 */
[----:B------:R-:W-:Y:S02]  /*3c410*/  FMUL R7, R189, R2 ;  /* 0x00000002bd077220 */ /* 0x000fe40000400000 */
[----:B------:R-:W-:Y:S01]  /*3c420*/  F2FP.BF16.F32.PACK_AB R6, RZ, R4 ;  /* 0x00000004ff06723e */ /* 0x000fe200000010ff */
[----:B------:R-:W-:Y:S01]  /*3c430*/  @P2 IMAD.MOV.U32 R4, RZ, RZ, R8 ;  /* 0x000000ffff042224 */ /* 0x000fe200078e0008 */
[----:B------:R-:W-:-:S02]  /*3c440*/  ISETP.GT.AND P6, PT, R0, 0x91, P1 ;  /* 0x000000910000780c */ /* 0x000fc40000fc4270 */
[----:B------:R-:W-:Y:S02]  /*3c450*/  F2FP.BF16.F32.PACK_AB R7, RZ, R7 ;  /* 0x00000007ff07723e */ /* 0x000fe400000010ff */
        /* <DEDUP_REMOVED lines=18> */
[----:B------:R-:W-:Y:S01]  /*3c580*/  @P3 IMAD.MOV.U32 R5, RZ, RZ, R9 ;  /* 0x000000ffff053224 */ /* 0x000fe200078e0009 */
[----:B------:R-:W-:Y:S01]  /*3c590*/  @P3 MOV R4, R8 ;  /* 0x0000000800043202 */ /* 0x000fe20000000f00 */
[----:B------:R-:W-:-:S04]  /*3c5a0*/  FMUL R7, R183, R2 ;  /* 0x00000002b7077220 */ /* 0x000fc80000400000 */
        /* <DEDUP_REMOVED lines=18> */
[----:B------:R-:W-:Y:S01]  /*3c6d0*/  F2FP.BF16.F32.PACK_AB R6, RZ, R6 ;  /* 0x00000006ff06723e */ /* 0x000fe200000010ff */
[----:B0-----:R-:W-:Y:S02]  /*3c6e0*/  @P6 IMAD.MOV.U32 R4, RZ, RZ, R8 ;  /* 0x000000ffff046224 */ /* 0x001fe400078e0008 */
        /* <DEDUP_REMOVED lines=17> */
[----:B------:R-:W-:Y:S01]  /*3c800*/  FMUL R6, R175, R2 ;  /* 0x00000002af067220 */ /* 0x000fe20000400000 */
[C---:B------:R-:W-:Y:S02]  /*3c810*/  ISETP.GT.AND P3, PT, R0.reuse, 0xa8, P1 ;  /* 0x000000a80000780c */ /* 0x040fe40000f64270 */
[----:B------:R-:W-:Y:S02]  /*3c820*/  ISETP.GT.AND P6, PT, R0, 0xa9, P1 ;  /* 0x000000a90000780c */ /* 0x000fe40000fc4270 */
[----:B0-----:R-:W-:Y:S01]  /*3c830*/  @P2 MOV R4, R8 ;  /* 0x0000000800042202 */ /* 0x001fe20000000f00 */
        /* <DEDUP_REMOVED lines=24> */
[----:B------:R-:W-:Y:S01]  /*3c9c0*/  PRMT R7, R4, 0x7610, R7 ;  /* 0x0000761004077816 */ /* 0x000fe20000000007 */
[----:B------:R-:W-:Y:S01]  /*3c9d0*/  @P3 IMAD.MOV.U32 R4, RZ, RZ, R8 ;  /* 0x000000ffff043224 */ /* 0x000fe200078e0008 */
[----:B------:R-:W-:-:S04]  /*3c9e0*/  ISETP.GT.AND P2, PT, R0, 0xb1, P1 ;  /* 0x000000b10000780c */ /* 0x000fc80000f44270 */
[----:B------:R0:W-:Y:S01]  /*3c9f0*/  @P3 STG.E.U16 desc[UR36][R4.64+0x152], R17 ;  /* 0x0001521104003986 */ /* 0x0001e2000c101524 */
[C---:B------:R-:W-:Y:S01]  /*3ca00*/  ISETP.GT.AND P3, PT, R0.reuse, 0xb0, P4 ;  /* 0x000000b00000780c */ /* 0x040fe20002764270 */
[-C--:B------:R-:W-:Y:S02]  /*3ca10*/  FMUL R6, R171, R2.reuse ;  /* 0x00000002ab067220 */ /* 0x080fe40000400000 */
[----:B------:R1:W-:Y:S01]  /*3ca20*/  @P6 STG.E.U16 desc[UR36][R10.64+0x160], R7 ;  /* 0x000160070a006986 */ /* 0x0003e2000c101524 */
[----:B------:R-:W-:Y:S01]  /*3ca30*/  ISETP.GT.AND P6, PT, R0, 0xb1, P4 ;  /* 0x000000b10000780c */ /* 0x000fe200027c4270 */
[-C--:B0-----:R-:W-:Y:S01]  /*3ca40*/  FMUL R5, R170, R2.reuse ;  /* 0x00000002aa057220 */ /* 0x081fe20000400000 */
[----:B------:R-:W-:Y:S01]  /*3ca50*/  FMUL R4, R168, R2 ;  /* 0x00000002a8047220 */ /* 0x000fe20000400000 */
[----:B------:R-:W-:-:S03]  /*3ca60*/  F2FP.BF16.F32.PACK_AB R6, RZ, R6 ;  /* 0x00000006ff06723e */ /* 0x000fc600000010ff */
        /* <DEDUP_REMOVED lines=11> */
[----:B-1----:R-:W-:Y:S01]  /*3cb20*/  @P6 MOV R4, R8 ;  /* 0x0000000800046202 */ /* 0x002fe20000000f00 */
[----:B------:R-:W-:-:S03]  /*3cb30*/  @P6 IMAD.MOV.U32 R5, RZ, RZ, R9 ;  /* 0x000000ffff056224 */ /* 0x000fc600078e0009 */
[----:B------:R-:W-:Y:S02]  /*3cb40*/  F2FP.BF16.F32.PACK_AB R6, RZ, R6 ;  /* 0x00000006ff06723e */ /* 0x000fe400000010ff */
        /* <DEDUP_REMOVED lines=19> */
[----:B------:R-:W-:Y:S01]  /*3cc80*/  ISETP.GT.AND P6, PT, R0, 0xc0, P4 ;  /* 0x000000c00000780c */ /* 0x000fe200027c4270 */
[----:B0-----:R-:W-:Y:S02]  /*3cc90*/  @P2 IMAD.MOV.U32 R4, RZ, RZ, R8 ;  /* 0x000000ffff042224 */ /* 0x001fe400078e0008 */
        /* <DEDUP_REMOVED lines=23> */
[----:B------:R-:W-:Y:S02]  /*3ce10*/  F2FP.BF16.F32.PACK_AB R6, RZ, R4 ;  /* 0x00000004ff06723e */ /* 0x000fe400000010ff */
[----:B------:R-:W-:-:S02]  /*3ce20*/  @P3 MOV R4, R8 ;  /* 0x0000000800043202 */ /* 0x000fc40000000f00 */
[C---:B------:R-:W-:Y:S02]  /*3ce30*/  ISETP.GT.AND P6, PT, R0.reuse, 0xc9, P1 ;  /* 0x000000c90000780c */ /* 0x040fe40000fc4270 */
        /* <DEDUP_REMOVED lines=35> */
[----:B------:R-:W-:-:S05]  /*3d070*/  @P2 IMAD.MOV.U32 R4, RZ, RZ, R8 ;  /* 0x000000ffff042224 */ /* 0x000fca00078e0008 */
[----:B------:R0:W-:Y:S02]  /*3d080*/  @P2 STG.E.U16 desc[UR36][R4.64+0x1a0], R7 ;  /* 0x0001a00704002986 */ /* 0x0001e4000c101524 */
[----:B0-----:R-:W-:Y:S01]  /*3d090*/  @P6 MOV R4, R8 ;  /* 0x0000000800046202 */ /* 0x001fe20000000f00 */
[----:B------:R-:W-:-:S05]  /*3d0a0*/  @P6 IMAD.MOV.U32 R5, RZ, RZ, R9 ;  /* 0x000000ffff056224 */ /* 0x000fca00078e0009 */
[----:B------:R0:W-:Y:S02]  /*3d0b0*/  @P6 STG.E.U16 desc[UR36][R4.64+0x1a2], R17 ;  /* 0x0001a21104006986 */ /* 0x0001e4000c101524 */
[-C--:B0-----:R-:W-:Y:S02]  /*3d0c0*/  FMUL R4, R19, R2.reuse ;  /* 0x0000000213047220 */ /* 0x081fe40000400000 */
[----:B------:R-:W2:Y:S01]  /*3d0d0*/  LDL.LU R19, [R1+0x404] ;  /* 0x0004040001137983 */ /* 0x000ea20000300800 */
[C---:B------:R-:W-:Y:S01]  /*3d0e0*/  ISETP.GT.AND P3, PT, R0.reuse, 0xd8, P1 ;  /* 0x000000d80000780c */ /* 0x040fe20000f64270 */
[-C--:B------:R-:W-:Y:S01]  /*3d0f0*/  FMUL R6, R153, R2.reuse ;  /* 0x0000000299067220 */ /* 0x080fe20000400000 */
[C---:B------:R-:W-:Y:S01]  /*3d100*/  ISETP.GT.AND P2, PT, R0.reuse, 0xd9, P1 ;  /* 0x000000d90000780c */ /* 0x040fe20000f44270 */
[----:B------:R-:W-:Y:S01]  /*3d110*/  FMUL R5, R23, R2 ;  /* 0x0000000217057220 */ /* 0x000fe20000400000 */
[----:B------:R-:W-:Y:S01]  /*3d120*/  ISETP.GT.AND P6, PT, R0, 0xd8, P4 ;  /* 0x000000d80000780c */ /* 0x000fe200027c4270 */
[----:B------:R-:W4:Y:S01]  /*3d130*/  LDL.LU R218, [R1+0x4ac] ;  /* 0x0004ac0001da7983 */ /* 0x000f220000300800 */
[----:B------:R-:W-:-:S02]  /*3d140*/  F2FP.BF16.F32.PACK_AB R6, RZ, R6 ;  /* 0x00000006ff06723e */ /* 0x000fc400000010ff */
[----:B------:R-:W-:Y:S01]  /*3d150*/  F2FP.BF16.F32.PACK_AB R5, RZ, R5 ;  /* 0x00000005ff05723e */ /* 0x000fe200000010ff */
[----:B------:R-:W5:Y:S01]  /*3d160*/  LDL.LU R216, [R1+0x4b0] ;  /* 0x0004b00001d87983 */ /* 0x000f620000300800 */
[----:B------:R-:W-:-:S03]  /*3d170*/  F2FP.BF16.F32.PACK_AB R4, RZ, R4 ;  /* 0x00000004ff04723e */ /* 0x000fc600000010ff */
[----:B------:R0:W-:Y:S01]  /*3d180*/  @P3 STG.E.U16 desc[UR36][R10.64+0x1b0], R6 ;  /* 0x0001b0060a003986 */ /* 0x0001e2000c101524 */
[----:B------:R-:W-:Y:S02]  /*3d190*/  ISETP.GT.AND P3, PT, R0, 0xd9, P4 ;  /* 0x000000d90000780c */ /* 0x000fe40002764270 */
[----:B------:R-:W-:Y:S01]  /*3d1a0*/  PRMT R7, R4, 0x7610, R7 ;  /* 0x0000761004077816 */ /* 0x000fe20000000007 */
[----:B------:R1:W-:Y:S01]  /*3d1b0*/  @P2 STG.E.U16 desc[UR36][R10.64+0x1b2], R5 ;  /* 0x0001b2050a002986 */ /* 0x0003e2000c101524 */
[----:B------:R-:W-:-:S03]  /*3d1c0*/  @P6 IMAD.MOV.U32 R4, RZ, RZ, R8 ;  /* 0x000000ffff046224 */ /* 0x000fc600078e0008 */
[----:B------:R-:W5:Y:S01]  /*3d1d0*/  LDL.LU R217, [R1+0x4b4] ;  /* 0x0004b40001d97983 */ /* 0x000f620000300800 */
[----:B0-----:R-:W-:Y:S01]  /*3d1e0*/  FMUL R6, R219, R2 ;  /* 0x00000002db067220 */ /* 0x001fe20000400000 */
[----:B-1----:R-:W-:-:S04]  /*3d1f0*/  @P6 IMAD.MOV.U32 R5, RZ, RZ, R9 ;  /* 0x000000ffff056224 */ /* 0x002fc800078e0009 */
[----:B------:R-:W-:Y:S01]  /*3d200*/  F2FP.BF16.F32.PACK_AB R6, RZ, R6 ;  /* 0x00000006ff06723e */ /* 0x000fe200000010ff */
[----:B------:R-:W5:Y:S03]  /*3d210*/  LDL.LU R215, [R1+0x4b8] ;  /* 0x0004b80001d77983 */ /* 0x000f660000300800 */
[----:B------:R-:W-:Y:S01]  /*3d220*/  PRMT R17, R6, 0x7610, R17 ;  /* 0x0000761006117816 */ /* 0x000fe20000000011 */
[----:B------:R0:W-:Y:S01]  /*3d230*/  @P6 STG.E.U16 desc[UR36][R4.64+0x1b0], R7 ;  /* 0x0001b00704006986 */ /* 0x0001e2000c101524 */
[----:B------:R-:W-:Y:S01]  /*3d240*/  FMUL R6, R235, R2 ;  /* 0x00000002eb067220 */ /* 0x000fe20000400000 */
[C---:B------:R-:W-:Y:S02]  /*3d250*/  ISETP.GT.AND P2, PT, R0.reuse, 0xe0, P1 ;  /* 0x000000e00000780c */ /* 0x040fe40000f44270 */
[----:B------:R-:W-:Y:S01]  /*3d260*/  ISETP.GT.AND P6, PT, R0, 0xe1, P1 ;  /* 0x000000e10000780c */ /* 0x000fe20000fc4270 */
[----:B------:R-:W5:Y:S04]  /*3d270*/  LDL.LU R214, [R1+0x4bc] ;  /* 0x0004bc0001d67983 */ /* 0x000f680000300800 */
[----:B------:R-:W5:Y:S01]  /*3d280*/  LDL.LU R212, [R1+0x4c0] ;  /* 0x0004c00001d47983 */ /* 0x000f620000300800 */
[----:B0-----:R-:W-:-:S02]  /*3d290*/  @P3 IMAD.MOV.U32 R4, RZ, RZ, R8 ;  /* 0x000000ffff043224 */ /* 0x001fc400078e0008 */
[----:B------:R-:W-:Y:S01]  /*3d2a0*/  FMUL R7, R220, R2 ;  /* 0x00000002dc077220 */ /* 0x000fe20000400000 */
[----:B------:R-:W-:Y:S01]  /*3d2b0*/  @P3 IMAD.MOV.U32 R5, RZ, RZ, R9 ;  /* 0x000000ffff053224 */ /* 0x000fe200078e0009 */
[----:B------:R-:W5:Y:S04]  /*3d2c0*/  LDL.LU R213, [R1+0x4c4] ;  /* 0x0004c40001d57983 */ /* 0x000f680000300800 */
[----:B------:R0:W-:Y:S01]  /*3d2d0*/  @P3 STG.E.U16 desc[UR36][R4.64+0x1b2], R17 ;  /* 0x0001b21104003986 */ /* 0x0001e2000c101524 */
[----:B------:R-:W-:-:S03]  /*3d2e0*/  ISETP.GT.AND P3, PT, R0, 0xe0, P4 ;  /* 0x000000e00000780c */ /* 0x000fc60002764270 */
[----:B------:R-:W5:Y:S04]  /*3d2f0*/  LDL.LU R211, [R1+0x4c8] ;  /* 0x0004c80001d37983 */ /* 0x000f680000300800 */
[----:B------:R-:W5:Y:S01]  /*3d300*/  LDL.LU R210, [R1+0x4cc] ;  /* 0x0004cc0001d27983 */ /* 0x000f620000300800 */
[----:B0-----:R-:W-:-:S03]  /*3d310*/  F2FP.BF16.F32.PACK_AB R5, RZ, R7 ;  /* 0x00000007ff05723e */ /* 0x001fc600000010ff */
[----:B------:R-:W5:Y:S01]  /*3d320*/  LDL.LU R208, [R1+0x4d0] ;  /* 0x0004d00001d07983 */ /* 0x000f620000300800 */
[----:B------:R-:W-:Y:S01]  /*3d330*/  F2FP.BF16.F32.PACK_AB R4, RZ, R6 ;  /* 0x00000006ff04723e */ /* 0x000fe200000010ff */
[----:B------:R-:W-:Y:S01]  /*3d340*/  FMUL R6, R234, R2 ;  /* 0x00000002ea067220 */ /* 0x000fe20000400000 */
[----:B------:R-:W-:Y:S01]  /*3d350*/  PRMT R7, R5, 0x7610, R7 ;  /* 0x0000761005077816 */ /* 0x000fe20000000007 */
[----:B------:R-:W5:Y:S01]  /*3d360*/  LDL.LU R209, [R1+0x4d4] ;  /* 0x0004d40001d17983 */ /* 0x000f620000300800 */
[----:B------:R-:W-:Y:S02]  /*3d370*/  PRMT R5, R4, 0x7610, R5 ;  /* 0x0000761004057816 */ /* 0x000fe40000000005 */
[----:B------:R-:W-:Y:S01]  /*3d380*/  F2FP.BF16.F32.PACK_AB R4, RZ, R6 ;  /* 0x00000006ff04723e */ /* 0x000fe200000010ff */
[----:B------:R0:W-:Y:S01]  /*3d390*/  @P2 STG.E.U16 desc[UR36][R10.64+0x1c0], R7 ;  /* 0x0001c0070a002986 */ /* 0x0001e2000c101524 */
[----:B------:R-:W-:Y:S02]  /*3d3a0*/  ISETP.GT.AND P2, PT, R0, 0xe1, P4 ;  /* 0x000000e10000780c */ /* 0x000fe40002744270 */
[----:B------:R-:W-:Y:S01]  /*3d3b0*/  PRMT R17, R4, 0x7610, R17 ;  /* 0x0000761004117816 */ /* 0x000fe20000000011 */
[----:B------:R1:W-:Y:S01]  /*3d3c0*/  @P6 STG.E.U16 desc[UR36][R10.64+0x1c2], R5 ;  /* 0x0001c2050a006986 */ /* 0x0003e2000c101524 */
[----:B------:R-:W-:-:S02]  /*3d3d0*/  @P3 IMAD.MOV.U32 R4, RZ, RZ, R8 ;  /* 0x000000ffff043224 */ /* 0x000fc400078e0008 */
[-C--:B------:R-:W-:Y:S01]  /*3d3e0*/  FMUL R6, R233, R2.reuse ;  /* 0x00000002e9067220 */ /* 0x080fe20000400000 */
[----:B------:R-:W5:Y:S01]  /*3d3f0*/  LDL.LU R207, [R1+0x4d8] ;  /* 0x0004d80001cf7983 */ /* 0x000f620000300800 */
[----:B0-----:R-:W-:Y:S01]  /*3d400*/  FMUL R7, R232, R2 ;  /* 0x00000002e8077220 */ /* 0x001fe20000400000 */
[----:B-1----:R-:W-:Y:S01]  /*3d410*/  @P3 IMAD.MOV.U32 R5, RZ, RZ, R9 ;  /* 0x000000ffff053224 */ /* 0x002fe200078e0009 */
[----:B------:R-:W-:Y:S01]  /*3d420*/  ISETP.GT.AND P6, PT, R0, 0xe8, P1 ;  /* 0x000000e80000780c */ /* 0x000fe20000fc4270 */
[----:B------:R-:W5:Y:S04]  /*3d430*/  LDL.LU R206, [R1+0x4dc] ;  /* 0x0004dc0001ce7983 */ /* 0x000f680000300800 */
[----:B------:R0:W-:Y:S04]  /*3d440*/  @P3 STG.E.U16 desc[UR36][R4.64+0x1c0], R17 ;  /* 0x0001c01104003986 */ /* 0x0001e8000c101524 */
[----:B------:R-:W5:Y:S01]  /*3d450*/  LDL.LU R204, [R1+0x4e0] ;  /* 0x0004e00001cc7983 */ /* 0x000f620000300800 */
[----:B0-----:R-:W-:-:S03]  /*3d460*/  F2FP.BF16.F32.PACK_AB R5, RZ, R6 ;  /* 0x00000006ff05723e */ /* 0x001fc600000010ff */
[----:B------:R-:W5:Y:S01]  /*3d470*/  LDL.LU R205, [R1+0x4e4] ;  /* 0x0004e40001cd7983 */ /* 0x000f620000300800 */
[----:B------:R-:W-:Y:S02]  /*3d480*/  F2FP.BF16.F32.PACK_AB R4, RZ, R7 ;  /* 0x00000007ff04723e */ /* 0x000fe400000010ff */
[----:B------:R-:W-:Y:S01]  /*3d490*/  PRMT R17, R5, 0x7610, R17 ;  /* 0x0000761005117816 */ /* 0x000fe20000000011 */
[----:B------:R-:W-:Y:S01]  /*3d4a0*/  @P2 IMAD.MOV.U32 R5, RZ, RZ, R9 ;  /* 0x000000ffff052224 */ /* 0x000fe200078e0009 */
[----:B------:R-:W-:Y:S02]  /*3d4b0*/  PRMT R7, R4, 0x7610, R7 ;  /* 0x0000761004077816 */ /* 0x000fe40000000007 */
[C---:B------:R-:W-:Y:S01]  /*3d4c0*/  ISETP.GT.AND P3, PT, R0.reuse, 0xe9, P1 ;  /* 0x000000e90000780c */ /* 0x040fe20000f64270 */
[----:B------:R-:W-:Y:S01]  /*3d4d0*/  FMUL R6, R231, R2 ;  /* 0x00000002e7067220 */ /* 0x000fe20000400000 */
[----:B------:R-:W-:Y:S01]  /*3d4e0*/  @P2 MOV R4, R8 ;  /* 0x0000000800042202 */ /* 0x000fe20000000f00 */
[----:B------:R-:W5:Y:S04]  /*3d4f0*/  LDL.LU R203, [R1+0x4e8] ;  /* 0x0004e80001cb7983 */ /* 0x000f680000300800 */
[----:B------:R0:W-:Y:S01]  /*3d500*/  @P2 STG.E.U16 desc[UR36][R4.64+0x1c2], R17 ;  /* 0x0001c21104002986 */ /* 0x0001e2000c101524 */
[----:B------:R-:W-:-:S03]  /*3d510*/  ISETP.GT.AND P2, PT, R0, 0xe8, P4 ;  /* 0x000000e80000780c */ /* 0x000fc60002744270 */
[----:B------:R1:W-:Y:S01]  /*3d520*/  @P6 STG.E.U16 desc[UR36][R10.64+0x1d0], R7 ;  /* 0x0001d0070a006986 */ /* 0x0003e2000c101524 */
[----:B------:R-:W-:Y:S02]  /*3d530*/  ISETP.GT.AND P6, PT, R0, 0xe9, P4 ;  /* 0x000000e90000780c */ /* 0x000fe400027c4270 */
[----:B------:R-:W-:Y:S01]  /*3d540*/  F2FP.BF16.F32.PACK_AB R6, RZ, R6 ;  /* 0x00000006ff06723e */ /* 0x000fe200000010ff */
[----:B------:R-:W5:Y:S01]  /*3d550*/  LDL.LU R202, [R1+0x4ec] ;  /* 0x0004ec0001ca7983 */ /* 0x000f620000300800 */
[-C--:B0-----:R-:W-:Y:S01]  /*3d560*/  FMUL R5, R230, R2.reuse ;  /* 0x00000002e6057220 */ /* 0x081fe20000400000 */
[----:B------:R-:W-:Y:S02]  /*3d570*/  FMUL R4, R229, R2 ;  /* 0x00000002e5047220 */ /* 0x000fe40000400000 */
[----:B------:R0:W-:Y:S02]  /*3d580*/  @P3 STG.E.U16 desc[UR36][R10.64+0x1d2], R6 ;  /* 0x0001d2060a003986 */ /* 0x0001e4000c101524 */
[----:B------:R-:W-:-:S02]  /*3d590*/  F2FP.BF16.F32.PACK_AB R5, RZ, R5 ;  /* 0x00000005ff05723e */ /* 0x000fc400000010ff */
[----:B------:R-:W5:Y:S01]  /*3d5a0*/  LDL.LU R200, [R1+0x4f0] ;  /* 0x0004f00001c87983 */ /* 0x000f620000300800 */
[----:B------:R-:W-:Y:S02]  /*3d5b0*/  F2FP.BF16.F32.PACK_AB R4, RZ, R4 ;  /* 0x00000004ff04723e */ /* 0x000fe400000010ff */
[----:B-1----:R-:W-:Y:S01]  /*3d5c0*/  PRMT R7, R5, 0x7610, R7 ;  /* 0x0000761005077816 */ /* 0x002fe20000000007 */
[----:B------:R-:W-:Y:S01]  /*3d5d0*/  @P2 IMAD.MOV.U32 R5, RZ, RZ, R9 ;  /* 0x000000ffff052224 */ /* 0x000fe200078e0009 */
[----:B------:R-:W-:Y:S01]  /*3d5e0*/  PRMT R17, R4, 0x7610, R17 ;  /* 0x0000761004117816 */ /* 0x000fe20000000011 */
[----:B------:R-:W-:Y:S01]  /*3d5f0*/  @P2 IMAD.MOV.U32 R4, RZ, RZ, R8 ;  /* 0x000000ffff042224 */ /* 0x000fe200078e0008 */
[----:B------:R-:W-:Y:S01]  /*3d600*/  ISETP.GT.AND P3, PT, R0, 0xf0, P1 ;  /* 0x000000f00000780c */ /* 0x000fe20000f64270 */
[----:B0-----:R-:W-:Y:S01]  /*3d610*/  FMUL R6, R228, R2 ;  /* 0x00000002e4067220 */ /* 0x001fe20000400000 */
[----:B------:R-:W5:Y:S04]  /*3d620*/  LDL.LU R201, [R1+0x4f4] ;  /* 0x0004f40001c97983 */ /* 0x000f680000300800 */
[----:B------:R0:W-:Y:S04]  /*3d630*/  @P2 STG.E.U16 desc[UR36][R4.64+0x1d0], R7 ;  /* 0x0001d00704002986 */ /* 0x0001e8000c101524 */
[----:B------:R-:W5:Y:S01]  /*3d640*/  LDL.LU R199, [R1+0x4f8] ;  /* 0x0004f80001c77983 */ /* 0x000f620000300800 */
[----:B------:R-:W-:-:S03]  /*3d650*/  F2FP.BF16.F32.PACK_AB R6, RZ, R6 ;  /* 0x00000006ff06723e */ /* 0x000fc600000010ff */
[----:B------:R-:W5:Y:S01]  /*3d660*/  LDL.LU R198, [R1+0x4fc] ;  /* 0x0004fc0001c67983 */ /* 0x000f620000300800 */
[----:B0-----:R-:W-:-:S03]  /*3d670*/  @P6 IMAD.MOV.U32 R4, RZ, RZ, R8 ;  /* 0x000000ffff046224 */ /* 0x001fc600078e0008 */
[----:B------:R-:W5:Y:S01]  /*3d680*/  LDL.LU R196, [R1+0x500] ;  /* 0x0005000001c47983 */ /* 0x000f620000300800 */
[----:B------:R-:W-:Y:S01]  /*3d690*/  @P6 IMAD.MOV.U32 R5, RZ, RZ, R9 ;  /* 0x000000ffff056224 */ /* 0x000fe200078e0009 */
[C---:B------:R-:W-:Y:S02]  /*3d6a0*/  ISETP.GT.AND P2, PT, R0.reuse, 0xf1, P1 ;  /* 0x000000f10000780c */ /* 0x040fe40000f44270 */
[----:B------:R-:W5:Y:S04]  /*3d6b0*/  LDL.LU R197, [R1+0x504] ;  /* 0x0005040001c57983 */ /* 0x000f680000300800 */
[----:B------:R0:W-:Y:S01]  /*3d6c0*/  @P6 STG.E.U16 desc[UR36][R4.64+0x1d2], R17 ;  /* 0x0001d21104006986 */ /* 0x0001e2000c101524 */
[----:B------:R-:W-:-:S03]  /*3d6d0*/  ISETP.GT.AND P6, PT, R0, 0xf0, P4 ;  /* 0x000000f00000780c */ /* 0x000fc600027c4270 */
[----:B------:R-:W5:Y:S04]  /*3d6e0*/  LDL.LU R195, [R1+0x508] ;  /* 0x0005080001c37983 */ /* 0x000f680000300800 */
[----:B------:R-:W5:Y:S01]  /*3d6f0*/  LDL.LU R194, [R1+0x50c] ;  /* 0x00050c0001c27983 */ /* 0x000f620000300800 */
[----:B0-----:R-:W-:-:S03]  /*3d700*/  FMUL R4, R227, R2 ;  /* 0x00000002e3047220 */ /* 0x001fc60000400000 */
[----:B------:R-:W5:Y:S01]  /*3d710*/  LDL.LU R192, [R1+0x510] ;  /* 0x0005100001c07983 */ /* 0x000f620000300800 */
[----:B------:R-:W-:-:S03]  /*3d720*/  FMUL R5, R226, R2 ;  /* 0x00000002e2057220 */ /* 0x000fc60000400000 */
[----:B------:R-:W5:Y:S01]  /*3d730*/  LDL.LU R193, [R1+0x514] ;  /* 0x0005140001c17983 */ /* 0x000f620000300800 */
[----:B------:R-:W-:-:S03]  /*3d740*/  F2FP.BF16.F32.PACK_AB R4, RZ, R4 ;  /* 0x00000004ff04723e */ /* 0x000fc600000010ff */
[----:B------:R-:W5:Y:S04]  /*3d750*/  LDL.LU R191, [R1+0x518] ;  /* 0x0005180001bf7983 */ /* 0x000f680000300800 */
[----:B------:R0:W-:Y:S04]  /*3d760*/  @P3 STG.E.U16 desc[UR36][R10.64+0x1e0], R6 ;  /* 0x0001e0060a003986 */ /* 0x0001e8000c101524 */
[----:B------:R-:W5:Y:S01]  /*3d770*/  LDL.LU R190, [R1+0x51c] ;  /* 0x00051c0001be7983 */ /* 0x000f620000300800 */
[----:B------:R-:W-:-:S03]  /*3d780*/  ISETP.GT.AND P3, PT, R0, 0xf1, P4 ;  /* 0x000000f10000780c */ /* 0x000fc60002764270 */
[----:B------:R-:W5:Y:S01]  /*3d790*/  LDL.LU R188, [R1+0x520] ;  /* 0x0005200001bc7983 */ /* 0x000f620000300800 */
[----:B------:R-:W-:Y:S01]  /*3d7a0*/  PRMT R7, R4, 0x7610, R7 ;  /* 0x0000761004077816 */ /* 0x000fe20000000007 */
[----:B0-----:R-:W-:Y:S02]  /*3d7b0*/  FMUL R6, R225, R2 ;  /* 0x00000002e1067220 */ /* 0x001fe40000400000 */
[----:B------:R-:W5:Y:S01]  /*3d7c0*/  LDL.LU R189, [R1+0x524] ;  /* 0x0005240001bd7983 */ /* 0x000f620000300800 */
[----:B------:R-:W-:-:S03]  /*3d7d0*/  F2FP.BF16.F32.PACK_AB R5, RZ, R5 ;  /* 0x00000005ff05723e */ /* 0x000fc600000010ff */
[----:B------:R-:W5:Y:S01]  /*3d7e0*/  LDL.LU R187, [R1+0x528] ;  /* 0x0005280001bb7983 */ /* 0x000f620000300800 */
[----:B------:R-:W-:-:S03]  /*3d7f0*/  F2FP.BF16.F32.PACK_AB R4, RZ, R6 ;  /* 0x00000006ff04723e */ /* 0x000fc600000010ff */
[----:B------:R-:W5:Y:S04]  /*3d800*/  LDL.LU R186, [R1+0x52c] ;  /* 0x00052c0001ba7983 */ /* 0x000f680000300800 */
[----:B------:R-:W5:Y:S04]  /*3d810*/  LDL.LU R184, [R1+0x530] ;  /* 0x0005300001b87983 */ /* 0x000f680000300800 */
[----:B------:R-:W5:Y:S01]  /*3d820*/  LDL.LU R185, [R1+0x534] ;  /* 0x0005340001b97983 */ /* 0x000f620000300800 */
[----:B------:R-:W-:-:S03]  /*3d830*/  PRMT R6, R5, 0x7610, R6 ;  /* 0x0000761005067816 */ /* 0x000fc60000000006 */
[----:B------:R-:W5:Y:S01]  /*3d840*/  LDL.LU R183, [R1+0x538] ;  /* 0x0005380001b77983 */ /* 0x000f620000300800 */
[----:B------:R-:W-:-:S03]  /*3d850*/  @P6 IMAD.MOV.U32 R5, RZ, RZ, R9 ;  /* 0x000000ffff056224 */ /* 0x000fc600078e0009 */
[----:B------:R-:W5:Y:S04]  /*3d860*/  LDL.LU R182, [R1+0x53c] ;  /* 0x00053c0001b67983 */ /* 0x000f680000300800 */
[----:B------:R0:W-:Y:S04]  /*3d870*/  @P2 STG.E.U16 desc[UR36][R10.64+0x1e2], R7 ;  /* 0x0001e2070a002986 */ /* 0x0001e8000c101524 */
[----:B------:R-:W5:Y:S04]  /*3d880*/  LDL.LU R180, [R1+0x540] ;  /* 0x0005400001b47983 */ /* 0x000f680000300800 */
[----:B------:R-:W5:Y:S01]  /*3d890*/  LDL.LU R181, [R1+0x544] ;  /* 0x0005440001b57983 */ /* 0x000f620000300800 */
[----:B0-----:R-:W-:Y:S01]  /*3d8a0*/  PRMT R7, R4, 0x7610, R7 ;  /* 0x0000761004077816 */ /* 0x001fe20000000007 */
[----:B------:R-:W-:-:S02]  /*3d8b0*/  @P6 IMAD.MOV.U32 R4, RZ, RZ, R8 ;  /* 0x000000ffff046224 */ /* 0x000fc400078e0008 */
[----:B------:R-:W5:Y:S04]  /*3d8c0*/  LDL.LU R179, [R1+0x548] ;  /* 0x0005480001b37983 */ /* 0x000f680000300800 */
[----:B------:R-:W5:Y:S04]  /*3d8d0*/  LDL.LU R178, [R1+0x54c] ;  /* 0x00054c0001b27983 */ /* 0x000f680000300800 */
[----:B------:R-:W5:Y:S04]  /*3d8e0*/  LDL.LU R176, [R1+0x550] ;  /* 0x0005500001b07983 */ /* 0x000f680000300800 */
[----:B------:R-:W5:Y:S04]  /*3d8f0*/  LDL.LU R177, [R1+0x554] ;  /* 0x0005540001b17983 */ /* 0x000f680000300800 */
[----:B------:R-:W5:Y:S04]  /*3d900*/  LDL.LU R175, [R1+0x558] ;  /* 0x0005580001af7983 */ /* 0x000f680000300800 */
[----:B------:R0:W-:Y:S04]  /*3d910*/  @P6 STG.E.U16 desc[UR36][R4.64+0x1e0], R6 ;  /* 0x0001e00604006986 */ /* 0x0001e8000c101524 */
[----:B------:R-:W5:Y:S04]  /*3d920*/  LDL.LU R174, [R1+0x55c] ;  /* 0x00055c0001ae7983 */ /* 0x000f680000300800 */
[----:B------:R-:W5:Y:S01]  /*3d930*/  LDL.LU R172, [R1+0x560] ;  /* 0x0005600001ac7983 */ /* 0x000f620000300800 */
[----:B0-----:R-:W-:Y:S01]  /*3d940*/  @P3 MOV R4, R8 ;  /* 0x0000000800043202 */ /* 0x001fe20000000f00 */
[----:B------:R-:W-:-:S02]  /*3d950*/  @P3 IMAD.MOV.U32 R5, RZ, RZ, R9 ;  /* 0x000000ffff053224 */ /* 0x000fc400078e0009 */
[----:B------:R-:W5:Y:S01]  /*3d960*/  LDL.LU R173, [R1+0x564] ;  /* 0x0005640001ad7983 */ /* 0x000f620000300800 */
[----:B------:R-:W-:-:S03]  /*3d970*/  FMUL R6, R224, R2 ;  /* 0x00000002e0067220 */ /* 0x000fc60000400000 */
[----:B------:R-:W5:Y:S01]  /*3d980*/  LDL.LU R171, [R1+0x568] ;  /* 0x0005680001ab7983 */ /* 0x000f620000300800 */
[----:B------:R-:W-:-:S03]  /*3d990*/  ISETP.GT.AND P2, PT, R0, 0xf8, P1 ;  /* 0x000000f80000780c */ /* 0x000fc60000f44270 */
[----:B------:R-:W5:Y:S01]  /*3d9a0*/  LDL.LU R170, [R1+0x56c] ;  /* 0x00056c0001aa7983 */ /* 0x000f620000300800 */
[----:B------:R-:W-:-:S03]  /*3d9b0*/  ISETP.GT.AND P6, PT, R0, 0xf8, P4 ;  /* 0x000000f80000780c */ /* 0x000fc600027c4270 */
[----:B------:R-:W5:Y:S04]  /*3d9c0*/  LDL.LU R168, [R1+0x570] ;  /* 0x0005700001a87983 */ /* 0x000f680000300800 */
[----:B------:R0:W-:Y:S01]  /*3d9d0*/  @P3 STG.E.U16 desc[UR36][R4.64+0x1e2], R7 ;  /* 0x0001e20704003986 */ /* 0x0001e2000c101524 */
[----:B------:R-:W-:-:S03]  /*3d9e0*/  ISETP.GT.AND P3, PT, R0, 0xf9, P1 ;  /* 0x000000f90000780c */ /* 0x000fc60000f64270 */
[----:B------:R-:W5:Y:S04]  /*3d9f0*/  LDL.LU R169, [R1+0x574] ;  /* 0x0005740001a97983 */ /* 0x000f680000300800 */
[----:B------:R-:W5:Y:S04]  /*3da00*/  LDL.LU R167, [R1+0x578] ;  /* 0x0005780001a77983 */ /* 0x000f680000300800 */
[----:B------:R-:W5:Y:S01]  /*3da10*/  LDL.LU R166, [R1+0x57c] ;  /* 0x00057c0001a67983 */ /* 0x000f620000300800 */
[----:B0-----:R-:W-:Y:S01]  /*3da20*/  FMUL R5, R223, R2 ;  /* 0x00000002df057220 */ /* 0x001fe20000400000 */
[----:B------:R-:W-:-:S02]  /*3da30*/  F2FP.BF16.F32.PACK_AB R4, RZ, R6 ;  /* 0x00000006ff04723e */ /* 0x000fc400000010ff */
[----:B------:R-:W5:Y:S01]  /*3da40*/  LDL.LU R164, [R1+0x580] ;  /* 0x0005800001a47983 */ /* 0x000f620000300800 */
[----:B------:R-:W-:-:S03]  /*3da50*/  FMUL R7, R222, R2 ;  /* 0x00000002de077220 */ /* 0x000fc60000400000 */
[----:B------:R-:W5:Y:S01]  /*3da60*/  LDL.LU R165, [R1+0x584] ;  /* 0x0005840001a57983 */ /* 0x000f620000300800 */
[----:B------:R-:W-:-:S03]  /*3da70*/  PRMT R17, R4, 0x7610, R17 ;  /* 0x0000761004117816 */ /* 0x000fc60000000011 */
[----:B------:R-:W5:Y:S01]  /*3da80*/  LDL.LU R163, [R1+0x588] ;  /* 0x0005880001a37983 */ /* 0x000f620000300800 */
[----:B------:R-:W-:-:S03]  /*3da90*/  F2FP.BF16.F32.PACK_AB R5, RZ, R5 ;  /* 0x00000005ff05723e */ /* 0x000fc600000010ff */
[----:B------:R-:W5:Y:S01]  /*3daa0*/  LDL.LU R162, [R1+0x58c] ;  /* 0x00058c0001a27983 */ /* 0x000f620000300800 */
[----:B------:R-:W-:-:S03]  /*3dab0*/  F2FP.BF16.F32.PACK_AB R4, RZ, R7 ;  /* 0x00000007ff04723e */ /* 0x000fc600000010ff */
[----:B------:R-:W5:Y:S04]  /*3dac0*/  LDL.LU R160, [R1+0x590] ;  /* 0x0005900001a07983 */ /* 0x000f680000300800 */
[----:B------:R-:W5:Y:S01]  /*3dad0*/  LDL.LU R161, [R1+0x594] ;  /* 0x0005940001a17983 */ /* 0x000f620000300800 */
[----:B------:R-:W-:-:S03]  /*3dae0*/  USHF.L.U32 UR11, UR8, 0x9, URZ ;  /* 0x00000009080b7899 */ /* 0x000fc6000800063f */
[----:B------:R-:W5:Y:S04]  /*3daf0*/  LDL.LU R159, [R1+0x598] ;  /* 0x00059800019f7983 */ /* 0x000f680000300800 */
[----:B------:R-:W5:Y:S04]  /*3db00*/  LDL.LU R158, [R1+0x59c] ;  /* 0x00059c00019e7983 */ /* 0x000f680000300800 */
[----:B------:R-:W5:Y:S04]  /*3db10*/  LDL.LU R156, [R1+0x5a0] ;  /* 0x0005a000019c7983 */ /* 0x000f680000300800 */
[----:B------:R-:W5:Y:S01]  /*3db20*/  LDL.LU R157, [R1+0x5a4] ;  /* 0x0005a400019d7983 */ /* 0x000f620000300800 */
[----:B------:R-:W-:-:S03]  /*3db30*/  FMUL R6, R221, R2 ;  /* 0x00000002dd067220 */ /* 0x000fc60000400000 */
[----:B------:R-:W5:Y:S01]  /*3db40*/  LDL.LU R155, [R1+0x5a8] ;  /* 0x0005a800019b7983 */ /* 0x000f620000300800 */
[----:B------:R-:W-:-:S03]  /*3db50*/  USHF.L.U64.HI UR10, UR8, 0x9, UR9 ;  /* 0x00000009080a7899 */ /* 0x000fc60008010209 */
[----:B------:R0:W-:Y:S01]  /*3db60*/  @P2 STG.E.U16 desc[UR36][R10.64+0x1f0], R17 ;  /* 0x0001f0110a002986 */ /* 0x0001e2000c101524 */
[----:B------:R-:W-:-:S03]  /*3db70*/  ISETP.GT.AND P2, PT, R0, 0xf9, P4 ;  /* 0x000000f90000780c */ /* 0x000fc60002744270 */
[----:B------:R-:W5:Y:S04]  /*3db80*/  LDL.LU R154, [R1+0x5ac] ;  /* 0x0005ac00019a7983 */ /* 0x000f680000300800 */
[----:B------:R1:W-:Y:S01]  /*3db90*/  @P3 STG.E.U16 desc[UR36][R10.64+0x1f2], R5 ;  /* 0x0001f2050a003986 */ /* 0x0003e2000c101524 */
[----:B0-----:R-:W-:-:S03]  /*3dba0*/  PRMT R17, R4, 0x7610, R17 ;  /* 0x0000761004117816 */ /* 0x001fc60000000011 */
[----:B------:R-:W5:Y:S01]  /*3dbb0*/  LDL.LU R152, [R1+0x5b0] ;  /* 0x0005b00001987983 */ /* 0x000f620000300800 */
[----:B------:R-:W-:-:S03]  /*3dbc0*/  @P6 IMAD.MOV.U32 R4, RZ, RZ, R8 ;  /* 0x000000ffff046224 */ /* 0x000fc600078e0008 */
[----:B------:R-:W5:Y:S01]  /*3dbd0*/  LDL.LU R153, [R1+0x5b4] ;  /* 0x0005b40001997983 */ /* 0x000f620000300800 */
[----:B-1----:R-:W-:-:S03]  /*3dbe0*/  @P6 IMAD.MOV.U32 R5, RZ, RZ, R9 ;  /* 0x000000ffff056224 */ /* 0x002fc600078e0009 */
[----:B------:R-:W5:Y:S01]  /*3dbf0*/  LDL.LU R23, [R1+0x5b8] ;  /* 0x0005b80001177983 */ /* 0x000f620000300800 */
[----:B------:R-:W-:-:S03]  /*3dc00*/  IMAD.U32 R7, RZ, RZ, UR11 ;  /* 0x0000000bff077e24 */ /* 0x000fc6000f8e00ff */
[----:B------:R-:W5:Y:S04]  /*3dc10*/  LDL.LU R219, [R1+0x5bc] ;  /* 0x0005bc0001db7983 */ /* 0x000f680000300800 */
[----:B------:R-:W5:Y:S04]  /*3dc20*/  LDL.LU R220, [R1+0x5c0] ;  /* 0x0005c00001dc7983 */ /* 0x000f680000300800 */
[----:B------:R-:W5:Y:S04]  /*3dc30*/  LDL.LU R235, [R1+0x5c4] ;  /* 0x0005c40001eb7983 */ /* 0x000f680000300800 */
[----:B------:R0:W-:Y:S04]  /*3dc40*/  @P6 STG.E.U16 desc[UR36][R4.64+0x1f0], R17 ;  /* 0x0001f01104006986 */ /* 0x0001e8000c101524 */
[----:B------:R-:W5:Y:S04]  /*3dc50*/  LDL.LU R234, [R1+0x5c8] ;  /* 0x0005c80001ea7983 */ /* 0x000f680000300800 */
[----:B------:R-:W5:Y:S01]  /*3dc60*/  LDL.LU R233, [R1+0x5cc] ;  /* 0x0005cc0001e97983 */ /* 0x000f620000300800 */
[----:B0-----:R-:W-:Y:S01]  /*3dc70*/  F2FP.BF16.F32.PACK_AB R5, RZ, R6 ;  /* 0x00000006ff05723e */ /* 0x001fe200000010ff */
[----:B------:R-:W-:-:S02]  /*3dc80*/  IMAD.U32 R6, RZ, RZ, UR10 ;  /* 0x0000000aff067e24 */ /* 0x000fc4000f8e00ff */
[----:B------:R-:W5:Y:S01]  /*3dc90*/  LDL.LU R232, [R1+0x5d0] ;  /* 0x0005d00001e87983 */ /* 0x000f620000300800 */
[----:B------:R-:W-:-:S03]  /*3dca0*/  IADD3 R4, P3, P6, R12, UR5, R7 ;  /* 0x000000050c047c10 */ /* 0x000fc6000fe7e007 */
[----:B------:R-:W5:Y:S01]  /*3dcb0*/  LDL.LU R231, [R1+0x5d4] ;  /* 0x0005d40001e77983 */ /* 0x000f620000300800 */
[----:B------:R-:W-:-:S03]  /*3dcc0*/  PRMT R17, R5, 0x7610, R17 ;  /* 0x0000761005117816 */ /* 0x000fc60000000011 */
[----:B------:R-:W5:Y:S01]  /*3dcd0*/  LDL.LU R230, [R1+0x5d8] ;  /* 0x0005d80001e67983 */ /* 0x000f620000300800 */
[----:B------:R-:W-:Y:S01]  /*3dce0*/  IADD3.X R5, R13, UR4, R6, P3, P6 ;  /* 0x000000040d057c10 */ /* 0x000fe20009fec406 */
[----:B------:R-:W-:Y:S02]  /*3dcf0*/  @P2 IMAD.MOV.U32 R6, RZ, RZ, R8 ;  /* 0x000000ffff062224 */ /* 0x000fe400078e0008 */
[----:B------:R-:W5:Y:S01]  /*3dd00*/  LDL.LU R229, [R1+0x5dc] ;  /* 0x0005dc0001e57983 */ /* 0x000f620000300800 */
[----:B------:R-:W-:-:S03]  /*3dd10*/  @P2 IMAD.MOV.U32 R7, RZ, RZ, R9 ;  /* 0x000000ffff072224 */ /* 0x000fc600078e0009 */
[----:B------:R-:W5:Y:S04]  /*3dd20*/  LDL.LU R228, [R1+0x5e0] ;  /* 0x0005e00001e47983 */ /* 0x000f680000300800 */
[----:B------:R-:W5:Y:S04]  /*3dd30*/  LDL.LU R227, [R1+0x5e4] ;  /* 0x0005e40001e37983 */ /* 0x000f680000300800 */
[----:B------:R-:W5:Y:S04]  /*3dd40*/  LDL.LU R226, [R1+0x5e8] ;  /* 0x0005e80001e27983 */ /* 0x000f680000300800 */
[----:B------:R-:W5:Y:S04]  /*3dd50*/  LDL.LU R225, [R1+0x5ec] ;  /* 0x0005ec0001e17983 */ /* 0x000f680000300800 */
[----:B------:R-:W5:Y:S04]  /*3dd60*/  LDL.LU R224, [R1+0x5f0] ;  /* 0x0005f00001e07983 */ /* 0x000f680000300800 */
[----:B------:R-:W5:Y:S04]  /*3dd70*/  LDL.LU R223, [R1+0x5f4] ;  /* 0x0005f40001df7983 */ /* 0x000f680000300800 */
[----:B------:R-:W5:Y:S04]  /*3dd80*/  LDL.LU R222, [R1+0x5f8] ;  /* 0x0005f80001de7983 */ /* 0x000f680000300800 */
[----:B------:R2:W-:Y:S04]  /*3dd90*/  @P2 STG.E.U16 desc[UR36][R6.64+0x1f2], R17 ;  /* 0x0001f21106002986 */ /* 0x0005e8000c101524 */
[----:B------:R-:W5:Y:S01]  /*3dda0*/  LDL.LU R221, [R1+0x5fc] ;  /* 0x0005fc0001dd7983 */ /* 0x000f620000300800 */
[----:B--2---:R-:W-:-:S03]  /*3ddb0*/  FMUL R17, R19, R2 ;  /* 0x0000000213117220 */ /* 0x004fc60000400000 */
[----:B------:R-:W2:Y:S01]  /*3ddc0*/  LDL.LU R19, [R1+0x408] ;  /* 0x0004080001137983 */ /* 0x000ea20000300800 */
[----:B------:R-:W-:Y:S01]  /*3ddd0*/  ISETP.GT.AND P3, PT, R3, 0x100, PT ;  /* 0x000001000300780c */ /* 0x000fe20003f64270 */
[----:B---3--:R-:W-:-:S03]  /*3dde0*/  FMUL R18, R18, R2 ;  /* 0x0000000212127220 */ /* 0x008fc60000400000 */
[----:B------:R-:W-:Y:S02]  /*3ddf0*/  ISETP.GT.AND P2, PT, R0, RZ, P3 ;  /* 0x000000ff0000720c */ /* 0x000fe40001f44270 */
[----:B------:R-:W-:Y:S02]  /*3de00*/  IADD3 R6, P6, R12, UR11, RZ ;  /* 0x0000000b0c067c10 */ /* 0x000fe4000ffde0ff */
[----:B------:R-:W-:Y:S02]  /*3de10*/  F2FP.BF16.F32.PACK_AB R18, RZ, R18 ;  /* 0x00000012ff12723e */ /* 0x000fe400000010ff */
[----:B------:R-:W-:Y:S02]  /*3de20*/  IADD3.X R7, R13, UR10, RZ, P6, !PT ;  /* 0x0000000a0d077c10 */ /* 0x000fe4000b7fe4ff */
[----:B------:R-:W-:-:S05]  /*3de30*/  ISETP.GT.AND P6, PT, R0, 0x1, P3 ;  /* 0x000000010000780c */ /* 0x000fca0001fc4270 */
[----:B------:R-:W-:Y:S01]  /*3de40*/  @P2 STG.E.U16 desc[UR36][R6.64], R18 ;  /* 0x0000001206002986 */ /* 0x000fe2000c101524 */
[----:B------:R-:W-:Y:S02]  /*3de50*/  ISETP.GT.AND P2, PT, R3, 0x108, PT ;  /* 0x000001080300780c */ /* 0x000fe40003f44270 */
[----:B------:R-:W-:-:S05]  /*3de60*/  F2FP.BF16.F32.PACK_AB R17, RZ, R17 ;  /* 0x00000011ff11723e */ /* 0x000fca00000010ff */
[----:B------:R0:W-:Y:S01]  /*3de70*/  @P6 STG.E.U16 desc[UR36][R6.64+0x2], R17 ;  /* 0x0000021106006986 */ /* 0x0001e2000c101524 */
[----:B--2---:R-:W-:-:S05]  /*3de80*/  FMUL R3, R19, R2 ;  /* 0x0000000213037220 */ /* 0x004fca0000400000 */
[----:B------:R-:W-:-:S04]  /*3de90*/  F2FP.BF16.F32.PACK_AB R3, RZ, R3 ;  /* 0x00000003ff03723e */ /* 0x000fc800000010ff */
[----:B0-----:R-:W-:Y:S02]  /*3dea0*/  PRMT R17, R3, 0x7610, R17 ;  /* 0x0000761003117816 */ /* 0x001fe40000000011 */
[----:B------:R-:W2:Y:S01]  /*3deb0*/  LDL.LU R3, [R1+0x40c] ;  /* 0x00040c0001037983 */ /* 0x000ea20000300800 */
[----:B------:R-:W-:-:S04]  /*3dec0*/  IADD3 R18, P6, R6, UR5, RZ ;  /* 0x0000000506127c10 */ /* 0x000fc8000ffde0ff */
[----:B------:R-:W-:Y:S02]  /*3ded0*/  IADD3.X R19, R7, UR4, RZ, P6, !PT ;  /* 0x0000000407137c10 */ /* 0x000fe4000b7fe4ff */
[----:B------:R-:W-:-:S13]  /*3dee0*/  ISETP.GT.AND P6, PT, R0, RZ, P2 ;  /* 0x000000ff0000720c */ /* 0x000fda00017c4270 */
[----:B------:R0:W-:Y:S01]  /*3def0*/  @P6 STG.E.U16 desc[UR36][R18.64], R17 ;  /* 0x0000001112006986 */ /* 0x0001e2000c101524 */
[----:B------:R-:W-:Y:S01]  /*3df00*/  ISETP.GT.AND P6, PT, R0, 0x1, P2 ;  /* 0x000000010000780c */ /* 0x000fe200017c4270 */
[----:B--2---:R-:W-:-:S05]  /*3df10*/  FMUL R3, R3, R2 ;  /* 0x0000000203037220 */ /* 0x004fca0000400000 */
[----:B------:R-:W-:-:S04]  /*3df20*/  F2FP.BF16.F32.PACK_AB R3, RZ, R3 ;  /* 0x00000003ff03723e */ /* 0x000fc800000010ff */
[----:B0-----:R-:W-:Y:S02]  /*3df30*/  PRMT R17, R3, 0x7610, R17 ;  /* 0x0000761003117816 */ /* 0x001fe40000000011 */
[----:B------:R-:W2:Y:S04]  /*3df40*/  LDL.LU R3, [R1+0x410] ;  /* 0x0004100001037983 */ /* 0x000ea80000300800 */
[----:B------:R0:W-:Y:S04]  /*3df50*/  @P6 STG.E.U16 desc[UR36][R18.64+0x2], R17 ;  /* 0x0000021112006986 */ /* 0x0001e8000c101524 */
[----:B0-----:R-:W3:Y:S01]  /*3df60*/  LDL.LU R19, [R1+0x414] ;  /* 0x0004140001137983 */ /* 0x001ee20000300800 */
[----:B------:R-:W-:Y:S01]  /*3df70*/  ISETP.GT.AND P6, PT, R0, 0x8, P3 ;  /* 0x000000080000780c */ /* 0x000fe20001fc4270 */
[----:B--2---:R-:W-:-:S05]  /*3df80*/  FMUL R3, R3, R2 ;  /* 0x0000000203037220 */ /* 0x004fca0000400000 */
[----:B------:R-:W-:-:S04]  /*3df90*/  F2FP.BF16.F32.PACK_AB R3, RZ, R3 ;  /* 0x00000003ff03723e */ /* 0x000fc800000010ff */
[----:B------:R-:W-:-:S05]  /*3dfa0*/  PRMT R17, R3, 0x7610, R17 ;  /* 0x0000761003117816 */ /* 0x000fca0000000011 */
[----:B------:R-:W-:Y:S01]  /*3dfb0*/  @P6 STG.E.U16 desc[UR36][R6.64+0x10], R17 ;  /* 0x0000101106006986 */ /* 0x000fe2000c101524 */
[----:B------:R-:W-:Y:S01]  /*3dfc0*/  ISETP.GT.AND P6, PT, R0, 0x9, P3 ;  /* 0x000000090000780c */ /* 0x000fe20001fc4270 */
[----:B---3--:R-:W-:-:S05]  /*3dfd0*/  FMUL R3, R19, R2 ;  /* 0x0000000213037220 */ /* 0x008fca0000400000 */
[----:B------:R-:W-:-:S07]  /*3dfe0*/  F2FP.BF16.F32.PACK_AB R3, RZ, R3 ;  /* 0x00000003ff03723e */ /* 0x000fce00000010ff */
[----:B------:R0:W-:Y:S04]  /*3dff0*/  @P6 STG.E.U16 desc[UR36][R6.64+0x12], R3 ;  /* 0x0000120306006986 */ /* 0x0001e8000c101524 */
[----:B0-----:R-:W2:Y:S02]  /*3e000*/  LDL.LU R3, [R1+0x418] ;  /* 0x0004180001037983 */ /* 0x001ea40000300800 */
[----:B--2---:R-:W-:-:S05]  /*3e010*/  FMUL R3, R3, R2 ;  /* 0x0000000203037220 */ /* 0x004fca0000400000 */
[----:B------:R-:W-:-:S04]  /*3e020*/  F2FP.BF16.F32.PACK_AB R3, RZ, R3 ;  /* 0x00000003ff03723e */ /* 0x000fc800000010ff */
[----:B------:R-:W-:Y:S02]  /*3e030*/  PRMT R17, R3, 0x7610, R17 ;  /* 0x0000761003117816 */ /* 0x000fe40000000011 */
[----:B------:R-:W2:Y:S01]  /*3e040*/  LDL.LU R3, [R1+0x41c] ;  /* 0x00041c0001037983 */ /* 0x000ea20000300800 */
[----:B------:R-:W-:-:S04]  /*3e050*/  IADD3 R18, P6, R6, UR5, RZ ;  /* 0x0000000506127c10 */ /* 0x000fc8000ffde0ff */
[----:B------:R-:W-:Y:S02]  /*3e060*/  IADD3.X R19, R7, UR4, RZ, P6, !PT ;  /* 0x0000000407137c10 */ /* 0x000fe4000b7fe4ff */
[----:B------:R-:W-:-:S13]  /*3e070*/  ISETP.GT.AND P6, PT, R0, 0x8, P2 ;  /* 0x000000080000780c */ /* 0x000fda00017c4270 */
[----:B------:R0:W-:Y:S01]  /*3e080*/  @P6 STG.E.U16 desc[UR36][R18.64+0x10], R17 ;  /* 0x0000101112006986 */ /* 0x0001e2000c101524 */
[----:B--2---:R-:W-:-:S05]  /*3e090*/  FMUL R3, R3, R2 ;  /* 0x0000000203037220 */ /* 0x004fca0000400000 */
[----:B------:R-:W-:-:S04]  /*3e0a0*/  F2FP.BF16.F32.PACK_AB R3, RZ, R3 ;  /* 0x00000003ff03723e */ /* 0x000fc800000010ff */
[----:B0-----:R-:W-:Y:S02]  /*3e0b0*/  PRMT R17, R3, 0x7610, R17 ;  /* 0x0000761003117816 */ /* 0x001fe40000000011 */
[----:B------:R-:W2:Y:S01]  /*3e0c0*/  LDL.LU R3, [R1+0x420] ;  /* 0x0004200001037983 */ /* 0x000ea20000300800 */
        /* <DEDUP_REMOVED lines=206> */
[----:B------:R-:W-:Y:S01]  /*3edb0*/  ISETP.GT.AND P6, PT, R0, 0x50, P2 ;  /* 0x000000500000780c */ /* 0x000fe200017c4270 */
[----:B--2---:R-:W-:-:S05]  /*3edc0*/  FMUL R3, R3, R2 ;  /* 0x0000000203037220 */ /* 0x004fca0000400000 */
[----:B------:R-:W-:-:S04]  /*3edd0*/  F2FP.BF16.F32.PACK_AB R3, RZ, R3 ;  /* 0x00000003ff03723e */ /* 0x000fc800000010ff */
[----:B0-----:R-:W-:Y:S01]  /*3ede0*/  PRMT R17, R3, 0x7610, R17 ;  /* 0x0000761003117816 */ /* 0x001fe20000000011 */
[----:B----4-:R-:W-:Y:S02]  /*3edf0*/  FMUL R3, R218, R2 ;  /* 0x00000002da037220 */ /* 0x010fe40000400000 */
[----:B------:R-:W2:Y:S04]  /*3ee00*/  LDL.LU R218, [R1+0x2ac] ;  /* 0x0002ac0001da7983 */ /* 0x000ea80000300800 */
[----:B------:R0:W-:Y:S01]  /*3ee10*/  @P6 STG.E.U16 desc[UR36][R4.64+0xa0], R17 ;  /* 0x0000a01104006986 */ /* 0x0001e2000c101524 */
[----:B------:R-:W-:Y:S02]  /*3ee20*/  ISETP.GT.AND P6, PT, R0, 0x51, P2 ;  /* 0x000000510000780c */ /* 0x000fe400017c4270 */
[----:B------:R-:W-:-:S04]  /*3ee30*/  F2FP.BF16.F32.PACK_AB R3, RZ, R3 ;  /* 0x00000003ff03723e */ /* 0x000fc800000010ff */
[----:B0-----:R-:W-:Y:S01]  /*3ee40*/  PRMT R17, R3, 0x7610, R17 ;  /* 0x0000761003117816 */ /* 0x001fe20000000011 */
[----:B-----5:R-:W-:Y:S02]  /*3ee50*/  FMUL R3, R216, R2 ;  /* 0x00000002d8037220 */ /* 0x020fe40000400000 */
[----:B------:R-:W3:Y:S04]  /*3ee60*/  LDL.LU R216, [R1+0x2b0] ;  /* 0x0002b00001d87983 */ /* 0x000ee80000300800 */
[----:B------:R0:W-:Y:S01]  /*3ee70*/  @P6 STG.E.U16 desc[UR36][R4.64+0xa2], R17 ;  /* 0x0000a21104006986 */ /* 0x0001e2000c101524 */
[----:B------:R-:W-:Y:S02]  /*3ee80*/  ISETP.GT.AND P6, PT, R0, 0x58, P3 ;  /* 0x000000580000780c */ /* 0x000fe40001fc4270 */
[----:B------:R-:W-:-:S04]  /*3ee90*/  F2FP.BF16.F32.PACK_AB R3, RZ, R3 ;  /* 0x00000003ff03723e */ /* 0x000fc800000010ff */
[----:B0-----:R-:W-:Y:S01]  /*3eea0*/  PRMT R17, R3, 0x7610, R17 ;  /* 0x0000761003117816 */ /* 0x001fe20000000011 */
[----:B------:R-:W-:Y:S02]  /*3eeb0*/  FMUL R3, R217, R2 ;  /* 0x00000002d9037220 */ /* 0x000fe40000400000 */
[----:B------:R-:W4:Y:S04]  /*3eec0*/  LDL.LU R217, [R1+0x2b4] ;  /* 0x0002b40001d97983 */ /* 0x000f280000300800 */
[----:B------:R0:W-:Y:S01]  /*3eed0*/  @P6 STG.E.U16 desc[UR36][R6.64+0xb0], R17 ;  /* 0x0000b01106006986 */ /* 0x0001e2000c101524 */
[----:B------:R-:W-:Y:S02]  /*3eee0*/  ISETP.GT.AND P6, PT, R0, 0x59, P3 ;  /* 0x000000590000780c */ /* 0x000fe40001fc4270 */
[----:B------:R-:W-:-:S04]  /*3eef0*/  F2FP.BF16.F32.PACK_AB R3, RZ, R3 ;  /* 0x00000003ff03723e */ /* 0x000fc800000010ff */
[----:B0-----:R-:W-:Y:S01]  /*3ef00*/  PRMT R17, R3, 0x7610, R17 ;  /* 0x0000761003117816 */ /* 0x001fe20000000011 */
[----:B------:R-:W-:Y:S02]  /*3ef10*/  FMUL R3, R215, R2 ;  /* 0x00000002d7037220 */ /* 0x000fe40000400000 */
[----:B------:R-:W5:Y:S04]  /*3ef20*/  LDL.LU R215, [R1+0x2b8] ;  /* 0x0002b80001d77983 */ /* 0x000f680000300800 */
        /* <DEDUP_REMOVED lines=478> */
[-C--:B------:R-:W-:Y:S02]  /*40d10*/  FMUL R3, R222, R2.reuse ;  /* 0x00000002de037220 */ /* 0x080fe40000400000 */
[----:B------:R-:W5:Y:S03]  /*40d20*/  LDL.LU R222, [R1+0x3f8] ;  /* 0x0003f80001de7983 */ /* 0x000f660000300800 */
[----:B------:R-:W-:Y:S01]  /*40d30*/  F2FP.BF16.F32.PACK_AB R3, RZ, R3 ;  /* 0x00000003ff03723e */ /* 0x000fe200000010ff */
[----:B------:R0:W-:Y:S01]  /*40d40*/  @P6 STG.E.U16 desc[UR36][R6.64+0x1f2], R17 ;  /* 0x0001f21106006986 */ /* 0x0001e2000c101524 */
[----:B------:R-:W-:Y:S02]  /*40d50*/  ISETP.GT.AND P6, PT, R0, 0xf8, P2 ;  /* 0x000000f80000780c */ /* 0x000fe400017c4270 */
[----:B0-----:R-:W-:Y:S01]  /*40d60*/  PRMT R17, R3, 0x7610, R17 ;  /* 0x0000761003117816 */ /* 0x001fe20000000011 */
[----:B------:R-:W-:-:S02]  /*40d70*/  FMUL R3, R221, R2 ;  /* 0x00000002dd037220 */ /* 0x000fc40000400000 */
[----:B------:R-:W5:Y:S03]  /*40d80*/  LDL.LU R221, [R1+0x3fc] ;  /* 0x0003fc0001dd7983 */ /* 0x000f660000300800 */
[----:B------:R-:W-:-:S05]  /*40d90*/  F2FP.BF16.F32.PACK_AB R3, RZ, R3 ;  /* 0x00000003ff03723e */ /* 0x000fca00000010ff */
[----:B------:R0:W-:Y:S02]  /*40da0*/  @P6 STG.E.U16 desc[UR36][R4.64+0x1f0], R17 ;  /* 0x0001f01104006986 */ /* 0x0001e4000c101524 */
        /* <DEDUP_REMOVED lines=260> */
[----:B------:R-:W-:Y:S02]  /*41df0*/  FMUL R3, R218, R2 ;  /* 0x00000002da037220 */ /* 0x000fe40000400000 */
[----:B------:R-:W2:Y:S04]  /*41e00*/  LDL.LU R218, [R1+0xac] ;  /* 0x0000ac0001da7983 */ /* 0x000ea80000300800 */
[----:B------:R0:W-:Y:S01]  /*41e10*/  @P6 STG.E.U16 desc[UR36][R14.64+0x2a0], R17 ;  /* 0x0002a0110e006986 */ /* 0x0001e2000c101524 */
[----:B------:R-:W-:Y:S02]  /*41e20*/  ISETP.GT.AND P6, PT, R0, 0x151, P5 ;  /* 0x000001510000780c */ /* 0x000fe40002fc4270 */
[----:B------:R-:W-:-:S04]  /*41e30*/  F2FP.BF16.F32.PACK_AB R3, RZ, R3 ;  /* 0x00000003ff03723e */ /* 0x000fc800000010ff */
[----:B0-----:R-:W-:Y:S01]  /*41e40*/  PRMT R17, R3, 0x7610, R17 ;  /* 0x0000761003117816 */ /* 0x001fe20000000011 */
[----:B---3--:R-:W-:Y:S02]  /*41e50*/  FMUL R3, R216, R2 ;  /* 0x00000002d8037220 */ /* 0x008fe40000400000 */
[----:B------:R-:W3:Y:S04]  /*41e60*/  LDL.LU R216, [R1+0xb0] ;  /* 0x0000b00001d87983 */ /* 0x000ee80000300800 */
[----:B------:R0:W-:Y:S01]  /*41e70*/  @P6 STG.E.U16 desc[UR36][R14.64+0x2a2], R17 ;  /* 0x0002a2110e006986 */ /* 0x0001e2000c101524 */
[----:B------:R-:W-:Y:S02]  /*41e80*/  ISETP.GT.AND P6, PT, R0, 0x158, P0 ;  /* 0x000001580000780c */ /* 0x000fe400007c4270 */
[----:B------:R-:W-:-:S04]  /*41e90*/  F2FP.BF16.F32.PACK_AB R3, RZ, R3 ;  /* 0x00000003ff03723e */ /* 0x000fc800000010ff */
[----:B0-----:R-:W-:Y:S01]  /*41ea0*/  PRMT R17, R3, 0x7610, R17 ;  /* 0x0000761003117816 */ /* 0x001fe20000000011 */
[----:B----4-:R-:W-:Y:S02]  /*41eb0*/  FMUL R3, R217, R2 ;  /* 0x00000002d9037220 */ /* 0x010fe40000400000 */
[----:B------:R-:W4:Y:S04]  /*41ec0*/  LDL.LU R217, [R1+0xb4] ;  /* 0x0000b40001d97983 */ /* 0x000f280000300800 */
[----:B------:R0:W-:Y:S01]  /*41ed0*/  @P6 STG.E.U16 desc[UR36][R12.64+0x2b0], R17 ;  /* 0x0002b0110c006986 */ /* 0x0001e2000c101524 */
[----:B------:R-:W-:Y:S02]  /*41ee0*/  ISETP.GT.AND P6, PT, R0, 0x159, P0 ;  /* 0x000001590000780c */ /* 0x000fe400007c4270 */
[----:B------:R-:W-:-:S04]  /*41ef0*/  F2FP.BF16.F32.PACK_AB R3, RZ, R3 ;  /* 0x00000003ff03723e */ /* 0x000fc800000010ff */
[----:B0-----:R-:W-:Y:S01]  /*41f00*/  PRMT R17, R3, 0x7610, R17 ;  /* 0x0000761003117816 */ /* 0x001fe20000000011 */
[----:B-----5:R-:W-:Y:S02]  /*41f10*/  FMUL R3, R215, R2 ;  /* 0x00000002d7037220 */ /* 0x020fe40000400000 */
        /* <DEDUP_REMOVED lines=471> */
[----:B------:R-:W-:-:S02]  /*43c90*/  F2FP.BF16.F32.PACK_AB R3, RZ, R3 ;  /* 0x00000003ff03723e */ /* 0x000fc400000010ff */
[----:B------:R-:W-:Y:S01]  /*43ca0*/  ISETP.GT.AND P0, PT, R0, 0x1f9, P0 ;  /* 0x000001f90000780c */ /* 0x000fe20000704270 */
[----:B0-----:R-:W-:-:S08]  /*43cb0*/  FMUL R17, R223, R2 ;  /* 0x00000002df117220 */ /* 0x001fd00000400000 */
[----:B------:R0:W-:Y:S01]  /*43cc0*/  @P6 STG.E.U16 desc[UR36][R12.64+0x3f0], R3 ;  /* 0x0003f0030c006986 */ /* 0x0001e2000c101524 */
[----:B------:R-:W-:Y:S02]  /*43cd0*/  ISETP.GT.AND P6, PT, R0, 0x1f8, P5 ;  /* 0x000001f80000780c */ /* 0x000fe40002fc4270 */
[----:B------:R-:W-:Y:S01]  /*43ce0*/  F2FP.BF16.F32.PACK_AB R17, RZ, R17 ;  /* 0x00000011ff11723e */ /* 0x000fe200000010ff */
[----:B------:R-:W5:Y:S03]  /*43cf0*/  LDL.LU R223, [R1+0x1f4] ;  /* 0x0001f40001df7983 */ /* 0x000f660000300800 */
[----:B------:R-:W-:Y:S01]  /*43d00*/  PRMT R18, R17, 0x7610, R18 ;  /* 0x0000761011127816 */ /* 0x000fe20000000012 */
[----:B0-----:R-:W-:-:S04]  /*43d10*/  FMUL R3, R222, R2 ;  /* 0x00000002de037220 */ /* 0x001fc80000400000 */
[----:B------:R0:W-:Y:S01]  /*43d20*/  @P0 STG.E.U16 desc[UR36][R12.64+0x3f2], R18 ;  /* 0x0003f2120c000986 */ /* 0x0001e2000c101524 */
[----:B------:R-:W-:Y:S01]  /*43d30*/  F2FP.BF16.F32.PACK_AB R3, RZ, R3 ;  /* 0x00000003ff03723e */ /* 0x000fe200000010ff */
[----:B------:R-:W-:Y:S02]  /*43d40*/  FMUL R17, R221, R2 ;  /* 0x00000002dd117220 */ /* 0x000fe40000400000 */
[----:B------:R-:W5:Y:S01]  /*43d50*/  LDL.LU R222, [R1+0x1f8] ;  /* 0x0001f80001de7983 */ /* 0x000f620000300800 */
[----:B------:R-:W-:-:S03]  /*43d60*/  PRMT R19, R3, 0x7610, R19 ;  /* 0x0000761003137816 */ /* 0x000fc60000000013 */
[----:B------:R-:W5:Y:S01]  /*43d70*/  LDL.LU R221, [R1+0x1fc] ;  /* 0x0001fc0001dd7983 */ /* 0x000f620000300800 */
[----:B0-----:R-:W-:Y:S01]  /*43d80*/  @P6 MOV R12, R14 ;  /* 0x0000000e000c6202 */ /* 0x001fe20000000f00 */
[----:B------:R-:W-:-:S05]  /*43d90*/  @P6 IMAD.MOV.U32 R13, RZ, RZ, R15 ;  /* 0x000000ffff0d6224 */ /* 0x000fca00078e000f */
[----:B------:R0:W-:Y:S04]  /*43da0*/  @P6 STG.E.U16 desc[UR36][R12.64+0x3f0], R19 ;  /* 0x0003f0130c006986 */ /* 0x0001e8000c101524 */
[----:B0-----:R-:W2:Y:S04]  /*43db0*/  LDL.LU R12, [R1] ;  /* 0x00000000010c7983 */ /* 0x001ea80000300800 */
[----:B------:R-:W3:Y:S01]  /*43dc0*/  LDL.LU R13, [R1+0x4] ;  /* 0x00000400010d7983 */ /* 0x000ee20000300800 */
[C---:B------:R-:W-:Y:S02]  /*43dd0*/  ISETP.GT.AND P5, PT, R0.reuse, 0x1f9, P5 ;  /* 0x000001f90000780c */ /* 0x040fe40002fa4270 */
[----:B------:R-:W-:Y:S01]  /*43de0*/  F2FP.BF16.F32.PACK_AB R3, RZ, R17 ;  /* 0x00000011ff03723e */ /* 0x000fe200000010ff */
[----:B------:R-:W4:Y:S01]  /*43df0*/  LDL.LU R19, [R1+0xa8] ;  /* 0x0000a80001137983 */ /* 0x000f220000300800 */
[----:B------:R-:W-:-:S02]  /*43e00*/  ISETP.GT.AND P6, PT, R0, 0x100, P1 ;  /* 0x000001000000780c */ /* 0x000fc40000fc4270 */
[----:B------:R-:W-:Y:S02]  /*43e10*/  ISETP.GT.AND P0, PT, R0, 0x101, P1 ;  /* 0x000001010000780c */ /* 0x000fe40000f04270 */
[----:B------:R-:W-:-:S05]  /*43e20*/  PRMT R17, R3, 0x7610, R17 ;  /* 0x0000761003117816 */ /* 0x000fca0000000011 */
[----:B------:R-:W-:Y:S01]  /*43e30*/  @P5 STG.E.U16 desc[UR36][R14.64+0x3f2], R17 ;  /* 0x0003f2110e005986 */ /* 0x000fe2000c101524 */
[-C--:B--2---:R-:W-:Y:S01]  /*43e40*/  FMUL R12, R12, R2.reuse ;  /* 0x000000020c0c7220 */ /* 0x084fe20000400000 */
[----:B---3--:R-:W-:-:S04]  /*43e50*/  FMUL R13, R13, R2 ;  /* 0x000000020d0d7220 */ /* 0x008fc80000400000 */
[----:B------:R-:W-:Y:S02]  /*43e60*/  F2FP.BF16.F32.PACK_AB R12, RZ, R12 ;  /* 0x0000000cff0c723e */ /* 0x000fe400000010ff */
[----:B------:R-:W-:Y:S02]  /*43e70*/  F2FP.BF16.F32.PACK_AB R3, RZ, R13 ;  /* 0x0000000dff03723e */ /* 0x000fe400000010ff */
[----:B------:R-:W-:Y:S02]  /*43e80*/  PRMT R13, R12, 0x7610, R13 ;  /* 0x000076100c0d7816 */ /* 0x000fe4000000000d */
[----:B------:R-:W-:Y:S02]  /*43e90*/  PRMT R12, R3, 0x7610, R12 ;  /* 0x00007610030c7816 */ /* 0x000fe4000000000c */
[----:B------:R-:W2:Y:S04]  /*43ea0*/  LDL.LU R3, [R1+0x8] ;  /* 0x0000080001037983 */ /* 0x000ea80000300800 */
[----:B------:R0:W-:Y:S04]  /*43eb0*/  @P6 STG.E.U16 desc[UR36][R10.64+0x200], R13 ;  /* 0x0002000d0a006986 */ /* 0x0001e8000c101524 */
[----:B------:R1:W-:Y:S04]  /*43ec0*/  @P0 STG.E.U16 desc[UR36][R10.64+0x202], R12 ;  /* 0x0002020c0a000986 */ /* 0x0003e8000c101524 */
[----:B0-----:R-:W3:Y:S04]  /*43ed0*/  LDL.LU R13, [R1+0x10] ;  /* 0x00001000010d7983 */ /* 0x001ee80000300800 */
[----:B-1----:R-:W5:Y:S01]  /*43ee0*/  LDL.LU R12, [R1+0xc] ;  /* 0x00000c00010c7983 */ /* 0x002f620000300800 */
[----:B------:R-:W-:Y:S01]  /*43ef0*/  ISETP.GT.AND P5, PT, R0, 0x100, P4 ;  /* 0x000001000000780c */ /* 0x000fe200027a4270 */
[----:B--2---:R-:W-:-:S05]  /*43f00*/  FMUL R3, R3, R2 ;  /* 0x0000000203037220 */ /* 0x004fca0000400000 */
[----:B------:R-:W-:-:S04]  /*43f10*/  F2FP.BF16.F32.PACK_AB R3, RZ, R3 ;  /* 0x00000003ff03723e */ /* 0x000fc800000010ff */
[----:B------:R-:W-:Y:S01]  /*43f20*/  PRMT R14, R3, 0x7610, R14 ;  /* 0x00007610030e7816 */ /* 0x000fe2000000000e */
[----:B-----5:R-:W-:-:S04]  /*43f30*/  FMUL R12, R12, R2 ;  /* 0x000000020c0c7220 */ /* 0x020fc80000400000 */
[----:B------:R0:W-:Y:S01]  /*43f40*/  @P5 STG.E.U16 desc[UR36][R8.64+0x200], R14 ;  /* 0x0002000e08005986 */ /* 0x0001e2000c101524 */
[----:B------:R-:W-:-:S04]  /*43f50*/  F2FP.BF16.F32.PACK_AB R12, RZ, R12 ;  /* 0x0000000cff0c723e */ /* 0x000fc800000010ff */
[----:B0-----:R-:W-:Y:S02]  /*43f60*/  PRMT R14, R12, 0x7610, R14 ;  /* 0x000076100c0e7816 */ /* 0x001fe4000000000e */
[----:B------:R-:W2:Y:S01]  /*43f70*/  LDL.LU R12, [R1+0x14] ;  /* 0x00001400010c7983 */ /* 0x000ea20000300800 */
[C---:B------:R-:W-:Y:S01]  /*43f80*/  ISETP.GT.AND P6, PT, R0.reuse, 0x101, P4 ;  /* 0x000001010000780c */ /* 0x040fe200027c4270 */
[----:B---3--:R-:W-:Y:S01]  /*43f90*/  FMUL R13, R13, R2 ;  /* 0x000000020d0d7220 */ /* 0x008fe20000400000 */
[----:B------:R-:W-:-:S04]  /*43fa0*/  ISETP.GT.AND P0, PT, R0, 0x108, P1 ;  /* 0x000001080000780c */ /* 0x000fc80000f04270 */
[----:B------:R-:W-:-:S04]  /*43fb0*/  F2FP.BF16.F32.PACK_AB R3, RZ, R13 ;  /* 0x0000000dff03723e */ /* 0x000fc800000010ff */
[----:B------:R-:W-:-:S03]  /*43fc0*/  PRMT R13, R3, 0x7610, R13 ;  /* 0x00007610030d7816 */ /* 0x000fc6000000000d */
[----:B------:R-:W-:Y:S04]  /*43fd0*/  @P6 STG.E.U16 desc[UR36][R8.64+0x202], R14 ;  /* 0x0002020e08006986 */ /* 0x000fe8000c101524 */
[----:B------:R0:W-:Y:S01]  /*43fe0*/  @P0 STG.E.U16 desc[UR36][R10.64+0x210], R13 ;  /* 0x0002100d0a000986 */ /* 0x0001e2000c101524 */
[----:B--2---:R-:W-:-:S05]  /*43ff0*/  FMUL R12, R12, R2 ;  /* 0x000000020c0c7220 */ /* 0x004fca0000400000 */
[----:B------:R-:W-:Y:S02]  /*44000*/  F2FP.BF16.F32.PACK_AB R3, RZ, R12 ;  /* 0x0000000cff03723e */ /* 0x000fe400000010ff */
[----:B------:R-:W2:Y:S04]  /*44010*/  LDL.LU R12, [R1+0x18] ;  /* 0x00001800010c7983 */ /* 0x000ea80000300800 */
[----:B0-----:R-:W3:Y:S01]  /*44020*/  LDL.LU R13, [R1+0x1c] ;  /* 0x00001c00010d7983 */ /* 0x001ee20000300800 */
[----:B------:R-:W-:-:S13]  /*44030*/  ISETP.GT.AND P5, PT, R0, 0x109, P1 ;  /* 0x000001090000780c */ /* 0x000fda0000fa4270 */
[----:B------:R0:W-:Y:S01]  /*44040*/  @P5 STG.E.U16 desc[UR36][R10.64+0x212], R3 ;  /* 0x000212030a005986 */ /* 0x0001e2000c101524 */
[-C--:B--2---:R-:W-:Y:S01]  /*44050*/  FMUL R12, R12, R2.reuse ;  /* 0x000000020c0c7220 */ /* 0x084fe20000400000 */
[----:B---3--:R-:W-:-:S04]  /*44060*/  FMUL R13, R13, R2 ;  /* 0x000000020d0d7220 */ /* 0x008fc80000400000 */
[----:B------:R-:W-:Y:S02]  /*44070*/  F2FP.BF16.F32.PACK_AB R12, RZ, R12 ;  /* 0x0000000cff0c723e */ /* 0x000fe400000010ff */
[----:B0-----:R-:W-:Y:S02]  /*44080*/  F2FP.BF16.F32.PACK_AB R3, RZ, R13 ;  /* 0x0000000dff03723e */ /* 0x001fe400000010ff */
[----:B------:R-:W-:Y:S02]  /*44090*/  PRMT R13, R12, 0x7610, R13 ;  /* 0x000076100c0d7816 */ /* 0x000fe4000000000d */
[----:B------:R-:W2:Y:S01]  /*440a0*/  LDL.LU R12, [R1+0x20] ;  /* 0x00002000010c7983 */ /* 0x000ea20000300800 */
[C---:B------:R-:W-:Y:S02]  /*440b0*/  ISETP.GT.AND P6, PT, R0.reuse, 0x108, P4 ;  /* 0x000001080000780c */ /* 0x040fe400027c4270 */
[C---:B------:R-:W-:Y:S02]  /*440c0*/  ISETP.GT.AND P0, PT, R0.reuse, 0x109, P4 ;  /* 0x000001090000780c */ /* 0x040fe40002704270 */
[----:B------:R-:W-:-:S02]  /*440d0*/  ISETP.GT.AND P5, PT, R0, 0x110, P1 ;  /* 0x000001100000780c */ /* 0x000fc40000fa4270 */
[----:B------:R-:W-:-:S07]  /*440e0*/  PRMT R14, R3, 0x7610, R14 ;  /* 0x00007610030e7816 */ /* 0x000fce000000000e */
[----:B------:R0:W-:Y:S04]  /*440f0*/  @P6 STG.E.U16 desc[UR36][R8.64+0x210], R13 ;  /* 0x0002100d08006986 */ /* 0x0001e8000c101524 */
[----:B------:R-:W-:Y:S01]  /*44100*/  @P0 STG.E.U16 desc[UR36][R8.64+0x212], R14 ;  /* 0x0002120e08000986 */ /* 0x000fe2000c101524 */
[----:B--2---:R-:W-:-:S05]  /*44110*/  FMUL R12, R12, R2 ;  /* 0x000000020c0c7220 */ /* 0x004fca0000400000 */
[----:B------:R-:W-:Y:S02]  /*44120*/  F2FP.BF16.F32.PACK_AB R3, RZ, R12 ;  /* 0x0000000cff03723e */ /* 0x000fe400000010ff */
[----:B------:R-:W2:Y:S02]  /*44130*/  LDL.LU R12, [R1+0x24] ;  /* 0x00002400010c7983 */ /* 0x000ea40000300800 */
[----:B0-----:R-:W-:Y:S02]  /*44140*/  PRMT R13, R3, 0x7610, R13 ;  /* 0x00007610030d7816 */ /* 0x001fe4000000000d */
[----:B------:R-:W3:Y:S04]  /*44150*/  LDL.LU R3, [R1+0x28] ;  /* 0x0000280001037983 */ /* 0x000ee80000300800 */
[----:B------:R0:W-:Y:S04]  /*44160*/  @P5 STG.E.U16 desc[UR36][R10.64+0x220], R13 ;  /* 0x0002200d0a005986 */ /* 0x0001e8000c101524 */
[----:B0-----:R-:W5:Y:S01]  /*44170*/  LDL.LU R13, [R1+0x2c] ;  /* 0x00002c00010d7983 */ /* 0x001f620000300800 */
[----:B------:R-:W-:-:S02]  /*44180*/  ISETP.GT.AND P6, PT, R0, 0x111, P1 ;  /* 0x000001110000780c */ /* 0x000fc40000fc4270 */
[C---:B------:R-:W-:Y:S02]  /*44190*/  ISETP.GT.AND P0, PT, R0.reuse, 0x110, P4 ;  /* 0x000001100000780c */ /* 0x040fe40002704270 */
[----:B------:R-:W-:Y:S01]  /*441a0*/  ISETP.GT.AND P5, PT, R0, 0x111, P4 ;  /* 0x000001110000780c */ /* 0x000fe200027a4270 */
[-C--:B--2---:R-:W-:Y:S01]  /*441b0*/  FMUL R12, R12, R2.reuse ;  /* 0x000000020c0c7220 */ /* 0x084fe20000400000 */
[----:B---3--:R-:W-:-:S04]  /*441c0*/  FMUL R3, R3, R2 ;  /* 0x0000000203037220 */ /* 0x008fc80000400000 */
[----:B------:R-:W-:Y:S02]  /*441d0*/  F2FP.BF16.F32.PACK_AB R12, RZ, R12 ;  /* 0x0000000cff0c723e */ /* 0x000fe400000010ff */
[----:B------:R-:W-:-:S04]  /*441e0*/  F2FP.BF16.F32.PACK_AB R3, RZ, R3 ;  /* 0x00000003ff03723e */ /* 0x000fc800000010ff */
[----:B------:R-:W-:Y:S01]  /*441f0*/  PRMT R14, R3, 0x7610, R14 ;  /* 0x00007610030e7816 */ /* 0x000fe2000000000e */
[----:B-----5:R-:W-:Y:S01]  /*44200*/  FMUL R13, R13, R2 ;  /* 0x000000020d0d7220 */ /* 0x020fe20000400000 */
[----:B------:R0:W-:Y:S04]  /*44210*/  @P6 STG.E.U16 desc[UR36][R10.64+0x222], R12 ;  /* 0x0002220c0a006986 */ /* 0x0001e8000c101524 */
[----:B------:R-:W-:-:S04]  /*44220*/  F2FP.BF16.F32.PACK_AB R3, RZ, R13 ;  /* 0x0000000dff03723e */ /* 0x000fc800000010ff */
[----:B------:R-:W-:Y:S01]  /*44230*/  PRMT R13, R3, 0x7610, R13 ;  /* 0x00007610030d7816 */ /* 0x000fe2000000000d */
[----:B0-----:R-:W2:Y:S04]  /*44240*/  LDL.LU R12, [R1+0x30] ;  /* 0x00003000010c7983 */ /* 0x001ea80000300800 */
[----:B------:R-:W3:Y:S04]  /*44250*/  LDL.LU R3, [R1+0x34] ;  /* 0x0000340001037983 */ /* 0x000ee80000300800 */
[----:B------:R-:W-:Y:S04]  /*44260*/  @P0 STG.E.U16 desc[UR36][R8.64+0x220], R14 ;  /* 0x0002200e08000986 */ /* 0x000fe8000c101524 */
        /* <DEDUP_REMOVED lines=8> */
[----:B------:R-:W-:Y:S02]  /*442f0*/  F2FP.BF16.F32.PACK_AB R3, RZ, R3 ;  /* 0x00000003ff03723e */ /* 0x000fe400000010ff */
[----:B------:R-:W-:Y:S02]  /*44300*/  PRMT R14, R12, 0x7610, R14 ;  /* 0x000076100c0e7816 */ /* 0x000fe4000000000e */
[----:B------:R-:W-:Y:S01]  /*44310*/  PRMT R12, R3, 0x7610, R12 ;  /* 0x00007610030c7816 */ /* 0x000fe2000000000c */
[----:B-----5:R-:W-:-:S04]  /*44320*/  FMUL R13, R13, R2 ;  /* 0x000000020d0d7220 */ /* 0x020fc80000400000 */
[----:B------:R0:W-:Y:S01]  /*44330*/  @P0 STG.E.U16 desc[UR36][R10.64+0x232], R12 ;  /* 0x0002320c0a000986 */ /* 0x0001e2000c101524 */
[----:B------:R-:W-:-:S04]  /*44340*/  F2FP.BF16.F32.PACK_AB R3, RZ, R13 ;  /* 0x0000000dff03723e */ /* 0x000fc800000010ff */
[----:B------:R-:W-:Y:S01]  /*44350*/  PRMT R13, R3, 0x7610, R13 ;  /* 0x00007610030d7816 */ /* 0x000fe2000000000d */
[----:B------:R-:W-:Y:S04]  /*44360*/  @P6 STG.E.U16 desc[UR36][R10.64+0x230], R14 ;  /* 0x0002300e0a006986 */ /* 0x000fe8000c101524 */
[----:B0-----:R-:W2:Y:S04]  /*44370*/  LDL.LU R12, [R1+0x3c] ;  /* 0x00003c00010c7983 */ /* 0x001ea80000300800 */
[----:B------:R-:W3:Y:S04]  /*44380*/  LDL.LU R3, [R1+0x40] ;  /* 0x0000400001037983 */ /* 0x000ee80000300800 */
[----:B------:R0:W-:Y:S04]  /*44390*/  @P5 STG.E.U16 desc[UR36][R8.64+0x230], R13 ;  /* 0x0002300d08005986 */ /* 0x0001e8000c101524 */
[----:B0-----:R-:W5:Y:S01]  /*443a0*/  LDL.LU R13, [R1+0x44] ;  /* 0x00004400010d7983 */ /* 0x001f620000300800 */
[----:B--2---:R-:W-:-:S05]  /*443b0*/  FMUL R12, R12, R2 ;  /* 0x000000020c0c7220 */ /* 0x004fca0000400000 */
[----:B------:R-:W-:-:S04]  /*443c0*/  F2FP.BF16.F32.PACK_AB R12, RZ, R12 ;  /* 0x0000000cff0c723e */ /* 0x000fc800000010ff */
[----:B------:R-:W-:Y:S01]  /*443d0*/  PRMT R14, R12, 0x7610, R14 ;  /* 0x000076100c0e7816 */ /* 0x000fe2000000000e */
[----:B-----5:R-:W-:-:S05]  /*443e0*/  FMUL R13, R13, R2 ;  /* 0x000000020d0d7220 */ /* 0x020fca0000400000 */
[----:B------:R-:W-:Y:S02]  /*443f0*/  F2FP.BF16.F32.PACK_AB R12, RZ, R13 ;  /* 0x0000000dff0c723e */ /* 0x000fe400000010ff */
[----:B------:R-:W2:Y:S01]  /*44400*/  LDL.LU R13, [R1+0x48] ;  /* 0x00004800010d7983 */ /* 0x000ea20000300800 */
[C---:B------:R-:W-:Y:S02]  /*44410*/  ISETP.GT.AND P0, PT, R0.reuse, 0x119, P4 ;  /* 0x000001190000780c */ /* 0x040fe40002704270 */
[C---:B------:R-:W-:Y:S02]  /*44420*/  ISETP.GT.AND P6, PT, R0.reuse, 0x120, P1 ;  /* 0x000001200000780c */ /* 0x040fe40000fc4270 */
[----:B------:R-:W-:Y:S01]  /*44430*/  ISETP.GT.AND P5, PT, R0, 0x121, P1 ;  /* 0x000001210000780c */ /* 0x000fe20000fa4270 */
[----:B---3--:R-:W-:-:S05]  /*44440*/  FMUL R3, R3, R2 ;  /* 0x0000000203037220 */ /* 0x008fca0000400000 */
[----:B------:R-:W-:-:S03]  /*44450*/  F2FP.BF16.F32.PACK_AB R3, RZ, R3 ;  /* 0x00000003ff03723e */ /* 0x000fc600000010ff */
[----:B------:R-:W-:Y:S04]  /*44460*/  @P0 STG.E.U16 desc[UR36][R8.64+0x232], R14 ;  /* 0x0002320e08000986 */ /* 0x000fe8000c101524 */
[----:B------:R0:W-:Y:S04]  /*44470*/  @P6 STG.E.U16 desc[UR36][R10.64+0x240], R3 ;  /* 0x000240030a006986 */ /* 0x0001e8000c101524 */
[----:B------:R1:W-:Y:S04]  /*44480*/  @P5 STG.E.U16 desc[UR36][R10.64+0x242], R12 ;  /* 0x0002420c0a005986 */ /* 0x0003e8000c101524 */
[----:B0-----:R-:W3:Y:S01]  /*44490*/  LDL.LU R3, [R1+0x4c] ;  /* 0x00004c0001037983 */ /* 0x001ee20000300800 */
[----:B--2---:R-:W-:-:S05]  /*444a0*/  FMUL R13, R13, R2 ;  /* 0x000000020d0d7220 */ /* 0x004fca0000400000 */
[----:B-1----:R-:W-:Y:S02]  /*444b0*/  F2FP.BF16.F32.PACK_AB R12, RZ, R13 ;  /* 0x0000000dff0c723e */ /* 0x002fe400000010ff */
[----:B------:R-:W2:Y:S02]  /*444c0*/  LDL.LU R13, [R1+0x50] ;  /* 0x00005000010d7983 */ /* 0x000ea40000300800 */
[----:B------:R-:W-:Y:S01]  /*444d0*/  PRMT R14, R12, 0x7610, R14 ;  /* 0x000076100c0e7816 */ /* 0x000fe2000000000e */
[----:B--2---:R-:W-:-:S05]  /*444e0*/  FMUL R13, R13, R2 ;  /* 0x000000020d0d7220 */ /* 0x004fca0000400000 */
[----:B------:R-:W-:-:S04]  /*444f0*/  F2FP.BF16.F32.PACK_AB R12, RZ, R13 ;  /* 0x0000000dff0c723e */ /* 0x000fc800000010ff */
[----:B------:R-:W-:Y:S02]  /*44500*/  PRMT R13, R12, 0x7610, R13 ;  /* 0x000076100c0d7816 */ /* 0x000fe4000000000d */
[----:B------:R-:W2:Y:S01]  /*44510*/  LDL.LU R12, [R1+0x58] ;  /* 0x00005800010c7983 */ /* 0x000ea20000300800 */
[C---:B------:R-:W-:Y:S02]  /*44520*/  ISETP.GT.AND P0, PT, R0.reuse, 0x120, P4 ;  /* 0x000001200000780c */ /* 0x040fe40002704270 */
[C---:B------:R-:W-:Y:S01]  /*44530*/  ISETP.GT.AND P6, PT, R0.reuse, 0x121, P4 ;  /* 0x000001210000780c */ /* 0x040fe200027c4270 */
[----:B---3--:R-:W-:Y:S01]  /*44540*/  FMUL R3, R3, R2 ;  /* 0x0000000203037220 */ /* 0x008fe20000400000 */
[----:B------:R-:W-:-:S04]  /*44550*/  ISETP.GT.AND P5, PT, R0, 0x128, P1 ;  /* 0x000001280000780c */ /* 0x000fc80000fa4270 */
[----:B------:R-:W-:-:S05]  /*44560*/  F2FP.BF16.F32.PACK_AB R3, RZ, R3 ;  /* 0x00000003ff03723e */ /* 0x000fca00000010ff */
[----:B------:R-:W-:Y:S04]  /*44570*/  @P0 STG.E.U16 desc[UR36][R8.64+0x240], R14 ;  /* 0x0002400e08000986 */ /* 0x000fe8000c101524 */
[----:B------:R0:W-:Y:S04]  /*44580*/  @P6 STG.E.U16 desc[UR36][R8.64+0x242], R3 ;  /* 0x0002420308006986 */ /* 0x0001e8000c101524 */
[----:B------:R1:W-:Y:S04]  /*44590*/  @P5 STG.E.U16 desc[UR36][R10.64+0x250], R13 ;  /* 0x0002500d0a005986 */ /* 0x0003e8000c101524 */
[----:B0-----:R-:W3:Y:S04]  /*445a0*/  LDL.LU R3, [R1+0x54] ;  /* 0x0000540001037983 */ /* 0x001ee80000300800 */
[----:B-1----:R-:W5:Y:S01]  /*445b0*/  LDL.LU R13, [R1+0x5c] ;  /* 0x00005c00010d7983 */ /* 0x002f620000300800 */
[----:B--2---:R-:W-:-:S05]  /*445c0*/  FMUL R12, R12, R2 ;  /* 0x000000020c0c7220 */ /* 0x004fca0000400000 */
[----:B------:R-:W-:-:S04]  /*445d0*/  F2FP.BF16.F32.PACK_AB R12, RZ, R12 ;  /* 0x0000000cff0c723e */ /* 0x000fc800000010ff */
[----:B------:R-:W-:Y:S02]  /*445e0*/  PRMT R15, R12, 0x7610, R15 ;  /* 0x000076100c0f7816 */ /* 0x000fe4000000000f */
[----:B------:R-:W2:Y:S01]  /*445f0*/  LDL.LU R12, [R1+0x60] ;  /* 0x00006000010c7983 */ /* 0x000ea20000300800 */
[C---:B------:R-:W-:Y:S02]  /*44600*/  ISETP.GT.AND P6, PT, R0.reuse, 0x129, P1 ;  /* 0x000001290000780c */ /* 0x040fe40000fc4270 */
[C---:B------:R-:W-:Y:S02]  /*44610*/  ISETP.GT.AND P0, PT, R0.reuse, 0x128, P4 ;  /* 0x000001280000780c */ /* 0x040fe40002704270 */
[----:B------:R-:W-:Y:S01]  /*44620*/  ISETP.GT.AND P5, PT, R0, 0x129, P4 ;  /* 0x000001290000780c */ /* 0x000fe200027a4270 */
[-C--:B---3--:R-:W-:Y:S01]  /*44630*/  FMUL R3, R3, R2.reuse ;  /* 0x0000000203037220 */ /* 0x088fe20000400000 */
[----:B-----5:R-:W-:-:S04]  /*44640*/  FMUL R13, R13, R2 ;  /* 0x000000020d0d7220 */ /* 0x020fc80000400000 */
[----:B------:R-:W-:-:S04]  /*44650*/  F2FP.BF16.F32.PACK_AB R3, RZ, R3 ;  /* 0x00000003ff03723e */ /* 0x000fc800000010ff */
[----:B------:R-:W-:Y:S02]  /*44660*/  PRMT R14, R3, 0x7610, R14 ;  /* 0x00007610030e7816 */ /* 0x000fe4000000000e */
[----:B------:R-:W-:-:S04]  /*44670*/  F2FP.BF16.F32.PACK_AB R3, RZ, R13 ;  /* 0x0000000dff03723e */ /* 0x000fc800000010ff */
[----:B------:R-:W-:Y:S01]  /*44680*/  PRMT R13, R3, 0x7610, R13 ;  /* 0x00007610030d7816 */ /* 0x000fe2000000000d */
[----:B------:R-:W-:Y:S04]  /*44690*/  @P6 STG.E.U16 desc[UR36][R10.64+0x252], R14 ;  /* 0x0002520e0a006986 */ /* 0x000fe8000c101524 */
[----:B------:R-:W-:Y:S04]  /*446a0*/  @P0 STG.E.U16 desc[UR36][R8.64+0x250], R15 ;  /* 0x0002500f08000986 */ /* 0x000fe8000c101524 */
[----:B------:R0:W-:Y:S01]  /*446b0*/  @P5 STG.E.U16 desc[UR36][R8.64+0x252], R13 ;  /* 0x0002520d08005986 */ /* 0x0001e2000c101524 */
[----:B--2---:R-:W-:-:S05]  /*446c0*/  FMUL R12, R12, R2 ;  /* 0x000000020c0c7220 */ /* 0x004fca0000400000 */
[----:B------:R-:W-:Y:S02]  /*446d0*/  F2FP.BF16.F32.PACK_AB R3, RZ, R12 ;  /* 0x0000000cff03723e */ /* 0x000fe400000010ff */
[----:B------:R-:W2:Y:S04]  /*446e0*/  LDL.LU R12, [R1+0x64] ;  /* 0x00006400010c7983 */ /* 0x000ea80000300800 */
[----:B0-----:R-:W3:Y:S01]  /*446f0*/  LDL.LU R13, [R1+0x68] ;  /* 0x00006800010d7983 */ /* 0x001ee20000300800 */
[----:B------:R-:W-:Y:S01]  /*44700*/  PRMT R14, R3, 0x7610, R14 ;  /* 0x00007610030e7816 */ /* 0x000fe2000000000e */
[-C--:B--2---:R-:W-:Y:S01]  /*44710*/  FMUL R12, R12, R2.reuse ;  /* 0x000000020c0c7220 */ /* 0x084fe20000400000 */
[----:B---3--:R-:W-:-:S04]  /*44720*/  FMUL R13, R13, R2 ;  /* 0x000000020d0d7220 */ /* 0x008fc80000400000 */
[----:B------:R-:W-:Y:S02]  /*44730*/  F2FP.BF16.F32.PACK_AB R12, RZ, R12 ;  /* 0x0000000cff0c723e */ /* 0x000fe400000010ff */
[----:B------:R-:W-:Y:S02]  /*44740*/  F2FP.BF16.F32.PACK_AB R3, RZ, R13 ;  /* 0x0000000dff03723e */ /* 0x000fe400000010ff */
[----:B------:R-:W-:Y:S02]  /*44750*/  PRMT R13, R12, 0x7610, R13 ;  /* 0x000076100c0d7816 */ /* 0x000fe4000000000d */
[----:B------:R-:W2:Y:S01]  /*44760*/  LDL.LU R12, [R1+0x6c] ;  /* 0x00006c00010c7983 */ /* 0x000ea20000300800 */
[C---:B------:R-:W-:Y:S02]  /*44770*/  ISETP.GT.AND P0, PT, R0.reuse, 0x130, P1 ;  /* 0x000001300000780c */ /* 0x040fe40000f04270 */
[----:B------:R-:W-:-:S11]  /*44780*/  ISETP.GT.AND P6, PT, R0, 0x131, P1 ;  /* 0x000001310000780c */ /* 0x000fd60000fc4270 */
[----:B------:R0:W-:Y:S04]  /*44790*/  @P0 STG.E.U16 desc[UR36][R10.64+0x260], R14 ;  /* 0x0002600e0a000986 */ /* 0x0001e8000c101524 */
[----:B------:R1:W-:Y:S01]  /*447a0*/  @P6 STG.E.U16 desc[UR36][R10.64+0x262], R13 ;  /* 0x0002620d0a006986 */ /* 0x0003e2000c101524 */
[----:B0-----:R-:W-:-:S03]  /*447b0*/  PRMT R14, R3, 0x7610, R14 ;  /* 0x00007610030e7816 */ /* 0x001fc6000000000e */
[----:B-1----:R-:W3:Y:S01]  /*447c0*/  LDL.LU R13, [R1+0x74] ;  /* 0x00007400010d7983 */ /* 0x002ee20000300800 */
[----:B--2---:R-:W-:-:S05]  /*447d0*/  FMUL R12, R12, R2 ;  /* 0x000000020c0c7220 */ /* 0x004fca0000400000 */
[----:B------:R-:W-:Y:S02]  /*447e0*/  F2FP.BF16.F32.PACK_AB R3, RZ, R12 ;  /* 0x0000000cff03723e */ /* 0x000fe400000010ff */
[----:B------:R-:W2:Y:S01]  /*447f0*/  LDL.LU R12, [R1+0x70] ;  /* 0x00007000010c7983 */ /* 0x000ea20000300800 */
[C---:B------:R-:W-:Y:S02]  /*44800*/  ISETP.GT.AND P5, PT, R0.reuse, 0x130, P4 ;  /* 0x000001300000780c */ /* 0x040fe400027a4270 */
[C---:B------:R-:W-:Y:S02]  /*44810*/  ISETP.GT.AND P0, PT, R0.reuse, 0x131, P4 ;  /* 0x000001310000780c */ /* 0x040fe40002704270 */
[----:B------:R-:W-:-:S09]  /*44820*/  ISETP.GT.AND P6, PT, R0, 0x138, P1 ;  /* 0x000001380000780c */ /* 0x000fd20000fc4270 */
[----:B------:R0:W-:Y:S01]  /*44830*/  @P5 STG.E.U16 desc[UR36][R8.64+0x260], R14 ;  /* 0x0002600e08005986 */ /* 0x0001e2000c101524 */
[----:B------:R-:W-:Y:S01]  /*44840*/  ISETP.GT.AND P5, PT, R0, 0x139, P1 ;  /* 0x000001390000780c */ /* 0x000fe20000fa4270 */
[----:B---3--:R-:W-:Y:S01]  /*44850*/  FMUL R13, R13, R2 ;  /* 0x000000020d0d7220 */ /* 0x008fe20000400000 */
[----:B0-----:R-:W-:-:S04]  /*44860*/  PRMT R14, R3, 0x7610, R14 ;  /* 0x00007610030e7816 */ /* 0x001fc8000000000e */
[----:B------:R-:W-:Y:S01]  /*44870*/  F2FP.BF16.F32.PACK_AB R3, RZ, R13 ;  /* 0x0000000dff03723e */ /* 0x000fe200000010ff */
[----:B------:R-:W-:Y:S01]  /*44880*/  @P0 STG.E.U16 desc[UR36][R8.64+0x262], R14 ;  /* 0x0002620e08000986 */ /* 0x000fe2000c101524 */
[----:B--2---:R-:W-:-:S05]  /*44890*/  FMUL R12, R12, R2 ;  /* 0x000000020c0c7220 */ /* 0x004fca0000400000 */
[----:B------:R-:W-:-:S04]  /*448a0*/  F2FP.BF16.F32.PACK_AB R12, RZ, R12 ;  /* 0x0000000cff0c723e */ /* 0x000fc800000010ff */
[----:B------:R-:W-:Y:S02]  /*448b0*/  PRMT R13, R12, 0x7610, R13 ;  /* 0x000076100c0d7816 */ /* 0x000fe4000000000d */
[----:B------:R-:W-:Y:S02]  /*448c0*/  PRMT R12, R3, 0x7610, R12 ;  /* 0x00007610030c7816 */ /* 0x000fe4000000000c */
[----:B------:R-:W2:Y:S04]  /*448d0*/  LDL.LU R3, [R1+0x78] ;  /* 0x0000780001037983 */ /* 0x000ea80000300800 */
[----:B------:R0:W-:Y:S04]  /*448e0*/  @P6 STG.E.U16 desc[UR36][R10.64+0x270], R13 ;  /* 0x0002700d0a006986 */ /* 0x0001e8000c101524 */
[----:B------:R1:W-:Y:S04]  /*448f0*/  @P5 STG.E.U16 desc[UR36][R10.64+0x272], R12 ;  /* 0x0002720c0a005986 */ /* 0x0003e8000c101524 */
[----:B0-----:R-:W3:Y:S04]  /*44900*/  LDL.LU R13, [R1+0x80] ;  /* 0x00008000010d7983 */ /* 0x001ee80000300800 */
[----:B-1----:R-:W5:Y:S01]  /*44910*/  LDL.LU R12, [R1+0x7c] ;  /* 0x00007c00010c7983 */ /* 0x002f620000300800 */
[----:B------:R-:W-:-:S02]  /*44920*/  ISETP.GT.AND P0, PT, R0, 0x138, P4 ;  /* 0x000001380000780c */ /* 0x000fc40002704270 */
[C---:B------:R-:W-:Y:S02]  /*44930*/  ISETP.GT.AND P6, PT, R0.reuse, 0x139, P4 ;  /* 0x000001390000780c */ /* 0x040fe400027c4270 */
[----:B------:R-:W-:Y:S01]  /*44940*/  ISETP.GT.AND P5, PT, R0, 0x140, P1 ;  /* 0x000001400000780c */ /* 0x000fe20000fa4270 */
[----:B--2---:R-:W-:-:S05]  /*44950*/  FMUL R3, R3, R2 ;  /* 0x0000000203037220 */ /* 0x004fca0000400000 */
[----:B------:R-:W-:-:S04]  /*44960*/  F2FP.BF16.F32.PACK_AB R3, RZ, R3 ;  /* 0x00000003ff03723e */ /* 0x000fc800000010ff */
[----:B------:R-:W-:Y:S01]  /*44970*/  PRMT R14, R3, 0x7610, R14 ;  /* 0x00007610030e7816 */ /* 0x000fe2000000000e */
[-C--:B---3--:R-:W-:Y:S01]  /*44980*/  FMUL R13, R13, R2.reuse ;  /* 0x000000020d0d7220 */ /* 0x088fe20000400000 */
[----:B-----5:R-:W-:-:S04]  /*44990*/  FMUL R12, R12, R2 ;  /* 0x000000020c0c7220 */ /* 0x020fc80000400000 */
[----:B------:R-:W-:Y:S02]  /*449a0*/  F2FP.BF16.F32.PACK_AB R3, RZ, R13 ;  /* 0x0000000dff03723e */ /* 0x000fe400000010ff */
[----:B------:R-:W-:-:S04]  /*449b0*/  F2FP.BF16.F32.PACK_AB R12, RZ, R12 ;  /* 0x0000000cff0c723e */ /* 0x000fc800000010ff */
[----:B------:R-:W-:Y:S01]  /*449c0*/  PRMT R13, R12, 0x7610, R13 ;  /* 0x000076100c0d7816 */ /* 0x000fe2000000000d */
[----:B------:R-:W-:Y:S04]  /*449d0*/  @P0 STG.E.U16 desc[UR36][R8.64+0x270], R14 ;  /* 0x0002700e08000986 */ /* 0x000fe8000c101524 */
[----:B------:R-:W2:Y:S04]  /*449e0*/  LDL.LU R12, [R1+0x84] ;  /* 0x00008400010c7983 */ /* 0x000ea80000300800 */
[----:B------:R0:W-:Y:S04]  /*449f0*/  @P6 STG.E.U16 desc[UR36][R8.64+0x272], R13 ;  /* 0x0002720d08006986 */ /* 0x0001e8000c101524 */
[----:B------:R1:W-:Y:S04]  /*44a00*/  @P5 STG.E.U16 desc[UR36][R10.64+0x280], R3 ;  /* 0x000280030a005986 */ /* 0x0003e8000c101524 */
[----:B0-----:R-:W3:Y:S04]  /*44a10*/  LDL.LU R13, [R1+0x8c] ;  /* 0x00008c00010d7983 */ /* 0x001ee80000300800 */
[----:B-1----:R-:W5:Y:S01]  /*44a20*/  LDL.LU R3, [R1+0x88] ;  /* 0x0000880001037983 */ /* 0x002f620000300800 */
[----:B------:R-:W-:-:S02]  /*44a30*/  ISETP.GT.AND P0, PT, R0, 0x141, P1 ;  /* 0x000001410000780c */ /* 0x000fc40000f04270 */
[----:B------:R-:W-:Y:S01]  /*44a40*/  ISETP.GT.AND P6, PT, R0, 0x140, P4 ;  /* 0x000001400000780c */ /* 0x000fe200027c4270 */
[----:B--2---:R-:W-:-:S05]  /*44a50*/  FMUL R12, R12, R2 ;  /* 0x000000020c0c7220 */ /* 0x004fca0000400000 */
[----:B------:R-:W-:Y:S01]  /*44a60*/  F2FP.BF16.F32.PACK_AB R12, RZ, R12 ;  /* 0x0000000cff0c723e */ /* 0x000fe200000010ff */
[----:B---3--:R-:W-:-:S05]  /*44a70*/  FMUL R13, R13, R2 ;  /* 0x000000020d0d7220 */ /* 0x008fca0000400000 */
[----:B------:R-:W-:Y:S01]  /*44a80*/  F2FP.BF16.F32.PACK_AB R14, RZ, R13 ;  /* 0x0000000dff0e723e */ /* 0x000fe200000010ff */
[----:B-----5:R-:W-:Y:S01]  /*44a90*/  FMUL R3, R3, R2 ;  /* 0x0000000203037220 */ /* 0x020fe20000400000 */
[----:B------:R-:W2:Y:S04]  /*44aa0*/  LDL.LU R13, [R1+0x90] ;  /* 0x00009000010d7983 */ /* 0x000ea80000300800 */
[----:B------:R-:W-:Y:S01]  /*44ab0*/  F2FP.BF16.F32.PACK_AB R3, RZ, R3 ;  /* 0x00000003ff03723e */ /* 0x000fe200000010ff */
[----:B------:R0:W-:Y:S03]  /*44ac0*/  @P0 STG.E.U16 desc[UR36][R10.64+0x282], R12 ;  /* 0x0002820c0a000986 */ /* 0x0001e6000c101524 */
[----:B0-----:R-:W-:-:S02]  /*44ad0*/  PRMT R12, R3, 0x7610, R12 ;  /* 0x00007610030c7816 */ /* 0x001fc4000000000c */
[----:B------:R-:W-:Y:S02]  /*44ae0*/  PRMT R3, R14, 0x7610, R3 ;  /* 0x000076100e037816 */ /* 0x000fe40000000003 */
[----:B------:R-:W3:Y:S04]  /*44af0*/  LDL.LU R14, [R1+0x94] ;  /* 0x00009400010e7983 */ /* 0x000ee80000300800 */
[----:B------:R0:W-:Y:S04]  /*44b00*/  @P6 STG.E.U16 desc[UR36][R8.64+0x280], R12 ;  /* 0x0002800c08006986 */ /* 0x0001e8000c101524 */
[----:B0-----:R-:W5:Y:S01]  /*44b10*/  LDL.LU R12, [R1+0x9c] ;  /* 0x00009c00010c7983 */ /* 0x001f620000300800 */
[----:B------:R-:W-:-:S02]  /*44b20*/  ISETP.GT.AND P5, PT, R0, 0x141, P4 ;  /* 0x000001410000780c */ /* 0x000fc400027a4270 */
[----:B------:R-:W-:-:S11]  /*44b30*/  ISETP.GT.AND P0, PT, R0, 0x148, P1 ;  /* 0x000001480000780c */ /* 0x000fd60000f04270 */
[----:B------:R0:W-:Y:S04]  /*44b40*/  @P5 STG.E.U16 desc[UR36][R8.64+0x282], R3 ;  /* 0x0002820308005986 */ /* 0x0001e8000c101524 */
[----:B0-----:R-:W4:Y:S01]  /*44b50*/  LDL.LU R3, [R1+0xa0] ;  /* 0x0000a00001037983 */ /* 0x001f220000300800 */
[----:B--2---:R-:W-:-:S05]  /*44b60*/  FMUL R13, R13, R2 ;  /* 0x000000020d0d7220 */ /* 0x004fca0000400000 */
[----:B------:R-:W-:-:S04]  /*44b70*/  F2FP.BF16.F32.PACK_AB R13, RZ, R13 ;  /* 0x0000000dff0d723e */ /* 0x000fc800000010ff */
[----:B------:R-:W-:Y:S02]  /*44b80*/  PRMT R15, R13, 0x7610, R15 ;  /* 0x000076100d0f7816 */ /* 0x000fe4000000000f */
[----:B------:R-:W2:Y:S04]  /*44b90*/  LDL.LU R13, [R1+0x98] ;  /* 0x00009800010d7983 */ /* 0x000ea80000300800 */
[----:B------:R0:W-:Y:S01]  /*44ba0*/  @P0 STG.E.U16 desc[UR36][R10.64+0x290], R15 ;  /* 0x0002900f0a000986 */ /* 0x0001e2000c101524 */
[----:B-----5:R-:W-:-:S05]  /*44bb0*/  FMUL R12, R12, R2 ;  /* 0x000000020c0c7220 */ /* 0x020fca0000400000 */
[----:B------:R-:W-:-:S04]  /*44bc0*/  F2FP.BF16.F32.PACK_AB R12, RZ, R12 ;  /* 0x0000000cff0c723e */ /* 0x000fc800000010ff */
[----:B0-----:R-:W-:Y:S02]  /*44bd0*/  PRMT R15, R12, 0x7610, R15 ;  /* 0x000076100c0f7816 */ /* 0x001fe4000000000f */
[----:B------:R-:W5:Y:S01]  /*44be0*/  LDL.LU R12, [R1+0xa4] ;  /* 0x0000a400010c7983 */ /* 0x000f620000300800 */
[C---:B------:R-:W-:Y:S02]  /*44bf0*/  ISETP.GT.AND P6, PT, R0.reuse, 0x149, P1 ;  /* 0x000001490000780c */ /* 0x040fe40000fc4270 */
[----:B------:R-:W-:Y:S01]  /*44c00*/  ISETP.GT.AND P5, PT, R0, 0x148, P4 ;  /* 0x000001480000780c */ /* 0x000fe200027a4270 */
[----:B---3--:R-:W-:-:S05]  /*44c10*/  FMUL R14, R14, R2 ;  /* 0x000000020e0e7220 */ /* 0x008fca0000400000 */
[----:B------:R-:W-:Y:S01]  /*44c20*/  F2FP.BF16.F32.PACK_AB R14, RZ, R14 ;  /* 0x0000000eff0e723e */ /* 0x000fe200000010ff */
[----:B----4-:R-:W-:-:S04]  /*44c30*/  FMUL R3, R3, R2 ;  /* 0x0000000203037220 */ /* 0x010fc80000400000 */
[----:B------:R0:W-:Y:S01]  /*44c40*/  @P6 STG.E.U16 desc[UR36][R10.64+0x292], R14 ;  /* 0x0002920e0a006986 */ /* 0x0001e2000c101524 */
[C---:B------:R-:W-:Y:S02]  /*44c50*/  ISETP.GT.AND P0, PT, R0.reuse, 0x149, P4 ;  /* 0x000001490000780c */ /* 0x040fe40002704270 */
[----:B------:R-:W-:Y:S01]  /*44c60*/  ISETP.GT.AND P6, PT, R0, 0x150, P1 ;  /* 0x000001500000780c */ /* 0x000fe20000fc4270 */
[----:B--2---:R-:W-:-:S05]  /*44c70*/  FMUL R13, R13, R2 ;  /* 0x000000020d0d7220 */ /* 0x004fca0000400000 */
[----:B------:R-:W-:-:S04]  /*44c80*/  F2FP.BF16.F32.PACK_AB R13, RZ, R13 ;  /* 0x0000000dff0d723e */ /* 0x000fc800000010ff */
[----:B------:R-:W-:Y:S02]  /*44c90*/  PRMT R17, R13, 0x7610, R17 ;  /* 0x000076100d117816 */ /* 0x000fe40000000011 */
[----:B------:R-:W-:Y:S01]  /*44ca0*/  F2FP.BF16.F32.PACK_AB R13, RZ, R3 ;  /* 0x00000003ff0d723e */ /* 0x000fe200000010ff */
[----:B------:R-:W-:Y:S02]  /*44cb0*/  FMUL R3, R19, R2 ;  /* 0x0000000213037220 */ /* 0x000fe40000400000 */
[----:B------:R1:W-:Y:S01]  /*44cc0*/  @P5 STG.E.U16 desc[UR36][R8.64+0x290], R17 ;  /* 0x0002901108005986 */ /* 0x0003e2000c101524 */
[----:B------:R-:W-:Y:S02]  /*44cd0*/  ISETP.GT.AND P5, PT, R0, 0x151, P1 ;  /* 0x000001510000780c */ /* 0x000fe40000fa4270 */
[----:B------:R-:W-:-:S04]  /*44ce0*/  F2FP.BF16.F32.PACK_AB R3, RZ, R3 ;  /* 0x00000003ff03723e */ /* 0x000fc800000010ff */
[----:B------:R-:W-:Y:S01]  /*44cf0*/  PRMT R18, R3, 0x7610, R18 ;  /* 0x0000761003127816 */ /* 0x000fe20000000012 */
[-C--:B------:R-:W-:Y:S01]  /*44d00*/  FMUL R3, R218, R2.reuse ;  /* 0x00000002da037220 */ /* 0x080fe20000400000 */
[----:B0-----:R-:W-:Y:S01]  /*44d10*/  PRMT R14, R13, 0x7610, R14 ;  /* 0x000076100d0e7816 */ /* 0x001fe2000000000e */
[----:B------:R-:W-:Y:S03]  /*44d20*/  @P0 STG.E.U16 desc[UR36][R8.64+0x292], R15 ;  /* 0x0002920f08000986 */ /* 0x000fe6000c101524 */
[----:B------:R-:W-:Y:S01]  /*44d30*/  F2FP.BF16.F32.PACK_AB R13, RZ, R3 ;  /* 0x00000003ff0d723e */ /* 0x000fe200000010ff */
[----:B-----5:R-:W-:-:S05]  /*44d40*/  FMUL R12, R12, R2 ;  /* 0x000000020c0c7220 */ /* 0x020fca0000400000 */
[----:B------:R-:W-:Y:S01]  /*44d50*/  F2FP.BF16.F32.PACK_AB R12, RZ, R12 ;  /* 0x0000000cff0c723e */ /* 0x000fe200000010ff */
[----:B------:R-:W-:-:S03]  /*44d60*/  FMUL R3, R217, R2 ;  /* 0x00000002d9037220 */ /* 0x000fc60000400000 */
[----:B-1----:R-:W-:Y:S01]  /*44d70*/  PRMT R17, R12, 0x7610, R17 ;  /* 0x000076100c117816 */ /* 0x002fe20000000011 */
[----:B------:R0:W-:Y:S01]  /*44d80*/  @P6 STG.E.U16 desc[UR36][R10.64+0x2a0], R14 ;  /* 0x0002a00e0a006986 */ /* 0x0001e2000c101524 */
[----:B------:R-:W-:-:S03]  /*44d90*/  ISETP.GT.AND P0, PT, R0, 0x150, P4 ;  /* 0x000001500000780c */ /* 0x000fc60002704270 */
[----:B------:R1:W-:Y:S01]  /*44da0*/  @P5 STG.E.U16 desc[UR36][R10.64+0x2a2], R17 ;  /* 0x0002a2110a005986 */ /* 0x0003e2000c101524 */
[----:B------:R-:W-:Y:S01]  /*44db0*/  ISETP.GT.AND P5, PT, R0, 0x151, P4 ;  /* 0x000001510000780c */ /* 0x000fe200027a4270 */
[-C--:B------:R-:W-:Y:S01]  /*44dc0*/  FMUL R12, R216, R2.reuse ;  /* 0x00000002d80c7220 */ /* 0x080fe20000400000 */
[----:B------:R-:W-:Y:S02]  /*44dd0*/  ISETP.GT.AND P6, PT, R0, 0x158, P1 ;  /* 0x000001580000780c */ /* 0x000fe40000fc4270 */
[----:B0-----:R-:W-:Y:S02]  /*44de0*/  PRMT R14, R13, 0x7610, R14 ;  /* 0x000076100d0e7816 */ /* 0x001fe4000000000e */
[----:B------:R-:W-:Y:S01]  /*44df0*/  F2FP.BF16.F32.PACK_AB R13, RZ, R3 ;  /* 0x00000003ff0d723e */ /* 0x000fe200000010ff */
[----:B------:R-:W-:Y:S01]  /*44e00*/  FMUL R3, R215, R2 ;  /* 0x00000002d7037220 */ /* 0x000fe20000400000 */
[----:B------:R-:W-:Y:S02]  /*44e10*/  F2FP.BF16.F32.PACK_AB R12, RZ, R12 ;  /* 0x0000000cff0c723e */ /* 0x000fe400000010ff */
[----:B-1----:R-:W-:-:S02]  /*44e20*/  PRMT R17, R13, 0x7610, R17 ;  /* 0x000076100d117816 */ /* 0x002fc40000000011 */
[----:B------:R-:W-:Y:S01]  /*44e30*/  F2FP.BF16.F32.PACK_AB R13, RZ, R3 ;  /* 0x00000003ff0d723e */ /* 0x000fe200000010ff */
[-C--:B------:R-:W-:Y:S01]  /*44e40*/  FMUL R3, R212, R2.reuse ;  /* 0x00000002d4037220 */ /* 0x080fe20000400000 */
[----:B------:R-:W-:Y:S01]  /*44e50*/  PRMT R15, R12, 0x7610, R15 ;  /* 0x000076100c0f7816 */ /* 0x000fe2000000000f */
[----:B------:R-:W-:Y:S01]  /*44e60*/  @P0 STG.E.U16 desc[UR36][R8.64+0x2a0], R18 ;  /* 0x0002a01208000986 */ /* 0x000fe2000c101524 */
[C---:B------:R-:W-:Y:S02]  /*44e70*/  ISETP.GT.AND P0, PT, R0.reuse, 0x159, P1 ;  /* 0x000001590000780c */ /* 0x040fe40000f04270 */
[----:B------:R-:W-:Y:S01]  /*44e80*/  F2FP.BF16.F32.PACK_AB R3, RZ, R3 ;  /* 0x00000003ff03723e */ /* 0x000fe200000010ff */
[----:B------:R-:W-:Y:S01]  /*44e90*/  @P5 STG.E.U16 desc[UR36][R8.64+0x2a2], R14 ;  /* 0x0002a20e08005986 */ /* 0x000fe2000c101524 */
[----:B------:R-:W-:Y:S01]  /*44ea0*/  ISETP.GT.AND P5, PT, R0, 0x158, P4 ;  /* 0x000001580000780c */ /* 0x000fe200027a4270 */
[----:B------:R-:W-:Y:S02]  /*44eb0*/  FMUL R12, R214, R2 ;  /* 0x00000002d60c7220 */ /* 0x000fe40000400000 */
[----:B------:R0:W-:Y:S01]  /*44ec0*/  @P6 STG.E.U16 desc[UR36][R10.64+0x2b0], R15 ;  /* 0x0002b00f0a006986 */ /* 0x0001e2000c101524 */
[----:B------:R-:W-:-:S02]  /*44ed0*/  ISETP.GT.AND P6, PT, R0, 0x159, P4 ;  /* 0x000001590000780c */ /* 0x000fc400027c4270 */
[----:B------:R-:W-:Y:S02]  /*44ee0*/  F2FP.BF16.F32.PACK_AB R12, RZ, R12 ;  /* 0x0000000cff0c723e */ /* 0x000fe400000010ff */
[----:B0-----:R-:W-:Y:S01]  /*44ef0*/  PRMT R15, R3, 0x7610, R15 ;  /* 0x00007610030f7816 */ /* 0x001fe2000000000f */
[-C--:B------:R-:W-:Y:S01]  /*44f00*/  FMUL R3, R213, R2.reuse ;  /* 0x00000002d5037220 */ /* 0x080fe20000400000 */
[----:B------:R-:W-:Y:S01]  /*44f10*/  PRMT R14, R13, 0x7610, R14 ;  /* 0x000076100d0e7816 */ /* 0x000fe2000000000e */
[----:B------:R-:W-:Y:S03]  /*44f20*/  @P0 STG.E.U16 desc[UR36][R10.64+0x2b2], R17 ;  /* 0x0002b2110a000986 */ /* 0x000fe6000c101524 */
[----:B------:R-:W-:Y:S01]  /*44f30*/  F2FP.BF16.F32.PACK_AB R13, RZ, R3 ;  /* 0x00000003ff0d723e */ /* 0x000fe200000010ff */
[-C--:B------:R-:W-:Y:S01]  /*44f40*/  FMUL R3, R210, R2.reuse ;  /* 0x00000002d2037220 */ /* 0x080fe20000400000 */
[----:B------:R-:W-:Y:S01]  /*44f50*/  ISETP.GT.AND P0, PT, R0, 0x160, P1 ;  /* 0x000001600000780c */ /* 0x000fe20000f04270 */
[----:B------:R0:W-:Y:S01]  /*44f60*/  @P5 STG.E.U16 desc[UR36][R8.64+0x2b0], R14 ;  /* 0x0002b00e08005986 */ /* 0x0001e2000c101524 */
[----:B------:R-:W-:Y:S01]  /*44f70*/  PRMT R18, R12, 0x7610, R18 ;  /* 0x000076100c127816 */ /* 0x000fe20000000012 */
[----:B------:R-:W-:Y:S01]  /*44f80*/  FMUL R12, R211, R2 ;  /* 0x00000002d30c7220 */ /* 0x000fe20000400000 */
[----:B------:R-:W-:-:S03]  /*44f90*/  ISETP.GT.AND P5, PT, R0, 0x160, P4 ;  /* 0x000001600000780c */ /* 0x000fc600027a4270 */
[----:B------:R1:W-:Y:S01]  /*44fa0*/  @P6 STG.E.U16 desc[UR36][R8.64+0x2b2], R18 ;  /* 0x0002b21208006986 */ /* 0x0003e2000c101524 */
[----:B------:R-:W-:Y:S02]  /*44fb0*/  ISETP.GT.AND P6, PT, R0, 0x161, P1 ;  /* 0x000001610000780c */ /* 0x000fe40000fc4270 */
[----:B0-----:R-:W-:Y:S02]  /*44fc0*/  PRMT R14, R13, 0x7610, R14 ;  /* 0x000076100d0e7816 */ /* 0x001fe4000000000e */
[----:B------:R-:W-:Y:S01]  /*44fd0*/  F2FP.BF16.F32.PACK_AB R13, RZ, R3 ;  /* 0x00000003ff0d723e */ /* 0x000fe200000010ff */
[----:B------:R-:W-:-:S03]  /*44fe0*/  FMUL R3, R208, R2 ;  /* 0x00000002d0037220 */ /* 0x000fc60000400000 */
[----:B-1----:R-:W-:Y:S02]  /*44ff0*/  PRMT R18, R13, 0x7610, R18 ;  /* 0x000076100d127816 */ /* 0x002fe40000000012 */
[----:B------:R-:W-:Y:S01]  /*45000*/  F2FP.BF16.F32.PACK_AB R13, RZ, R3 ;  /* 0x00000003ff0d723e */ /* 0x000fe200000010ff */
[----:B------:R-:W-:Y:S01]  /*45010*/  FMUL R3, R209, R2 ;  /* 0x00000002d1037220 */ /* 0x000fe20000400000 */
[----:B------:R-:W-:Y:S01]  /*45020*/  F2FP.BF16.F32.PACK_AB R12, RZ, R12 ;  /* 0x0000000cff0c723e */ /* 0x000fe200000010ff */
[----:B------:R0:W-:Y:S01]  /*45030*/  @P0 STG.E.U16 desc[UR36][R10.64+0x2c0], R15 ;  /* 0x0002c00f0a000986 */ /* 0x0001e2000c101524 */
[----:B------:R-:W-:Y:S02]  /*45040*/  ISETP.GT.AND P0, PT, R0, 0x161, P4 ;  /* 0x000001610000780c */ /* 0x000fe40002704270 */
[----:B------:R-:W-:Y:S02]  /*45050*/  F2FP.BF16.F32.PACK_AB R3, RZ, R3 ;  /* 0x00000003ff03723e */ /* 0x000fe400000010ff */
[----:B------:R-:W-:Y:S01]  /*45060*/  PRMT R17, R12, 0x7610, R17 ;  /* 0x000076100c117816 */ /* 0x000fe20000000011 */
[----:B------:R1:W-:Y:S01]  /*45070*/  @P6 STG.E.U16 desc[UR36][R10.64+0x2c2], R14 ;  /* 0x0002c20e0a006986 */ /* 0x0003e2000c101524 */
[----:B------:R-:W-:-:S03]  /*45080*/  ISETP.GT.AND P6, PT, R0, 0x169, P1 ;  /* 0x000001690000780c */ /* 0x000fc60000fc4270 */
[----:B------:R2:W-:Y:S01]  /*45090*/  @P5 STG.E.U16 desc[UR36][R8.64+0x2c0], R17 ;  /* 0x0002c01108005986 */ /* 0x0005e2000c101524 */
[----:B0-----:R-:W-:Y:S01]  /*450a0*/  PRMT R15, R3, 0x7610, R15 ;  /* 0x00007610030f7816 */ /* 0x001fe2000000000f */
[-C--:B------:R-:W-:Y:S01]  /*450b0*/  FMUL R3, R206, R2.reuse ;  /* 0x00000002ce037220 */ /* 0x080fe20000400000 */
[----:B------:R-:W-:Y:S02]  /*450c0*/  ISETP.GT.AND P5, PT, R0, 0x168, P1 ;  /* 0x000001680000780c */ /* 0x000fe40000fa4270 */
[----:B-1----:R-:W-:Y:S02]  /*450d0*/  PRMT R14, R13, 0x7610, R14 ;  /* 0x000076100d0e7816 */ /* 0x002fe4000000000e */
[----:B------:R-:W-:Y:S01]  /*450e0*/  F2FP.BF16.F32.PACK_AB R13, RZ, R3 ;  /* 0x00000003ff0d723e */ /* 0x000fe200000010ff */
[-C--:B------:R-:W-:Y:S01]  /*450f0*/  FMUL R3, R204, R2.reuse ;  /* 0x00000002cc037220 */ /* 0x080fe20000400000 */
[----:B------:R-:W-:Y:S01]  /*45100*/  @P0 STG.E.U16 desc[UR36][R8.64+0x2c2], R18 ;  /* 0x0002c21208000986 */ /* 0x000fe2000c101524 */
[----:B------:R-:W-:Y:S01]  /*45110*/  FMUL R12, R207, R2 ;  /* 0x00000002cf0c7220 */ /* 0x000fe20000400000 */
[----:B------:R-:W-:-:S02]  /*45120*/  ISETP.GT.AND P0, PT, R0, 0x168, P4 ;  /* 0x000001680000780c */ /* 0x000fc40002704270 */
[----:B------:R-:W-:Y:S01]  /*45130*/  F2FP.BF16.F32.PACK_AB R3, RZ, R3 ;  /* 0x00000003ff03723e */ /* 0x000fe200000010ff */
[----:B------:R0:W-:Y:S01]  /*45140*/  @P6 STG.E.U16 desc[UR36][R10.64+0x2d2], R15 ;  /* 0x0002d20f0a006986 */ /* 0x0001e2000c101524 */
[----:B------:R-:W-:-:S03]  /*45150*/  F2FP.BF16.F32.PACK_AB R12, RZ, R12 ;  /* 0x0000000cff0c723e */ /* 0x000fc600000010ff */
[----:B------:R1:W-:Y:S01]  /*45160*/  @P5 STG.E.U16 desc[UR36][R10.64+0x2d0], R14 ;  /* 0x0002d00e0a005986 */ /* 0x0003e2000c101524 */
[----:B------:R-:W-:Y:S02]  /*45170*/  ISETP.GT.AND P5, PT, R0, 0x169, P4 ;  /* 0x000001690000780c */ /* 0x000fe400027a4270 */
[----:B--2---:R-:W-:Y:S02]  /*45180*/  PRMT R17, R12, 0x7610, R17 ;  /* 0x000076100c117816 */ /* 0x004fe40000000011 */
[----:B------:R-:W-:Y:S02]  /*45190*/  ISETP.GT.AND P6, PT, R0, 0x170, P1 ;  /* 0x000001700000780c */ /* 0x000fe40000fc4270 */
[----:B0-----:R-:W-:Y:S01]  /*451a0*/  PRMT R15, R3, 0x7610, R15 ;  /* 0x00007610030f7816 */ /* 0x001fe2000000000f */
[-C--:B------:R-:W-:Y:S01]  /*451b0*/  FMUL R3, R203, R2.reuse ;  /* 0x00000002cb037220 */ /* 0x080fe20000400000 */
[----:B------:R0:W-:Y:S01]  /*451c0*/  @P0 STG.E.U16 desc[UR36][R8.64+0x2d0], R17 ;  /* 0x0002d01108000986 */ /* 0x0001e2000c101524 */
[----:B-1----:R-:W-:Y:S01]  /*451d0*/  PRMT R14, R13, 0x7610, R14 ;  /* 0x000076100d0e7816 */ /* 0x002fe2000000000e */
[----:B------:R-:W-:-:S02]  /*451e0*/  FMUL R12, R205, R2 ;  /* 0x00000002cd0c7220 */ /* 0x000fc40000400000 */
[----:B------:R-:W-:Y:S01]  /*451f0*/  F2FP.BF16.F32.PACK_AB R13, RZ, R3 ;  /* 0x00000003ff0d723e */ /* 0x000fe200000010ff */
[----:B------:R-:W-:Y:S01]  /*45200*/  FMUL R3, R202, R2 ;  /* 0x00000002ca037220 */ /* 0x000fe20000400000 */
[----:B------:R-:W-:Y:S02]  /*45210*/  ISETP.GT.AND P0, PT, R0, 0x171, P1 ;  /* 0x000001710000780c */ /* 0x000fe40000f04270 */
[----:B------:R-:W-:Y:S02]  /*45220*/  F2FP.BF16.F32.PACK_AB R12, RZ, R12 ;  /* 0x0000000cff0c723e */ /* 0x000fe400000010ff */
[----:B------:R-:W-:Y:S01]  /*45230*/  F2FP.BF16.F32.PACK_AB R3, RZ, R3 ;  /* 0x00000003ff03723e */ /* 0x000fe200000010ff */
[----:B------:R-:W-:Y:S01]  /*45240*/  @P5 STG.E.U16 desc[UR36][R8.64+0x2d2], R14 ;  /* 0x0002d20e08005986 */ /* 0x000fe2000c101524 */
[----:B0-----:R-:W-:Y:S02]  /*45250*/  PRMT R17, R12, 0x7610, R17 ;  /* 0x000076100c117816 */ /* 0x001fe40000000011 */
[C---:B------:R-:W-:Y:S01]  /*45260*/  ISETP.GT.AND P5, PT, R0.reuse, 0x170, P4 ;  /* 0x000001700000780c */ /* 0x040fe200027a4270 */
[----:B------:R0:W-:Y:S01]  /*45270*/  @P6 STG.E.U16 desc[UR36][R10.64+0x2e0], R15 ;  /* 0x0002e00f0a006986 */ /* 0x0001e2000c101524 */
[----:B------:R-:W-:Y:S01]  /*45280*/  ISETP.GT.AND P6, PT, R0, 0x171, P4 ;  /* 0x000001710000780c */ /* 0x000fe200027c4270 */
[----:B------:R-:W-:-:S02]  /*45290*/  FMUL R12, R200, R2 ;  /* 0x00000002c80c7220 */ /* 0x000fc40000400000 */
[----:B------:R1:W-:Y:S01]  /*452a0*/  @P0 STG.E.U16 desc[UR36][R10.64+0x2e2], R17 ;  /* 0x0002e2110a000986 */ /* 0x0003e2000c101524 */
[----:B------:R-:W-:Y:S02]  /*452b0*/  ISETP.GT.AND P0, PT, R0, 0x178, P1 ;  /* 0x000001780000780c */ /* 0x000fe40000f04270 */
[----:B0-----:R-:W-:Y:S01]  /*452c0*/  PRMT R15, R3, 0x7610, R15 ;  /* 0x00007610030f7816 */ /* 0x001fe2000000000f */
[----:B------:R-:W-:Y:S01]  /*452d0*/  FMUL R3, R201, R2 ;  /* 0x00000002c9037220 */ /* 0x000fe20000400000 */
[----:B------:R-:W-:Y:S02]  /*452e0*/  PRMT R14, R13, 0x7610, R14 ;  /* 0x000076100d0e7816 */ /* 0x000fe4000000000e */
[----:B------:R-:W-:Y:S02]  /*452f0*/  F2FP.BF16.F32.PACK_AB R12, RZ, R12 ;  /* 0x0000000cff0c723e */ /* 0x000fe400000010ff */
[----:B------:R-:W-:Y:S01]  /*45300*/  F2FP.BF16.F32.PACK_AB R13, RZ, R3 ;  /* 0x00000003ff0d723e */ /* 0x000fe200000010ff */
[-C--:B------:R-:W-:Y:S01]  /*45310*/  FMUL R3, R199, R2.reuse ;  /* 0x00000002c7037220 */ /* 0x080fe20000400000 */
[----:B-1----:R-:W-:Y:S01]  /*45320*/  PRMT R17, R12, 0x7610, R17 ;  /* 0x000076100c117816 */ /* 0x002fe20000000011 */
[----:B------:R-:W-:Y:S01]  /*45330*/  FMUL R12, R198, R2 ;  /* 0x00000002c60c7220 */ /* 0x000fe20000400000 */
[----:B------:R0:W-:Y:S02]  /*45340*/  @P5 STG.E.U16 desc[UR36][R8.64+0x2e0], R14 ;  /* 0x0002e00e08005986 */ /* 0x0001e4000c101524 */
[----:B------:R-:W-:-:S02]  /*45350*/  F2FP.BF16.F32.PACK_AB R3, RZ, R3 ;  /* 0x00000003ff03723e */ /* 0x000fc400000010ff */
[C---:B------:R-:W-:Y:S01]  /*45360*/  ISETP.GT.AND P5, PT, R0.reuse, 0x179, P1 ;  /* 0x000001790000780c */ /* 0x040fe20000fa4270 */
[----:B------:R1:W-:Y:S01]  /*45370*/  @P6 STG.E.U16 desc[UR36][R8.64+0x2e2], R15 ;  /* 0x0002e20f08006986 */ /* 0x0003e2000c101524 */
[----:B------:R-:W-:Y:S02]  /*45380*/  ISETP.GT.AND P6, PT, R0, 0x178, P4 ;  /* 0x000001780000780c */ /* 0x000fe400027c4270 */
[----:B------:R-:W-:Y:S01]  /*45390*/  F2FP.BF16.F32.PACK_AB R12, RZ, R12 ;  /* 0x0000000cff0c723e */ /* 0x000fe200000010ff */
[----:B------:R2:W-:Y:S01]  /*453a0*/  @P0 STG.E.U16 desc[UR36][R10.64+0x2f0], R17 ;  /* 0x0002f0110a000986 */ /* 0x0005e2000c101524 */
[----:B0-----:R-:W-:Y:S01]  /*453b0*/  PRMT R14, R3, 0x7610, R14 ;  /* 0x00007610030e7816 */ /* 0x001fe2000000000e */
[----:B------:R-:W-:Y:S01]  /*453c0*/  FMUL R3, R196, R2 ;  /* 0x00000002c4037220 */ /* 0x000fe20000400000 */
[----:B------:R-:W-:Y:S02]  /*453d0*/  ISETP.GT.AND P0, PT, R0, 0x179, P4 ;  /* 0x000001790000780c */ /* 0x000fe40002704270 */
[----:B-1----:R-:W-:-:S02]  /*453e0*/  PRMT R15, R12, 0x7610, R15 ;  /* 0x000076100c0f7816 */ /* 0x002fc4000000000f */
[----:B------:R-:W-:Y:S01]  /*453f0*/  F2FP.BF16.F32.PACK_AB R12, RZ, R3 ;  /* 0x00000003ff0c723e */ /* 0x000fe200000010ff */
[-C--:B------:R-:W-:Y:S01]  /*45400*/  FMUL R3, R197, R2.reuse ;  /* 0x00000002c5037220 */ /* 0x080fe20000400000 */
[----:B------:R0:W-:Y:S02]  /*45410*/  @P5 STG.E.U16 desc[UR36][R10.64+0x2f2], R13 ;  /* 0x0002f20d0a005986 */ /* 0x0001e4000c101524 */
[----:B--2---:R-:W-:Y:S01]  /*45420*/  PRMT R17, R12, 0x7610, R17 ;  /* 0x000076100c117816 */ /* 0x004fe20000000011 */
[----:B------:R-:W-:Y:S01]  /*45430*/  FMUL R12, R195, R2 ;  /* 0x00000002c30c7220 */ /* 0x000fe20000400000 */
[----:B------:R1:W-:Y:S01]  /*45440*/  @P6 STG.E.U16 desc[UR36][R8.64+0x2f0], R14 ;  /* 0x0002f00e08006986 */ /* 0x0003e2000c101524 */
[C---:B------:R-:W-:Y:S02]  /*45450*/  ISETP.GT.AND P6, PT, R0.reuse, 0x181, P1 ;  /* 0x000001810000780c */ /* 0x040fe40000fc4270 */
[----:B------:R-:W-:Y:S01]  /*45460*/  ISETP.GT.AND P5, PT, R0, 0x180, P1 ;  /* 0x000001800000780c */ /* 0x000fe20000fa4270 */
[----:B------:R2:W-:Y:S01]  /*45470*/  @P0 STG.E.U16 desc[UR36][R8.64+0x2f2], R15 ;  /* 0x0002f20f08000986 */ /* 0x0005e2000c101524 */
[----:B------:R-:W-:-:S02]  /*45480*/  F2FP.BF16.F32.PACK_AB R12, RZ, R12 ;  /* 0x0000000cff0c723e */ /* 0x000fc400000010ff */
[----:B0-----:R-:W-:Y:S01]  /*45490*/  F2FP.BF16.F32.PACK_AB R13, RZ, R3 ;  /* 0x00000003ff0d723e */ /* 0x001fe200000010ff */
[-C--:B------:R-:W-:Y:S01]  /*454a0*/  FMUL R3, R194, R2.reuse ;  /* 0x00000002c2037220 */ /* 0x080fe20000400000 */
[----:B------:R-:W-:Y:S02]  /*454b0*/  ISETP.GT.AND P0, PT, R0, 0x180, P4 ;  /* 0x000001800000780c */ /* 0x000fe40002704270 */
[----:B-1----:R-:W-:Y:S02]  /*454c0*/  PRMT R14, R12, 0x7610, R14 ;  /* 0x000076100c0e7816 */ /* 0x002fe4000000000e */
[----:B------:R-:W-:Y:S01]  /*454d0*/  F2FP.BF16.F32.PACK_AB R12, RZ, R3 ;  /* 0x00000003ff0c723e */ /* 0x000fe200000010ff */
[-C--:B------:R-:W-:Y:S01]  /*454e0*/  FMUL R3, R192, R2.reuse ;  /* 0x00000002c0037220 */ /* 0x080fe20000400000 */
[----:B------:R0:W-:Y:S02]  /*454f0*/  @P6 STG.E.U16 desc[UR36][R10.64+0x302], R13 ;  /* 0x0003020d0a006986 */ /* 0x0001e4000c101524 */
[----:B--2---:R-:W-:Y:S01]  /*45500*/  PRMT R15, R12, 0x7610, R15 ;  /* 0x000076100c0f7816 */ /* 0x004fe2000000000f */
[----:B------:R-:W-:Y:S01]  /*45510*/  FMUL R12, R193, R2 ;  /* 0x00000002c10c7220 */ /* 0x000fe20000400000 */
[----:B------:R1:W-:Y:S01]  /*45520*/  @P5 STG.E.U16 desc[UR36][R10.64+0x300], R17 ;  /* 0x000300110a005986 */ /* 0x0003e2000c101524 */
[----:B------:R-:W-:-:S03]  /*45530*/  ISETP.GT.AND P5, PT, R0, 0x181, P4 ;  /* 0x000001810000780c */ /* 0x000fc600027a4270 */
[----:B------:R2:W-:Y:S01]  /*45540*/  @P0 STG.E.U16 desc[UR36][R8.64+0x300], R14 ;  /* 0x0003000e08000986 */ /* 0x0005e2000c101524 */
[----:B0-----:R-:W-:Y:S01]  /*45550*/  F2FP.BF16.F32.PACK_AB R13, RZ, R3 ;  /* 0x00000003ff0d723e */ /* 0x001fe200000010ff */
[----:B------:R-:W-:Y:S01]  /*45560*/  FMUL R3, R191, R2 ;  /* 0x00000002bf037220 */ /* 0x000fe20000400000 */
[C---:B------:R-:W-:Y:S02]  /*45570*/  ISETP.GT.AND P0, PT, R0.reuse, 0x189, P1 ;  /* 0x000001890000780c */ /* 0x040fe40000f04270 */
[----:B------:R-:W-:Y:S02]  /*45580*/  ISETP.GT.AND P6, PT, R0, 0x188, P1 ;  /* 0x000001880000780c */ /* 0x000fe40000fc4270 */
[----:B------:R-:W-:Y:S02]  /*45590*/  F2FP.BF16.F32.PACK_AB R3, RZ, R3 ;  /* 0x00000003ff03723e */ /* 0x000fe400000010ff */
[----:B------:R-:W-:Y:S02]  /*455a0*/  F2FP.BF16.F32.PACK_AB R12, RZ, R12 ;  /* 0x0000000cff0c723e */ /* 0x000fe400000010ff */
[----:B------:R-:W-:Y:S01]  /*455b0*/  PRMT R18, R3, 0x7610, R18 ;  /* 0x0000761003127816 */ /* 0x000fe20000000012 */
[----:B------:R-:W-:Y:S01]  /*455c0*/  FMUL R3, R190, R2 ;  /* 0x00000002be037220 */ /* 0x000fe20000400000 */
[----:B-1----:R-:W-:-:S02]  /*455d0*/  PRMT R17, R12, 0x7610, R17 ;  /* 0x000076100c117816 */ /* 0x002fc40000000011 */
[----:B--2---:R-:W-:Y:S01]  /*455e0*/  PRMT R14, R13, 0x7610, R14 ;  /* 0x000076100d0e7816 */ /* 0x004fe2000000000e */
[----:B------:R-:W-:Y:S01]  /*455f0*/  @P5 STG.E.U16 desc[UR36][R8.64+0x302], R15 ;  /* 0x0003020f08005986 */ /* 0x000fe2000c101524 */
[----:B------:R-:W-:Y:S01]  /*45600*/  F2FP.BF16.F32.PACK_AB R13, RZ, R3 ;  /* 0x00000003ff0d723e */ /* 0x000fe200000010ff */
[-C--:B------:R-:W-:Y:S01]  /*45610*/  FMUL R3, R189, R2.reuse ;  /* 0x00000002bd037220 */ /* 0x080fe20000400000 */
[C---:B------:R-:W-:Y:S01]  /*45620*/  ISETP.GT.AND P5, PT, R0.reuse, 0x188, P4 ;  /* 0x000001880000780c */ /* 0x040fe200027a4270 */
[----:B------:R-:W-:Y:S01]  /*45630*/  @P0 STG.E.U16 desc[UR36][R10.64+0x312], R17 ;  /* 0x000312110a000986 */ /* 0x000fe2000c101524 */
[----:B------:R-:W-:Y:S01]  /*45640*/  ISETP.GT.AND P0, PT, R0, 0x189, P4 ;  /* 0x000001890000780c */ /* 0x000fe20002704270 */
[----:B------:R-:W-:Y:S02]  /*45650*/  FMUL R12, R188, R2 ;  /* 0x00000002bc0c7220 */ /* 0x000fe40000400000 */
[----:B------:R0:W-:Y:S01]  /*45660*/  @P6 STG.E.U16 desc[UR36][R10.64+0x310], R14 ;  /* 0x0003100e0a006986 */ /* 0x0001e2000c101524 */
[----:B------:R-:W-:-:S02]  /*45670*/  ISETP.GT.AND P6, PT, R0, 0x190, P1 ;  /* 0x000001900000780c */ /* 0x000fc40000fc4270 */
[----:B------:R-:W-:Y:S02]  /*45680*/  F2FP.BF16.F32.PACK_AB R12, RZ, R12 ;  /* 0x0000000cff0c723e */ /* 0x000fe400000010ff */
[----:B0-----:R-:W-:Y:S02]  /*45690*/  PRMT R14, R13, 0x7610, R14 ;  /* 0x000076100d0e7816 */ /* 0x001fe4000000000e */
[----:B------:R-:W-:Y:S01]  /*456a0*/  F2FP.BF16.F32.PACK_AB R13, RZ, R3 ;  /* 0x00000003ff0d723e */ /* 0x000fe200000010ff */
[-C--:B------:R-:W-:Y:S01]  /*456b0*/  FMUL R3, R187, R2.reuse ;  /* 0x00000002bb037220 */ /* 0x080fe20000400000 */
[----:B------:R-:W-:Y:S02]  /*456c0*/  PRMT R15, R12, 0x7610, R15 ;  /* 0x000076100c0f7816 */ /* 0x000fe4000000000f */
[----:B------:R-:W-:Y:S02]  /*456d0*/  PRMT R17, R13, 0x7610, R17 ;  /* 0x000076100d117816 */ /* 0x000fe40000000011 */
[----:B------:R-:W-:Y:S01]  /*456e0*/  F2FP.BF16.F32.PACK_AB R13, RZ, R3 ;  /* 0x00000003ff0d723e */ /* 0x000fe200000010ff */
[-C--:B------:R-:W-:Y:S01]  /*456f0*/  FMUL R3, R184, R2.reuse ;  /* 0x00000002b8037220 */ /* 0x080fe20000400000 */
[----:B------:R0:W-:Y:S01]  /*45700*/  @P5 STG.E.U16 desc[UR36][R8.64+0x310], R18 ;  /* 0x0003101208005986 */ /* 0x0001e2000c101524 */
[----:B------:R-:W-:Y:S01]  /*45710*/  ISETP.GT.AND P5, PT, R0, 0x191, P1 ;  /* 0x000001910000780c */ /* 0x000fe20000fa4270 */
[----:B------:R-:W-:-:S02]  /*45720*/  FMUL R12, R186, R2 ;  /* 0x00000002ba0c7220 */ /* 0x000fc40000400000 */
[----:B------:R1:W-:Y:S01]  /*45730*/  @P0 STG.E.U16 desc[UR36][R8.64+0x312], R14 ;  /* 0x0003120e08000986 */ /* 0x0003e2000c101524 */
[C---:B------:R-:W-:Y:S02]  /*45740*/  ISETP.GT.AND P0, PT, R0.reuse, 0x190, P4 ;  /* 0x000001900000780c */ /* 0x040fe40002704270 */
[----:B------:R-:W-:Y:S01]  /*45750*/  F2FP.BF16.F32.PACK_AB R3, RZ, R3 ;  /* 0x00000003ff03723e */ /* 0x000fe200000010ff */
[----:B------:R2:W-:Y:S01]  /*45760*/  @P6 STG.E.U16 desc[UR36][R10.64+0x320], R15 ;  /* 0x0003200f0a006986 */ /* 0x0005e2000c101524 */
[----:B------:R-:W-:Y:S02]  /*45770*/  ISETP.GT.AND P6, PT, R0, 0x191, P4 ;  /* 0x000001910000780c */ /* 0x000fe400027c4270 */
[----:B------:R-:W-:-:S04]  /*45780*/  F2FP.BF16.F32.PACK_AB R12, RZ, R12 ;  /* 0x0000000cff0c723e */ /* 0x000fc800000010ff */
[----:B0-----:R-:W-:Y:S02]  /*45790*/  PRMT R18, R12, 0x7610, R18 ;  /* 0x000076100c127816 */ /* 0x001fe40000000012 */
[----:B-1----:R-:W-:Y:S02]  /*457a0*/  PRMT R14, R13, 0x7610, R14 ;  /* 0x000076100d0e7816 */ /* 0x002fe4000000000e */
[----:B--2---:R-:W-:Y:S01]  /*457b0*/  PRMT R15, R3, 0x7610, R15 ;  /* 0x00007610030f7816 */ /* 0x004fe2000000000f */
[----:B------:R-:W-:Y:S01]  /*457c0*/  FMUL R3, R185, R2 ;  /* 0x00000002b9037220 */ /* 0x000fe20000400000 */
[----:B------:R-:W-:Y:S01]  /*457d0*/  @P5 STG.E.U16 desc[UR36][R10.64+0x322], R17 ;  /* 0x000322110a005986 */ /* 0x000fe2000c101524 */
[----:B------:R-:W-:-:S03]  /*457e0*/  ISETP.GT.AND P5, PT, R0, 0x198, P1 ;  /* 0x000001980000780c */ /* 0x000fc60000fa4270 */
[----:B------:R-:W-:Y:S01]  /*457f0*/  F2FP.BF16.F32.PACK_AB R13, RZ, R3 ;  /* 0x00000003ff0d723e */ /* 0x000fe200000010ff */
[-C--:B------:R-:W-:Y:S01]  /*45800*/  FMUL R3, R182, R2.reuse ;  /* 0x00000002b6037220 */ /* 0x080fe20000400000 */
[----:B------:R0:W-:Y:S01]  /*45810*/  @P0 STG.E.U16 desc[UR36][R8.64+0x320], R14 ;  /* 0x0003200e08000986 */ /* 0x0001e2000c101524 */
[----:B------:R-:W-:Y:S01]  /*45820*/  FMUL R12, R183, R2 ;  /* 0x00000002b70c7220 */ /* 0x000fe20000400000 */
[C---:B------:R-:W-:Y:S02]  /*45830*/  ISETP.GT.AND P0, PT, R0.reuse, 0x198, P4 ;  /* 0x000001980000780c */ /* 0x040fe40002704270 */
[----:B------:R1:W-:Y:S01]  /*45840*/  @P6 STG.E.U16 desc[UR36][R8.64+0x322], R18 ;  /* 0x0003221208006986 */ /* 0x0003e2000c101524 */
[----:B------:R-:W-:Y:S02]  /*45850*/  ISETP.GT.AND P6, PT, R0, 0x199, P1 ;  /* 0x000001990000780c */ /* 0x000fe40000fc4270 */
[----:B------:R-:W-:Y:S02]  /*45860*/  F2FP.BF16.F32.PACK_AB R12, RZ, R12 ;  /* 0x0000000cff0c723e */ /* 0x000fe400000010ff */
[----:B0-----:R-:W-:-:S02]  /*45870*/  PRMT R14, R13, 0x7610, R14 ;  /* 0x000076100d0e7816 */ /* 0x001fc4000000000e */
[----:B------:R-:W-:Y:S01]  /*45880*/  F2FP.BF16.F32.PACK_AB R13, RZ, R3 ;  /* 0x00000003ff0d723e */ /* 0x000fe200000010ff */
[-C--:B------:R-:W-:Y:S01]  /*45890*/  FMUL R3, R180, R2.reuse ;  /* 0x00000002b4037220 */ /* 0x080fe20000400000 */
[----:B------:R-:W-:Y:S02]  /*458a0*/  PRMT R17, R12, 0x7610, R17 ;  /* 0x000076100c117816 */ /* 0x000fe40000000011 */
[----:B-1----:R-:W-:Y:S02]  /*458b0*/  PRMT R18, R13, 0x7610, R18 ;  /* 0x000076100d127816 */ /* 0x002fe40000000012 */
[----:B------:R-:W-:Y:S01]  /*458c0*/  F2FP.BF16.F32.PACK_AB R13, RZ, R3 ;  /* 0x00000003ff0d723e */ /* 0x000fe200000010ff */
[----:B------:R-:W-:Y:S01]  /*458d0*/  FMUL R3, R181, R2 ;  /* 0x00000002b5037220 */ /* 0x000fe20000400000 */
[----:B------:R0:W-:Y:S01]  /*458e0*/  @P5 STG.E.U16 desc[UR36][R10.64+0x330], R15 ;  /* 0x0003300f0a005986 */ /* 0x0001e2000c101524 */
[----:B------:R-:W-:-:S03]  /*458f0*/  ISETP.GT.AND P5, PT, R0, 0x199, P4 ;  /* 0x000001990000780c */ /* 0x000fc600027a4270 */
[----:B------:R1:W-:Y:S01]  /*45900*/  @P6 STG.E.U16 desc[UR36][R10.64+0x332], R14 ;  /* 0x0003320e0a006986 */ /* 0x0003e2000c101524 */
[----:B------:R-:W-:-:S03]  /*45910*/  F2FP.BF16.F32.PACK_AB R3, RZ, R3 ;  /* 0x00000003ff03723e */ /* 0x000fc600000010ff */
[----:B------:R2:W-:Y:S01]  /*45920*/  @P0 STG.E.U16 desc[UR36][R8.64+0x330], R17 ;  /* 0x0003301108000986 */ /* 0x0005e2000c101524 */
[----:B------:R-:W-:Y:S02]  /*45930*/  ISETP.GT.AND P0, PT, R0, 0x1a0, P1 ;  /* 0x000001a00000780c */ /* 0x000fe40000f04270 */
[----:B0-----:R-:W-:Y:S01]  /*45940*/  PRMT R15, R3, 0x7610, R15 ;  /* 0x00007610030f7816 */ /* 0x001fe2000000000f */
[-C--:B------:R-:W-:Y:S01]  /*45950*/  FMUL R3, R178, R2.reuse ;  /* 0x00000002b2037220 */ /* 0x080fe20000400000 */
[----:B------:R-:W-:Y:S02]  /*45960*/  ISETP.GT.AND P6, PT, R0, 0x1a1, P1 ;  /* 0x000001a10000780c */ /* 0x000fe40000fc4270 */
[----:B-1----:R-:W-:Y:S01]  /*45970*/  PRMT R14, R13, 0x7610, R14 ;  /* 0x000076100d0e7816 */ /* 0x002fe2000000000e */
[----:B------:R-:W-:Y:S01]  /*45980*/  @P5 STG.E.U16 desc[UR36][R8.64+0x332], R18 ;  /* 0x0003321208005986 */ /* 0x000fe2000c101524 */
[----:B------:R-:W-:Y:S01]  /*45990*/  F2FP.BF16.F32.PACK_AB R13, RZ, R3 ;  /* 0x00000003ff0d723e */ /* 0x000fe200000010ff */
[-C--:B------:R-:W-:Y:S01]  /*459a0*/  FMUL R12, R179, R2.reuse ;  /* 0x00000002b30c7220 */ /* 0x080fe20000400000 */
[----:B------:R-:W-:Y:S01]  /*459b0*/  FMUL R3, R176, R2 ;  /* 0x00000002b0037220 */ /* 0x000fe20000400000 */
[----:B------:R-:W-:-:S02]  /*459c0*/  ISETP.GT.AND P5, PT, R0, 0x1a0, P4 ;  /* 0x000001a00000780c */ /* 0x000fc400027a4270 */
[----:B------:R0:W-:Y:S01]  /*459d0*/  @P0 STG.E.U16 desc[UR36][R10.64+0x340], R14 ;  /* 0x0003400e0a000986 */ /* 0x0001e2000c101524 */
[----:B------:R-:W-:Y:S02]  /*459e0*/  ISETP.GT.AND P0, PT, R0, 0x1a1, P4 ;  /* 0x000001a10000780c */ /* 0x000fe40002704270 */
[----:B------:R-:W-:Y:S02]  /*459f0*/  F2FP.BF16.F32.PACK_AB R12, RZ, R12 ;  /* 0x0000000cff0c723e */ /* 0x000fe400000010ff */
[----:B------:R-:W-:Y:S01]  /*45a00*/  F2FP.BF16.F32.PACK_AB R3, RZ, R3 ;  /* 0x00000003ff03723e */ /* 0x000fe200000010ff */
[----:B------:R1:W-:Y:S01]  /*45a10*/  @P6 STG.E.U16 desc[UR36][R10.64+0x342], R15 ;  /* 0x0003420f0a006986 */ /* 0x0003e2000c101524 */
[----:B--2---:R-:W-:Y:S02]  /*45a20*/  PRMT R17, R12, 0x7610, R17 ;  /* 0x000076100c117816 */ /* 0x004fe40000000011 */
[C---:B------:R-:W-:Y:S01]  /*45a30*/  ISETP.GT.AND P6, PT, R0.reuse, 0x1a8, P1 ;  /* 0x000001a80000780c */ /* 0x040fe20000fc4270 */
[-C--:B------:R-:W-:Y:S01]  /*45a40*/  FMUL R12, R177, R2.reuse ;  /* 0x00000002b10c7220 */ /* 0x080fe20000400000 */
[----:B0-----:R-:W-:Y:S01]  /*45a50*/  PRMT R14, R13, 0x7610, R14 ;  /* 0x000076100d0e7816 */ /* 0x001fe2000000000e */
[----:B------:R0:W-:Y:S01]  /*45a60*/  @P5 STG.E.U16 desc[UR36][R8.64+0x340], R17 ;  /* 0x0003401108005986 */ /* 0x0001e2000c101524 */
[----:B-1----:R-:W-:Y:S01]  /*45a70*/  PRMT R15, R3, 0x7610, R15 ;  /* 0x00007610030f7816 */ /* 0x002fe2000000000f */
[-C--:B------:R-:W-:Y:S01]  /*45a80*/  FMUL R3, R175, R2.reuse ;  /* 0x00000002af037220 */ /* 0x080fe20000400000 */
[----:B------:R-:W-:Y:S01]  /*45a90*/  ISETP.GT.AND P5, PT, R0, 0x1a9, P1 ;  /* 0x000001a90000780c */ /* 0x000fe20000fa4270 */
[----:B------:R1:W-:Y:S03]  /*45aa0*/  @P0 STG.E.U16 desc[UR36][R8.64+0x342], R14 ;  /* 0x0003420e08000986 */ /* 0x0003e6000c101524 */
[----:B------:R-:W-:Y:S01]  /*45ab0*/  F2FP.BF16.F32.PACK_AB R13, RZ, R3 ;  /* 0x00000003ff0d723e */ /* 0x000fe200000010ff */
[----:B------:R-:W-:Y:S01]  /*45ac0*/  FMUL R3, R174, R2 ;  /* 0x00000002ae037220 */ /* 0x000fe20000400000 */
[----:B------:R-:W-:-:S02]  /*45ad0*/  ISETP.GT.AND P0, PT, R0, 0x1a8, P4 ;  /* 0x000001a80000780c */ /* 0x000fc40002704270 */
[----:B------:R-:W-:Y:S02]  /*45ae0*/  F2FP.BF16.F32.PACK_AB R12, RZ, R12 ;  /* 0x0000000cff0c723e */ /* 0x000fe400000010ff */
[----:B------:R-:W-:Y:S01]  /*45af0*/  F2FP.BF16.F32.PACK_AB R3, RZ, R3 ;  /* 0x00000003ff03723e */ /* 0x000fe200000010ff */
[----:B------:R2:W-:Y:S01]  /*45b00*/  @P6 STG.E.U16 desc[UR36][R10.64+0x350], R15 ;  /* 0x0003500f0a006986 */ /* 0x0005e2000c101524 */
[----:B0-----:R-:W-:Y:S01]  /*45b10*/  PRMT R17, R12, 0x7610, R17 ;  /* 0x000076100c117816 */ /* 0x001fe20000000011 */
[----:B------:R-:W-:Y:S01]  /*45b20*/  FMUL R12, R172, R2 ;  /* 0x00000002ac0c7220 */ /* 0x000fe20000400000 */
[C---:B------:R-:W-:Y:S02]  /*45b30*/  ISETP.GT.AND P6, PT, R0.reuse, 0x1a9, P4 ;  /* 0x000001a90000780c */ /* 0x040fe400027c4270 */
[----:B-1----:R-:W-:Y:S01]  /*45b40*/  PRMT R14, R13, 0x7610, R14 ;  /* 0x000076100d0e7816 */ /* 0x002fe2000000000e */
[----:B------:R0:W-:Y:S01]  /*45b50*/  @P5 STG.E.U16 desc[UR36][R10.64+0x352], R17 ;  /* 0x000352110a005986 */ /* 0x0001e2000c101524 */
[----:B------:R-:W-:-:S02]  /*45b60*/  ISETP.GT.AND P5, PT, R0, 0x1b0, P1 ;  /* 0x000001b00000780c */ /* 0x000fc40000fa4270 */
[----:B--2---:R-:W-:Y:S01]  /*45b70*/  PRMT R15, R3, 0x7610, R15 ;  /* 0x00007610030f7816 */ /* 0x004fe2000000000f */
[----:B------:R-:W-:Y:S01]  /*45b80*/  FMUL R3, R173, R2 ;  /* 0x00000002ad037220 */ /* 0x000fe20000400000 */
[----:B------:R1:W-:Y:S01]  /*45b90*/  @P0 STG.E.U16 desc[UR36][R8.64+0x350], R14 ;  /* 0x0003500e08000986 */ /* 0x0003e2000c101524 */
[----:B------:R-:W-:Y:S02]  /*45ba0*/  F2FP.BF16.F32.PACK_AB R12, RZ, R12 ;  /* 0x0000000cff0c723e */ /* 0x000fe400000010ff */
[----:B------:R-:W-:Y:S02]  /*45bb0*/  ISETP.GT.AND P0, PT, R0, 0x1b1, P1 ;  /* 0x000001b10000780c */ /* 0x000fe40000f04270 */
[----:B------:R-:W-:Y:S01]  /*45bc0*/  F2FP.BF16.F32.PACK_AB R13, RZ, R3 ;  /* 0x00000003ff0d723e */ /* 0x000fe200000010ff */
[-C--:B------:R-:W-:Y:S01]  /*45bd0*/  FMUL R3, R171, R2.reuse ;  /* 0x00000002ab037220 */ /* 0x080fe20000400000 */
[----:B0-----:R-:W-:Y:S01]  /*45be0*/  PRMT R17, R12, 0x7610, R17 ;  /* 0x000076100c117816 */ /* 0x001fe20000000011 */
[----:B------:R-:W-:Y:S01]  /*45bf0*/  FMUL R12, R170, R2 ;  /* 0x00000002aa0c7220 */ /* 0x000fe20000400000 */
[----:B------:R0:W-:Y:S02]  /*45c00*/  @P6 STG.E.U16 desc[UR36][R8.64+0x352], R15 ;  /* 0x0003520f08006986 */ /* 0x0001e4000c101524 */
[----:B------:R-:W-:-:S02]  /*45c10*/  F2FP.BF16.F32.PACK_AB R3, RZ, R3 ;  /* 0x00000003ff03723e */ /* 0x000fc400000010ff */
[----:B------:R-:W-:Y:S01]  /*45c20*/  ISETP.GT.AND P6, PT, R0, 0x1b0, P4 ;  /* 0x000001b00000780c */ /* 0x000fe200027c4270 */
[----:B------:R2:W-:Y:S01]  /*45c30*/  @P5 STG.E.U16 desc[UR36][R10.64+0x360], R17 ;  /* 0x000360110a005986 */ /* 0x0005e2000c101524 */
[----:B-1----:R-:W-:Y:S01]  /*45c40*/  PRMT R14, R3, 0x7610, R14 ;  /* 0x00007610030e7816 */ /* 0x002fe2000000000e */
[----:B------:R-:W-:Y:S01]  /*45c50*/  FMUL R3, R168, R2 ;  /* 0x00000002a8037220 */ /* 0x000fe20000400000 */
[----:B------:R-:W-:Y:S02]  /*45c60*/  F2FP.BF16.F32.PACK_AB R12, RZ, R12 ;  /* 0x0000000cff0c723e */ /* 0x000fe400000010ff */
[C---:B------:R-:W-:Y:S01]  /*45c70*/  ISETP.GT.AND P5, PT, R0.reuse, 0x1b1, P4 ;  /* 0x000001b10000780c */ /* 0x040fe200027a4270 */
[----:B------:R1:W-:Y:S01]  /*45c80*/  @P0 STG.E.U16 desc[UR36][R10.64+0x362], R13 ;  /* 0x0003620d0a000986 */ /* 0x0003e2000c101524 */
[----:B------:R-:W-:Y:S02]  /*45c90*/  ISETP.GT.AND P0, PT, R0, 0x1b8, P1 ;  /* 0x000001b80000780c */ /* 0x000fe40000f04270 */
[----:B0-----:R-:W-:-:S02]  /*45ca0*/  PRMT R15, R12, 0x7610, R15 ;  /* 0x000076100c0f7816 */ /* 0x001fc4000000000f */
[----:B------:R-:W-:Y:S01]  /*45cb0*/  F2FP.BF16.F32.PACK_AB R12, RZ, R3 ;  /* 0x00000003ff0c723e */ /* 0x000fe200000010ff */
[-C--:B------:R-:W-:Y:S01]  /*45cc0*/  FMUL R3, R169, R2.reuse ;  /* 0x00000002a9037220 */ /* 0x080fe20000400000 */
[----:B------:R0:W-:Y:S02]  /*45cd0*/  @P6 STG.E.U16 desc[UR36][R8.64+0x360], R14 ;  /* 0x0003600e08006986 */ /* 0x0001e4000c101524 */
[----:B--2---:R-:W-:Y:S01]  /*45ce0*/  PRMT R17, R12, 0x7610, R17 ;  /* 0x000076100c117816 */ /* 0x004fe20000000011 */
[-C--:B------:R-:W-:Y:S01]  /*45cf0*/  FMUL R12, R167, R2.reuse ;  /* 0x00000002a70c7220 */ /* 0x080fe20000400000 */
[----:B------:R-:W-:Y:S01]  /*45d00*/  ISETP.GT.AND P6, PT, R0, 0x1b9, P1 ;  /* 0x000001b90000780c */ /* 0x000fe20000fc4270 */
[----:B------:R2:W-:Y:S01]  /*45d10*/  @P5 STG.E.U16 desc[UR36][R8.64+0x362], R15 ;  /* 0x0003620f08005986 */ /* 0x0005e2000c101524 */
[----:B-1----:R-:W-:Y:S01]  /*45d20*/  F2FP.BF16.F32.PACK_AB R13, RZ, R3 ;  /* 0x00000003ff0d723e */ /* 0x002fe200000010ff */
[----:B------:R-:W-:Y:S01]  /*45d30*/  FMUL R3, R166, R2 ;  /* 0x00000002a6037220 */ /* 0x000fe20000400000 */
[----:B------:R-:W-:-:S02]  /*45d40*/  ISETP.GT.AND P5, PT, R0, 0x1b8, P4 ;  /* 0x000001b80000780c */ /* 0x000fc400027a4270 */
[----:B------:R-:W-:Y:S01]  /*45d50*/  F2FP.BF16.F32.PACK_AB R12, RZ, R12 ;  /* 0x0000000cff0c723e */ /* 0x000fe200000010ff */
[----:B------:R-:W-:Y:S01]  /*45d60*/  @P0 STG.E.U16 desc[UR36][R10.64+0x370], R17 ;  /* 0x000370110a000986 */ /* 0x000fe2000c101524 */
[----:B------:R-:W-:Y:S02]  /*45d70*/  ISETP.GT.AND P0, PT, R0, 0x1b9, P4 ;  /* 0x000001b90000780c */ /* 0x000fe40002704270 */
[----:B0-----:R-:W-:Y:S02]  /*45d80*/  PRMT R14, R12, 0x7610, R14 ;  /* 0x000076100c0e7816 */ /* 0x001fe4000000000e */
[----:B------:R-:W-:Y:S01]  /*45d90*/  F2FP.BF16.F32.PACK_AB R12, RZ, R3 ;  /* 0x00000003ff0c723e */ /* 0x000fe200000010ff */
[-C--:B------:R-:W-:Y:S01]  /*45da0*/  FMUL R3, R164, R2.reuse ;  /* 0x00000002a4037220 */ /* 0x080fe20000400000 */
[----:B------:R0:W-:Y:S02]  /*45db0*/  @P6 STG.E.U16 desc[UR36][R10.64+0x372], R13 ;  /* 0x0003720d0a006986 */ /* 0x0001e4000c101524 */
[----:B--2---:R-:W-:Y:S01]  /*45dc0*/  PRMT R15, R12, 0x7610, R15 ;  /* 0x000076100c0f7816 */ /* 0x004fe2000000000f */
[----:B------:R-:W-:Y:S01]  /*45dd0*/  FMUL R12, R165, R2 ;  /* 0x00000002a50c7220 */ /* 0x000fe20000400000 */
[----:B------:R1:W-:Y:S01]  /*45de0*/  @P5 STG.E.U16 desc[UR36][R8.64+0x370], R14 ;  /* 0x0003700e08005986 */ /* 0x0003e2000c101524 */
[----:B------:R-:W-:-:S02]  /*45df0*/  ISETP.GT.AND P5, PT, R0, 0x1c1, P1 ;  /* 0x000001c10000780c */ /* 0x000fc40000fa4270 */
[C---:B------:R-:W-:Y:S02]  /*45e00*/  ISETP.GT.AND P6, PT, R0.reuse, 0x1c0, P1 ;  /* 0x000001c00000780c */ /* 0x040fe40000fc4270 */
[----:B0-----:R-:W-:Y:S01]  /*45e10*/  F2FP.BF16.F32.PACK_AB R13, RZ, R3 ;  /* 0x00000003ff0d723e */ /* 0x001fe200000010ff */
[----:B------:R-:W-:Y:S01]  /*45e20*/  FMUL R3, R163, R2 ;  /* 0x00000002a3037220 */ /* 0x000fe20000400000 */
[----:B------:R-:W-:Y:S01]  /*45e30*/  @P0 STG.E.U16 desc[UR36][R8.64+0x372], R15 ;  /* 0x0003720f08000986 */ /* 0x000fe2000c101524 */
[----:B------:R-:W-:Y:S02]  /*45e40*/  ISETP.GT.AND P0, PT, R0, 0x1c0, P4 ;  /* 0x000001c00000780c */ /* 0x000fe40002704270 */
[----:B------:R-:W-:Y:S02]  /*45e50*/  F2FP.BF16.F32.PACK_AB R12, RZ, R12 ;  /* 0x0000000cff0c723e */ /* 0x000fe400000010ff */
[----:B------:R-:W-:Y:S02]  /*45e60*/  F2FP.BF16.F32.PACK_AB R3, RZ, R3 ;  /* 0x00000003ff03723e */ /* 0x000fe400000010ff */
[----:B------:R-:W-:-:S02]  /*45e70*/  PRMT R17, R12, 0x7610, R17 ;  /* 0x000076100c117816 */ /* 0x000fc40000000011 */
[----:B------:R-:W-:Y:S01]  /*45e80*/  PRMT R18, R3, 0x7610, R18 ;  /* 0x0000761003127816 */ /* 0x000fe20000000012 */
[-C--:B------:R-:W-:Y:S01]  /*45e90*/  FMUL R3, R162, R2.reuse ;  /* 0x00000002a2037220 */ /* 0x080fe20000400000 */
[----:B-1----:R-:W-:Y:S01]  /*45ea0*/  PRMT R14, R13, 0x7610, R14 ;  /* 0x000076100d0e7816 */ /* 0x002fe2000000000e */
[----:B------:R-:W-:Y:S01]  /*45eb0*/  @P5 STG.E.U16 desc[UR36][R10.64+0x382], R17 ;  /* 0x000382110a005986 */ /* 0x000fe2000c101524 */
[----:B------:R-:W-:Y:S01]  /*45ec0*/  ISETP.GT.AND P5, PT, R0, 0x1c1, P4 ;  /* 0x000001c10000780c */ /* 0x000fe200027a4270 */
[-C--:B------:R-:W-:Y:S01]  /*45ed0*/  FMUL R12, R160, R2.reuse ;  /* 0x00000002a00c7220 */ /* 0x080fe20000400000 */
[----:B------:R-:W-:Y:S01]  /*45ee0*/  F2FP.BF16.F32.PACK_AB R13, RZ, R3 ;  /* 0x00000003ff0d723e */ /* 0x000fe200000010ff */
[----:B------:R0:W-:Y:S01]  /*45ef0*/  @P6 STG.E.U16 desc[UR36][R10.64+0x380], R14 ;  /* 0x0003800e0a006986 */ /* 0x0001e2000c101524 */
[----:B------:R-:W-:Y:S01]  /*45f00*/  FMUL R3, R161, R2 ;  /* 0x00000002a1037220 */ /* 0x000fe20000400000 */
[C---:B------:R-:W-:Y:S02]  /*45f10*/  ISETP.GT.AND P6, PT, R0.reuse, 0x1c8, P1 ;  /* 0x000001c80000780c */ /* 0x040fe40000fc4270 */
[----:B------:R-:W-:Y:S01]  /*45f20*/  @P0 STG.E.U16 desc[UR36][R8.64+0x380], R18 ;  /* 0x0003801208000986 */ /* 0x000fe2000c101524 */
        /* <DEDUP_REMOVED lines=15> */
[----:B------:R-:W-:Y:S01]  /*46020*/  @P0 STG.E.U16 desc[UR36][R10.64+0x392], R17 ;  /* 0x000392110a000986 */ /* 0x000fe2000c101524 */
[----:B------:R-:W-:Y:S02]  /*46030*/  ISETP.GT.AND P0, PT, R0, 0x1d0, P1 ;  /* 0x000001d00000780c */ /* 0x000fe40000f04270 */
[----:B------:R-:W-:Y:S02]  /*46040*/  F2FP.BF16.F32.PACK_AB R12, RZ, R12 ;  /* 0x0000000cff0c723e */ /* 0x000fe400000010ff */
[----:B0-----:R-:W-:Y:S02]  /*46050*/  PRMT R14, R13, 0x7610, R14 ;  /* 0x000076100d0e7816 */ /* 0x001fe4000000000e */
[----:B-1----:R-:W-:Y:S01]  /*46060*/  PRMT R15, R3, 0x7610, R15 ;  /* 0x00007610030f7816 */ /* 0x002fe2000000000f */
[-C--:B------:R-:W-:Y:S01]  /*46070*/  FMUL R3, R157, R2.reuse ;  /* 0x000000029d037220 */ /* 0x080fe20000400000 */
[----:B------:R-:W-:Y:S01]  /*46080*/  PRMT R18, R12, 0x7610, R18 ;  /* 0x000076100c127816 */ /* 0x000fe20000000012 */
[----:B------:R0:W-:Y:S01]  /*46090*/  @P5 STG.E.U16 desc[UR36][R8.64+0x390], R14 ;  /* 0x0003900e08005986 */ /* 0x0001e2000c101524 */
[----:B------:R-:W-:-:S02]  /*460a0*/  FMUL R12, R155, R2 ;  /* 0x000000029b0c7220 */ /* 0x000fc40000400000 */
[----:B------:R-:W-:Y:S01]  /*460b0*/  F2FP.BF16.F32.PACK_AB R13, RZ, R3 ;  /* 0x00000003ff0d723e */ /* 0x000fe200000010ff */
[----:B------:R1:W-:Y:S01]  /*460c0*/  @P6 STG.E.U16 desc[UR36][R8.64+0x392], R18 ;  /* 0x0003921208006986 */ /* 0x0003e2000c101524 */
[-C--:B------:R-:W-:Y:S01]  /*460d0*/  FMUL R3, R154, R2.reuse ;  /* 0x000000029a037220 */ /* 0x080fe20000400000 */
[C---:B------:R-:W-:Y:S02]  /*460e0*/  ISETP.GT.AND P6, PT, R0.reuse, 0x1d1, P1 ;  /* 0x000001d10000780c */ /* 0x040fe40000fc4270 */
[C---:B------:R-:W-:Y:S01]  /*460f0*/  ISETP.GT.AND P5, PT, R0.reuse, 0x1d0, P4 ;  /* 0x000001d00000780c */ /* 0x040fe200027a4270 */
[----:B------:R2:W-:Y:S01]  /*46100*/  @P0 STG.E.U16 desc[UR36][R10.64+0x3a0], R15 ;  /* 0x0003a00f0a000986 */ /* 0x0005e2000c101524 */
[----:B------:R-:W-:Y:S02]  /*46110*/  ISETP.GT.AND P0, PT, R0, 0x1d1, P4 ;  /* 0x000001d10000780c */ /* 0x000fe40002704270 */
[----:B0-----:R-:W-:Y:S02]  /*46120*/  PRMT R14, R13, 0x7610, R14 ;  /* 0x000076100d0e7816 */ /* 0x001fe4000000000e */
[----:B------:R-:W-:Y:S01]  /*46130*/  F2FP.BF16.F32.PACK_AB R13, RZ, R3 ;  /* 0x00000003ff0d723e */ /* 0x000fe200000010ff */
[----:B------:R-:W-:Y:S01]  /*46140*/  FMUL R3, R152, R2 ;  /* 0x0000000298037220 */ /* 0x000fe20000400000 */
[----:B------:R-:W-:-:S02]  /*46150*/  F2FP.BF16.F32.PACK_AB R12, RZ, R12 ;  /* 0x0000000cff0c723e */ /* 0x000fc400000010ff */
[----:B-1----:R-:W-:Y:S02]  /*46160*/  PRMT R18, R13, 0x7610, R18 ;  /* 0x000076100d127816 */ /* 0x002fe40000000012 */
[----:B------:R-:W-:Y:S02]  /*46170*/  PRMT R17, R12, 0x7610, R17 ;  /* 0x000076100c117816 */ /* 0x000fe40000000011 */
[----:B------:R-:W-:Y:S01]  /*46180*/  F2FP.BF16.F32.PACK_AB R13, RZ, R3 ;  /* 0x00000003ff0d723e */ /* 0x000fe200000010ff */
[-C--:B------:R-:W-:Y:S01]  /*46190*/  FMUL R3, R153, R2.reuse ;  /* 0x0000000299037220 */ /* 0x080fe20000400000 */
[----:B------:R0:W-:Y:S01]  /*461a0*/  @P6 STG.E.U16 desc[UR36][R10.64+0x3a2], R14 ;  /* 0x0003a20e0a006986 */ /* 0x0001e2000c101524 */
[C---:B------:R-:W-:Y:S01]  /*461b0*/  ISETP.GT.AND P6, PT, R0.reuse, 0x1d9, P1 ;  /* 0x000001d90000780c */ /* 0x040fe20000fc4270 */
[----:B------:R-:W-:Y:S02]  /*461c0*/  FMUL R12, R23, R2 ;  /* 0x00000002170c7220 */ /* 0x000fe40000400000 */
[----:B------:R1:W-:Y:S01]  /*461d0*/  @P5 STG.E.U16 desc[UR36][R8.64+0x3a0], R17 ;  /* 0x0003a01108005986 */ /* 0x0003e2000c101524 */
[----:B------:R-:W-:-:S02]  /*461e0*/  ISETP.GT.AND P5, PT, R0, 0x1d8, P1 ;  /* 0x000001d80000780c */ /* 0x000fc40000fa4270 */
[----:B------:R-:W-:Y:S01]  /*461f0*/  F2FP.BF16.F32.PACK_AB R3, RZ, R3 ;  /* 0x00000003ff03723e */ /* 0x000fe200000010ff */
[----:B------:R-:W-:Y:S01]  /*46200*/  @P0 STG.E.U16 desc[UR36][R8.64+0x3a2], R18 ;  /* 0x0003a21208000986 */ /* 0x000fe2000c101524 */
[----:B------:R-:W-:Y:S02]  /*46210*/  ISETP.GT.AND P0, PT, R0, 0x1d8, P4 ;  /* 0x000001d80000780c */ /* 0x000fe40002704270 */
[----:B------:R-:W-:Y:S02]  /*46220*/  F2FP.BF16.F32.PACK_AB R12, RZ, R12 ;  /* 0x0000000cff0c723e */ /* 0x000fe400000010ff */
[----:B--2---:R-:W-:Y:S01]  /*46230*/  PRMT R15, R3, 0x7610, R15 ;  /* 0x00007610030f7816 */ /* 0x004fe2000000000f */
[----:B------:R-:W-:Y:S01]  /*46240*/  FMUL R3, R219, R2 ;  /* 0x00000002db037220 */ /* 0x000fe20000400000 */
[----:B0-----:R-:W-:Y:S02]  /*46250*/  PRMT R14, R13, 0x7610, R14 ;  /* 0x000076100d0e7816 */ /* 0x001fe4000000000e */
[----:B-1----:R-:W-:-:S02]  /*46260*/  PRMT R17, R12, 0x7610, R17 ;  /* 0x000076100c117816 */ /* 0x002fc40000000011 */
[----:B------:R-:W-:Y:S01]  /*46270*/  F2FP.BF16.F32.PACK_AB R13, RZ, R3 ;  /* 0x00000003ff0d723e */ /* 0x000fe200000010ff */
[-C--:B------:R-:W-:Y:S01]  /*46280*/  FMUL R3, R220, R2.reuse ;  /* 0x00000002dc037220 */ /* 0x080fe20000400000 */
[----:B------:R0:W-:Y:S01]  /*46290*/  @P5 STG.E.U16 desc[UR36][R10.64+0x3b0], R14 ;  /* 0x0003b00e0a005986 */ /* 0x0001e2000c101524 */
[----:B------:R-:W-:Y:S01]  /*462a0*/  ISETP.GT.AND P5, PT, R0, 0x1d9, P4 ;  /* 0x000001d90000780c */ /* 0x000fe200027a4270 */
[----:B------:R-:W-:Y:S02]  /*462b0*/  FMUL R12, R235, R2 ;  /* 0x00000002eb0c7220 */ /* 0x000fe40000400000 */
[----:B------:R1:W-:Y:S01]  /*462c0*/  @P6 STG.E.U16 desc[UR36][R10.64+0x3b2], R15 ;  /* 0x0003b20f0a006986 */ /* 0x0003e2000c101524 */
[----:B------:R-:W-:-:S03]  /*462d0*/  F2FP.BF16.F32.PACK_AB R3, RZ, R3 ;  /* 0x00000003ff03723e */ /* 0x000fc600000010ff */
[----:B------:R2:W-:Y:S01]  /*462e0*/  @P0 STG.E.U16 desc[UR36][R8.64+0x3b0], R17 ;  /* 0x0003b01108000986 */ /* 0x0005e2000c101524 */
[----:B------:R-:W-:Y:S02]  /*462f0*/  ISETP.GT.AND P0, PT, R0, 0x1e1, P1 ;  /* 0x000001e10000780c */ /* 0x000fe40000f04270 */
[----:B------:R-:W-:Y:S02]  /*46300*/  F2FP.BF16.F32.PACK_AB R12, RZ, R12 ;  /* 0x0000000cff0c723e */ /* 0x000fe400000010ff */
[----:B0-----:R-:W-:Y:S02]  /*46310*/  PRMT R14, R13, 0x7610, R14 ;  /* 0x000076100d0e7816 */ /* 0x001fe4000000000e */
[----:B-1----:R-:W-:Y:S01]  /*46320*/  PRMT R15, R3, 0x7610, R15 ;  /* 0x00007610030f7816 */ /* 0x002fe2000000000f */
[-C--:B------:R-:W-:Y:S01]  /*46330*/  FMUL R3, R234, R2.reuse ;  /* 0x00000002ea037220 */ /* 0x080fe20000400000 */
[----:B------:R-:W-:Y:S02]  /*46340*/  ISETP.GT.AND P6, PT, R0, 0x1e0, P1 ;  /* 0x000001e00000780c */ /* 0x000fe40000fc4270 */
[----:B--2---:R-:W-:Y:S01]  /*46350*/  PRMT R17, R12, 0x7610, R17 ;  /* 0x000076100c117816 */ /* 0x004fe20000000011 */
[----:B------:R0:W-:Y:S01]  /*46360*/  @P5 STG.E.U16 desc[UR36][R8.64+0x3b2], R14 ;  /* 0x0003b20e08005986 */ /* 0x0001e2000c101524 */
[----:B------:R-:W-:Y:S01]  /*46370*/  F2FP.BF16.F32.PACK_AB R13, RZ, R3 ;  /* 0x00000003ff0d723e */ /* 0x000fe200000010ff */
[-C--:B------:R-:W-:Y:S01]  /*46380*/  FMUL R3, R233, R2.reuse ;  /* 0x00000002e9037220 */ /* 0x080fe20000400000 */
[C---:B------:R-:W-:Y:S01]  /*46390*/  ISETP.GT.AND P5, PT, R0.reuse, 0x1e0, P4 ;  /* 0x000001e00000780c */ /* 0x040fe200027a4270 */
[----:B------:R-:W-:Y:S01]  /*463a0*/  @P0 STG.E.U16 desc[UR36][R10.64+0x3c2], R17 ;  /* 0x0003c2110a000986 */ /* 0x000fe2000c101524 */
[----:B------:R-:W-:Y:S01]  /*463b0*/  ISETP.GT.AND P0, PT, R0, 0x1e1, P4 ;  /* 0x000001e10000780c */ /* 0x000fe20002704270 */
[----:B------:R-:W-:Y:S01]  /*463c0*/  FMUL R12, R232, R2 ;  /* 0x00000002e80c7220 */ /* 0x000fe20000400000 */
[----:B0-----:R-:W-:-:S02]  /*463d0*/  PRMT R14, R13, 0x7610, R14 ;  /* 0x000076100d0e7816 */ /* 0x001fc4000000000e */
[----:B------:R-:W-:Y:S01]  /*463e0*/  F2FP.BF16.F32.PACK_AB R13, RZ, R3 ;  /* 0x00000003ff0d723e */ /* 0x000fe200000010ff */
[----:B------:R0:W-:Y:S01]  /*463f0*/  @P6 STG.E.U16 desc[UR36][R10.64+0x3c0], R15 ;  /* 0x0003c00f0a006986 */ /* 0x0001e2000c101524 */
[----:B------:R-:W-:Y:S01]  /*46400*/  ISETP.GT.AND P6, PT, R0, 0x1e8, P1 ;  /* 0x000001e80000780c */ /* 0x000fe20000fc4270 */
[----:B------:R-:W-:Y:S01]  /*46410*/  FMUL R3, R231, R2 ;  /* 0x00000002e7037220 */ /* 0x000fe20000400000 */
[----:B------:R-:W-:-:S03]  /*46420*/  F2FP.BF16.F32.PACK_AB R12, RZ, R12 ;  /* 0x0000000cff0c723e */ /* 0x000fc600000010ff */
[----:B------:R-:W-:Y:S01]  /*46430*/  @P5 STG.E.U16 desc[UR36][R8.64+0x3c0], R14 ;  /* 0x0003c00e08005986 */ /* 0x000fe2000c101524 */
[----:B------:R-:W-:Y:S02]  /*46440*/  ISETP.GT.AND P5, PT, R0, 0x1e8, P4 ;  /* 0x000001e80000780c */ /* 0x000fe400027a4270 */
[----:B0-----:R-:W-:Y:S02]  /*46450*/  PRMT R15, R13, 0x7610, R15 ;  /* 0x000076100d0f7816 */ /* 0x001fe4000000000f */
[----:B------:R-:W-:-:S03]  /*46460*/  PRMT R22, R12, 0x7610, R22 ;  /* 0x000076100c167816 */ /* 0x000fc60000000016 */
[----:B------:R-:W-:Y:S01]  /*46470*/  @P0 STG.E.U16 desc[UR36][R8.64+0x3c2], R15 ;  /* 0x0003c20f08000986 */ /* 0x000fe2000c101524 */
[----:B------:R-:W-:Y:S01]  /*46480*/  ISETP.GT.AND P0, PT, R0, 0x1e9, P1 ;  /* 0x000001e90000780c */ /* 0x000fe20000f04270 */
[----:B------:R-:W-:Y:S01]  /*46490*/  FMUL R12, R230, R2 ;  /* 0x00000002e60c7220 */ /* 0x000fe20000400000 */
[----:B------:R-:W-:Y:S01]  /*464a0*/  F2FP.BF16.F32.PACK_AB R3, RZ, R3 ;  /* 0x00000003ff03723e */ /* 0x000fe200000010ff */
[----:B------:R0:W-:Y:S03]  /*464b0*/  @P6 STG.E.U16 desc[UR36][R10.64+0x3d0], R22 ;  /* 0x0003d0160a006986 */ /* 0x0001e6000c101524 */
[----:B------:R-:W-:Y:S02]  /*464c0*/  F2FP.BF16.F32.PACK_AB R20, RZ, R12 ;  /* 0x0000000cff14723e */ /* 0x000fe400000010ff */
[----:B------:R-:W-:Y:S02]  /*464d0*/  ISETP.GT.AND P6, PT, R0, 0x1e9, P4 ;  /* 0x000001e90000780c */ /* 0x000fe400027c4270 */
[----:B0-----:R-:W-:Y:S01]  /*464e0*/  PRMT R22, R3, 0x7610, R22 ;  /* 0x0000761003167816 */ /* 0x001fe20000000016 */
[----:B------:R-:W-:-:S04]  /*464f0*/  FMUL R13, R229, R2 ;  /* 0x00000002e50d7220 */ /* 0x000fc80000400000 */
[----:B------:R-:W-:Y:S01]  /*46500*/  @P0 STG.E.U16 desc[UR36][R10.64+0x3d2], R22 ;  /* 0x0003d2160a000986 */ /* 0x000fe2000c101524 */
[----:B------:R-:W-:-:S03]  /*46510*/  ISETP.GT.AND P0, PT, R0, 0x1f0, P1 ;  /* 0x000001f00000780c */ /* 0x000fc60000f04270 */
[----:B------:R-:W-:Y:S01]  /*46520*/  @P5 STG.E.U16 desc[UR36][R8.64+0x3d0], R20 ;  /* 0x0003d01408005986 */ /* 0x000fe2000c101524 */
[----:B------:R-:W-:Y:S01]  /*46530*/  ISETP.GT.AND P5, PT, R0, 0x1f1, P1 ;  /* 0x000001f10000780c */ /* 0x000fe20000fa4270 */
[-C--:B------:R-:W-:Y:S01]  /*46540*/  FMUL R18, R228, R2.reuse ;  /* 0x00000002e4127220 */ /* 0x080fe20000400000 */
[----:B------:R-:W-:Y:S01]  /*46550*/  FMUL R17, R227, R2 ;  /* 0x00000002e3117220 */ /* 0x000fe20000400000 */
[----:B------:R-:W-:-:S03]  /*46560*/  F2FP.BF16.F32.PACK_AB R21, RZ, R13 ;  /* 0x0000000dff15723e */ /* 0x000fc600000010ff */
[----:B------:R-:W-:Y:S02]  /*46570*/  F2FP.BF16.F32.PACK_AB R18, RZ, R18 ;  /* 0x00000012ff12723e */ /* 0x000fe400000010ff */
[----:B------:R-:W-:Y:S01]  /*46580*/  F2FP.BF16.F32.PACK_AB R17, RZ, R17 ;  /* 0x00000011ff11723e */ /* 0x000fe200000010ff */
[----:B------:R-:W-:Y:S01]  /*46590*/  @P6 STG.E.U16 desc[UR36][R8.64+0x3d2], R21 ;  /* 0x0003d21508006986 */ /* 0x000fe2000c101524 */
[----:B------:R-:W-:-:S03]  /*465a0*/  ISETP.GT.AND P6, PT, R0, 0x1f0, P4 ;  /* 0x000001f00000780c */ /* 0x000fc600027c4270 */
[----:B------:R-:W-:Y:S01]  /*465b0*/  @P0 STG.E.U16 desc[UR36][R10.64+0x3e0], R18 ;  /* 0x0003e0120a000986 */ /* 0x000fe2000c101524 */
[----:B------:R-:W-:-:S03]  /*465c0*/  ISETP.GT.AND P0, PT, R0, 0x1f8, P1 ;  /* 0x000001f80000780c */ /* 0x000fc60000f04270 */
[----:B------:R-:W-:Y:S01]  /*465d0*/  @P5 STG.E.U16 desc[UR36][R10.64+0x3e2], R17 ;  /* 0x0003e2110a005986 */ /* 0x000fe2000c101524 */
[----:B------:R-:W-:Y:S01]  /*465e0*/  ISETP.GT.AND P5, PT, R0, 0x1f1, P4 ;  /* 0x000001f10000780c */ /* 0x000fe200027a4270 */
[-C--:B------:R-:W-:Y:S01]  /*465f0*/  FMUL R19, R226, R2.reuse ;  /* 0x00000002e2137220 */ /* 0x080fe20000400000 */
[C---:B------:R-:W-:Y:S01]  /*46600*/  ISETP.GT.AND P1, PT, R0.reuse, 0x1f9, P1 ;  /* 0x000001f90000780c */ /* 0x040fe20000f24270 */
[-C--:B------:R-:W-:Y:S01]  /*46610*/  FMUL R12, R225, R2.reuse ;  /* 0x00000002e10c7220 */ /* 0x080fe20000400000 */
[----:B------:R-:W-:Y:S02]  /*46620*/  FMUL R14, R223, R2 ;  /* 0x00000002df0e7220 */ /* 0x000fe40000400000 */
[----:B------:R-:W-:Y:S02]  /*46630*/  F2FP.BF16.F32.PACK_AB R19, RZ, R19 ;  /* 0x00000013ff13723e */ /* 0x000fe400000010ff */
[----:B------:R-:W-:Y:S02]  /*46640*/  F2FP.BF16.F32.PACK_AB R12, RZ, R12 ;  /* 0x0000000cff0c723e */ /* 0x000fe400000010ff */
[----:B------:R-:W-:Y:S01]  /*46650*/  F2FP.BF16.F32.PACK_AB R14, RZ, R14 ;  /* 0x0000000eff0e723e */ /* 0x000fe200000010ff */
[----:B------:R-:W-:Y:S01]  /*46660*/  @P6 STG.E.U16 desc[UR36][R8.64+0x3e0], R19 ;  /* 0x0003e01308006986 */ /* 0x000fe2000c101524 */
[----:B------:R-:W-:Y:S01]  /*46670*/  ISETP.GT.AND P6, PT, R0, 0x1f8, P4 ;  /* 0x000001f80000780c */ /* 0x000fe200027c4270 */
[-C--:B------:R-:W-:Y:S01]  /*46680*/  FMUL R13, R224, R2.reuse ;  /* 0x00000002e00d7220 */ /* 0x080fe20000400000 */
[----:B------:R-:W-:Y:S01]  /*46690*/  ISETP.GT.AND P4, PT, R0, 0x1f9, P4 ;  /* 0x000001f90000780c */ /* 0x000fe20002784270 */
[----:B------:R-:W-:Y:S01]  /*466a0*/  @P5 STG.E.U16 desc[UR36][R8.64+0x3e2], R12 ;  /* 0x0003e20c08005986 */ /* 0x000fe2000c101524 */
[----:B------:R-:W-:-:S03]  /*466b0*/  FMUL R15, R222, R2 ;  /* 0x00000002de0f7220 */ /* 0x000fc60000400000 */
[----:B------:R-:W-:Y:S01]  /*466c0*/  @P1 STG.E.U16 desc[UR36][R10.64+0x3f2], R14 ;  /* 0x0003f20e0a001986 */ /* 0x000fe2000c101524 */
[----:B------:R-:W-:Y:S01]  /*466d0*/  ISETP.GT.AND P1, PT, R0, 0x100, P3 ;  /* 0x000001000000780c */ /* 0x000fe20001f24270 */
[-C--:B------:R-:W-:Y:S01]  /*466e0*/  FMUL R3, R221, R2.reuse ;  /* 0x00000002dd037220 */ /* 0x080fe20000400000 */
[----:B------:R-:W-:Y:S01]  /*466f0*/  FMUL R24, R24, R2 ;  /* 0x0000000218187220 */ /* 0x000fe20000400000 */
[----:B------:R-:W-:Y:S02]  /*46700*/  F2FP.BF16.F32.PACK_AB R13, RZ, R13 ;  /* 0x0000000dff0d723e */ /* 0x000fe400000010ff */
[----:B------:R-:W-:Y:S02]  /*46710*/  F2FP.BF16.F32.PACK_AB R15, RZ, R15 ;  /* 0x0000000fff0f723e */ /* 0x000fe400000010ff */
[----:B------:R-:W-:Y:S02]  /*46720*/  F2FP.BF16.F32.PACK_AB R3, RZ, R3 ;  /* 0x00000003ff03723e */ /* 0x000fe400000010ff */
[----:B------:R-:W-:Y:S01]  /*46730*/  F2FP.BF16.F32.PACK_AB R24, RZ, R24 ;  /* 0x00000018ff18723e */ /* 0x000fe200000010ff */
[----:B------:R-:W-:Y:S01]  /*46740*/  @P0 STG.E.U16 desc[UR36][R10.64+0x3f0], R13 ;  /* 0x0003f00d0a000986 */ /* 0x000fe2000c101524 */
[----:B------:R-:W-:-:S02]  /*46750*/  ISETP.GT.AND P5, PT, R0, 0x101, P3 ;  /* 0x000001010000780c */ /* 0x000fc40001fa4270 */
[----:B------:R-:W-:Y:S01]  /*46760*/  ISETP.GT.AND P0, PT, R0, 0x100, P2 ;  /* 0x000001000000780c */ /* 0x000fe20001704270 */
[----:B------:R-:W-:Y:S01]  /*46770*/  @P6 STG.E.U16 desc[UR36][R8.64+0x3f0], R15 ;  /* 0x0003f00f08006986 */ /* 0x000fe2000c101524 */
[----:B------:R-:W-:-:S03]  /*46780*/  FMUL R25, R25, R2 ;  /* 0x0000000219197220 */ /* 0x000fc60000400000 */
[----:B------:R-:W-:Y:S01]  /*46790*/  @P4 STG.E.U16 desc[UR36][R8.64+0x3f2], R3 ;  /* 0x0003f20308004986 */ /* 0x000fe2000c101524 */
[-C--:B------:R-:W-:Y:S01]  /*467a0*/  FMUL R26, R26, R2.reuse ;  /* 0x000000021a1a7220 */ /* 0x080fe20000400000 */
[C---:B------:R-:W-:Y:S02]  /*467b0*/  ISETP.GT.AND P4, PT, R0.reuse, 0x108, P3 ;  /* 0x000001080000780c */ /* 0x040fe40001f84270 */
[----:B------:R-:W-:Y:S01]  /*467c0*/  @P1 STG.E.U16 desc[UR36][R6.64+0x200], R24 ;  /* 0x0002001806001986 */ /* 0x000fe2000c101524 */
[----:B------:R-:W-:Y:S01]  /*467d0*/  ISETP.GT.AND P1, PT, R0, 0x101, P2 ;  /* 0x000001010000780c */ /* 0x000fe20001724270 */
[-C--:B------:R-:W-:Y:S01]  /*467e0*/  FMUL R27, R27, R2.reuse ;  /* 0x000000021b1b7220 */ /* 0x080fe20000400000 */
[----:B------:R-:W-:Y:S01]  /*467f0*/  FMUL R28, R28, R2 ;  /* 0x000000021c1c7220 */ /* 0x000fe20000400000 */
[----:B------:R-:W-:Y:S02]  /*46800*/  F2FP.BF16.F32.PACK_AB R25, RZ, R25 ;  /* 0x00000019ff19723e */ /* 0x000fe400000010ff */
[----:B------:R-:W-:-:S02]  /*46810*/  F2FP.BF16.F32.PACK_AB R26, RZ, R26 ;  /* 0x0000001aff1a723e */ /* 0x000fc400000010ff */
[----:B------:R-:W-:Y:S01]  /*46820*/  F2FP.BF16.F32.PACK_AB R27, RZ, R27 ;  /* 0x0000001bff1b723e */ /* 0x000fe200000010ff */
[----:B------:R-:W-:Y:S01]  /*46830*/  @P5 STG.E.U16 desc[UR36][R6.64+0x202], R25 ;  /* 0x0002021906005986 */ /* 0x000fe2000c101524 */
[----:B------:R-:W-:Y:S02]  /*46840*/  F2FP.BF16.F32.PACK_AB R28, RZ, R28 ;  /* 0x0000001cff1c723e */ /* 0x000fe400000010ff */
[C---:B------:R-:W-:Y:S01]  /*46850*/  ISETP.GT.AND P5, PT, R0.reuse, 0x109, P3 ;  /* 0x000001090000780c */ /* 0x040fe20001fa4270 */
[----:B------:R-:W-:Y:S01]  /*46860*/  @P0 STG.E.U16 desc[UR36][R4.64+0x200], R26 ;  /* 0x0002001a04000986 */ /* 0x000fe2000c101524 */
[C---:B------:R-:W-:Y:S01]  /*46870*/  ISETP.GT.AND P0, PT, R0.reuse, 0x108, P2 ;  /* 0x000001080000780c */ /* 0x040fe20001704270 */
[-C--:B------:R-:W-:Y:S02]  /*46880*/  FMUL R29, R29, R2.reuse ;  /* 0x000000021d1d7220 */ /* 0x080fe40000400000 */
[----:B------:R-:W-:Y:S01]  /*46890*/  @P1 STG.E.U16 desc[UR36][R4.64+0x202], R27 ;  /* 0x0002021b04001986 */ /* 0x000fe2000c101524 */
[----:B------:R-:W-:Y:S01]  /*468a0*/  ISETP.GT.AND P1, PT, R0, 0x109, P2 ;  /* 0x000001090000780c */ /* 0x000fe20001724270 */
[----:B------:R-:W-:-:S02]  /*468b0*/  FMUL R30, R30, R2 ;  /* 0x000000021e1e7220 */ /* 0x000fc40000400000 */
[----:B------:R-:W-:Y:S01]  /*468c0*/  @P4 STG.E.U16 desc[UR36][R6.64+0x210], R28 ;  /* 0x0002101c06004986 */ /* 0x000fe2000c101524 */
[----:B------:R-:W-:Y:S01]  /*468d0*/  ISETP.GT.AND P4, PT, R0, 0x110, P3 ;  /* 0x000001100000780c */ /* 0x000fe20001f84270 */
[-C--:B------:R-:W-:Y:S01]  /*468e0*/  FMUL R31, R31, R2.reuse ;  /* 0x000000021f1f7220 */ /* 0x080fe20000400000 */
[----:B------:R-:W-:Y:S01]  /*468f0*/  FMUL R32, R32, R2 ;  /* 0x0000000220207220 */ /* 0x000fe20000400000 */
[----:B------:R-:W-:Y:S02]  /*46900*/  F2FP.BF16.F32.PACK_AB R29, RZ, R29 ;  /* 0x0000001dff1d723e */ /* 0x000fe400000010ff */
[----:B------:R-:W-:Y:S02]  /*46910*/  F2FP.BF16.F32.PACK_AB R30, RZ, R30 ;  /* 0x0000001eff1e723e */ /* 0x000fe400000010ff */
[----:B------:R-:W-:Y:S01]  /*46920*/  F2FP.BF16.F32.PACK_AB R31, RZ, R31 ;  /* 0x0000001fff1f723e */ /* 0x000fe200000010ff */
[----:B------:R-:W-:Y:S01]  /*46930*/  @P5 STG.E.U16 desc[UR36][R6.64+0x212], R29 ;  /* 0x0002121d06005986 */ /* 0x000fe2000c101524 */
[----:B------:R-:W-:-:S02]  /*46940*/  F2FP.BF16.F32.PACK_AB R32, RZ, R32 ;  /* 0x00000020ff20723e */ /* 0x000fc400000010ff */
[C---:B------:R-:W-:Y:S01]  /*46950*/  ISETP.GT.AND P5, PT, R0.reuse, 0x111, P3 ;  /* 0x000001110000780c */ /* 0x040fe20001fa4270 */
[----:B------:R-:W-:Y:S01]  /*46960*/  @P0 STG.E.U16 desc[UR36][R4.64+0x210], R30 ;  /* 0x0002101e04000986 */ /* 0x000fe2000c101524 */
[C---:B------:R-:W-:Y:S01]  /*46970*/  ISETP.GT.AND P0, PT, R0.reuse, 0x110, P2 ;  /* 0x000001100000780c */ /* 0x040fe20001704270 */
[-C--:B------:R-:W-:Y:S02]  /*46980*/  FMUL R33, R33, R2.reuse ;  /* 0x0000000221217220 */ /* 0x080fe40000400000 */
[----:B------:R-:W-:Y:S01]  /*46990*/  @P1 STG.E.U16 desc[UR36][R4.64+0x212], R31 ;  /* 0x0002121f04001986 */ /* 0x000fe2000c101524 */
[----:B------:R-:W-:Y:S01]  /*469a0*/  ISETP.GT.AND P1, PT, R0, 0x111, P2 ;  /* 0x000001110000780c */ /* 0x000fe20001724270 */
[-C--:B------:R-:W-:Y:S02]  /*469b0*/  FMUL R34, R34, R2.reuse ;  /* 0x0000000222227220 */ /* 0x080fe40000400000 */
[----:B------:R-:W-:Y:S01]  /*469c0*/  @P4 STG.E.U16 desc[UR36][R6.64+0x220], R32 ;  /* 0x0002202006004986 */ /* 0x000fe2000c101524 */
[----:B------:R-:W-:Y:S01]  /*469d0*/  ISETP.GT.AND P4, PT, R0, 0x118, P3 ;  /* 0x000001180000780c */ /* 0x000fe20001f84270 */
[-C--:B------:R-:W-:Y:S01]  /*469e0*/  FMUL R35, R35, R2.reuse ;  /* 0x0000000223237220 */ /* 0x080fe20000400000 */
[----:B------:R-:W-:Y:S01]  /*469f0*/  FMUL R36, R36, R2 ;  /* 0x0000000224247220 */ /* 0x000fe20000400000 */
[----:B------:R-:W-:-:S02]  /*46a00*/  F2FP.BF16.F32.PACK_AB R33, RZ, R33 ;  /* 0x00000021ff21723e */ /* 0x000fc400000010ff */
[----:B------:R-:W-:Y:S02]  /*46a10*/  F2FP.BF16.F32.PACK_AB R34, RZ, R34 ;  /* 0x00000022ff22723e */ /* 0x000fe400000010ff */
        /* <DEDUP_REMOVED lines=389> */
[----:B------:R-:W-:Y:S01]  /*48270*/  ISETP.GT.AND P0, PT, R0, 0x1d8, P2 ;  /* 0x000001d80000780c */ /* 0x000fe20001704270 */
[-C--:B------:R-:W-:Y:S02]  /*48280*/  FMUL R133, R133, R2.reuse ;  /* 0x0000000285857220 */ /* 0x080fe40000400000 */
[----:B------:R-:W-:Y:S01]  /*48290*/  @P1 STG.E.U16 desc[UR36][R4.64+0x3a2], R131 ;  /* 0x0003a28304001986 */ /* 0x000fe2000c101524 */
[----:B------:R-:W-:-:S03]  /*482a0*/  FMUL R134, R134, R2 ;  /* 0x0000000286867220 */ /* 0x000fc60000400000 */
[----:B------:R-:W-:Y:S01]  /*482b0*/  @P4 STG.E.U16 desc[UR36][R6.64+0x3b0], R132 ;  /* 0x0003b08406004986 */ /* 0x000fe2000c101524 */
[C---:B------:R-:W-:Y:S01]  /*482c0*/  ISETP.GT.AND P4, PT, R0.reuse, 0x1d9, P2 ;  /* 0x000001d90000780c */ /* 0x040fe20001784270 */
[----:B------:R-:W-:Y:S01]  /*482d0*/  FMUL R135, R135, R2 ;  /* 0x0000000287877220 */ /* 0x000fe20000400000 */
[----:B------:R-:W-:Y:S02]  /*482e0*/  F2FP.BF16.F32.PACK_AB R133, RZ, R133 ;  /* 0x00000085ff85723e */ /* 0x000fe400000010ff */
[----:B------:R-:W-:Y:S02]  /*482f0*/  F2FP.BF16.F32.PACK_AB R134, RZ, R134 ;  /* 0x00000086ff86723e */ /* 0x000fe400000010ff */
[----:B------:R-:W-:Y:S01]  /*48300*/  F2FP.BF16.F32.PACK_AB R135, RZ, R135 ;  /* 0x00000087ff87723e */ /* 0x000fe200000010ff */
[----:B------:R-:W-:Y:S01]  /*48310*/  @P5 STG.E.U16 desc[UR36][R6.64+0x3b2], R133 ;  /* 0x0003b28506005986 */ /* 0x000fe2000c101524 */
[----:B------:R-:W-:-:S03]  /*48320*/  ISETP.GT.AND P5, PT, R0, 0x1e0, P3 ;  /* 0x000001e00000780c */ /* 0x000fc60001fa4270 */
[----:B------:R-:W-:Y:S01]  /*48330*/  @P0 STG.E.U16 desc[UR36][R4.64+0x3b0], R134 ;  /* 0x0003b08604000986 */ /* 0x000fe2000c101524 */
[----:B------:R-:W-:Y:S01]  /*48340*/  ISETP.GT.AND P0, PT, R0, 0x1e1, P3 ;  /* 0x000001e10000780c */ /* 0x000fe20001f04270 */
[-C--:B------:R-:W-:Y:S01]  /*48350*/  FMUL R136, R136, R2.reuse ;  /* 0x0000000288887220 */ /* 0x080fe20000400000 */
[C---:B------:R-:W-:Y:S01]  /*48360*/  ISETP.GT.AND P1, PT, R0.reuse, 0x1e0, P2 ;  /* 0x000001e00000780c */ /* 0x040fe20001724270 */
[----:B------:R-:W-:Y:S01]  /*48370*/  @P4 STG.E.U16 desc[UR36][R4.64+0x3b2], R135 ;  /* 0x0003b28704004986 */ /* 0x000fe2000c101524 */
[-C--:B------:R-:W-:Y:S01]  /*48380*/  FMUL R137, R137, R2.reuse ;  /* 0x0000000289897220 */ /* 0x080fe20000400000 */
[----:B------:R-:W-:Y:S01]  /*48390*/  ISETP.GT.AND P4, PT, R0, 0x1e1, P2 ;  /* 0x000001e10000780c */ /* 0x000fe20001784270 */
[-C--:B------:R-:W-:Y:S01]  /*483a0*/  FMUL R138, R138, R2.reuse ;  /* 0x000000028a8a7220 */ /* 0x080fe20000400000 */
[----:B------:R-:W-:Y:S01]  /*483b0*/  FMUL R139, R139, R2 ;  /* 0x000000028b8b7220 */ /* 0x000fe20000400000 */
[----:B------:R-:W-:Y:S02]  /*483c0*/  F2FP.BF16.F32.PACK_AB R136, RZ, R136 ;  /* 0x00000088ff88723e */ /* 0x000fe400000010ff */
[----:B------:R-:W-:-:S02]  /*483d0*/  F2FP.BF16.F32.PACK_AB R137, RZ, R137 ;  /* 0x00000089ff89723e */ /* 0x000fc400000010ff */
[----:B------:R-:W-:Y:S02]  /*483e0*/  F2FP.BF16.F32.PACK_AB R138, RZ, R138 ;  /* 0x0000008aff8a723e */ /* 0x000fe400000010ff */
[----:B------:R-:W-:Y:S01]  /*483f0*/  F2FP.BF16.F32.PACK_AB R139, RZ, R139 ;  /* 0x0000008bff8b723e */ /* 0x000fe200000010ff */
[----:B------:R-:W-:Y:S01]  /*48400*/  @P5 STG.E.U16 desc[UR36][R6.64+0x3c0], R136 ;  /* 0x0003c08806005986 */ /* 0x000fe2000c101524 */
[----:B------:R-:W-:-:S03]  /*48410*/  ISETP.GT.AND P5, PT, R0, 0x1e9, P3 ;  /* 0x000001e90000780c */ /* 0x000fc60001fa4270 */
[----:B------:R-:W-:Y:S01]  /*48420*/  @P0 STG.E.U16 desc[UR36][R6.64+0x3c2], R137 ;  /* 0x0003c28906000986 */ /* 0x000fe2000c101524 */
[C---:B------:R-:W-:Y:S02]  /*48430*/  ISETP.GT.AND P0, PT, R0.reuse, 0x1e8, P3 ;  /* 0x000001e80000780c */ /* 0x040fe40001f04270 */
[C---:B------:R-:W-:Y:S01]  /*48440*/  ISETP.GT.AND P6, PT, R0.reuse, 0x1e8, P2 ;  /* 0x000001e80000780c */ /* 0x040fe200017c4270 */
[----:B------:R-:W-:Y:S01]  /*48450*/  @P1 STG.E.U16 desc[UR36][R4.64+0x3c0], R138 ;  /* 0x0003c08a04001986 */ /* 0x000fe2000c101524 */
[----:B------:R-:W-:Y:S01]  /*48460*/  ISETP.GT.AND P1, PT, R0, 0x1e9, P2 ;  /* 0x000001e90000780c */ /* 0x000fe20001724270 */
[-C--:B------:R-:W-:Y:S01]  /*48470*/  FMUL R140, R140, R2.reuse ;  /* 0x000000028c8c7220 */ /* 0x080fe20000400000 */
[-C--:B------:R-:W-:Y:S01]  /*48480*/  FMUL R141, R141, R2.reuse ;  /* 0x000000028d8d7220 */ /* 0x080fe20000400000 */
[----:B------:R-:W-:Y:S01]  /*48490*/  @P4 STG.E.U16 desc[UR36][R4.64+0x3c2], R139 ;  /* 0x0003c28b04004986 */ /* 0x000fe2000c101524 */
[----:B------:R-:W-:Y:S01]  /*484a0*/  ISETP.GT.AND P4, PT, R0, 0x1f0, P3 ;  /* 0x000001f00000780c */ /* 0x000fe20001f84270 */
[-C--:B------:R-:W-:Y:S01]  /*484b0*/  FMUL R142, R142, R2.reuse ;  /* 0x000000028e8e7220 */ /* 0x080fe20000400000 */
[-C--:B------:R-:W-:Y:S01]  /*484c0*/  FMUL R143, R143, R2.reuse ;  /* 0x000000028f8f7220 */ /* 0x080fe20000400000 */
[----:B------:R-:W-:Y:S01]  /*484d0*/  FMUL R144, R144, R2 ;  /* 0x0000000290907220 */ /* 0x000fe20000400000 */
[----:B------:R-:W-:-:S02]  /*484e0*/  F2FP.BF16.F32.PACK_AB R140, RZ, R140 ;  /* 0x0000008cff8c723e */ /* 0x000fc400000010ff */
[----:B------:R-:W-:Y:S02]  /*484f0*/  F2FP.BF16.F32.PACK_AB R141, RZ, R141 ;  /* 0x0000008dff8d723e */ /* 0x000fe400000010ff */
[----:B------:R-:W-:Y:S02]  /*48500*/  F2FP.BF16.F32.PACK_AB R142, RZ, R142 ;  /* 0x0000008eff8e723e */ /* 0x000fe400000010ff */
[----:B------:R-:W-:Y:S02]  /*48510*/  F2FP.BF16.F32.PACK_AB R143, RZ, R143 ;  /* 0x0000008fff8f723e */ /* 0x000fe400000010ff */
[----:B------:R-:W-:Y:S01]  /*48520*/  F2FP.BF16.F32.PACK_AB R144, RZ, R144 ;  /* 0x00000090ff90723e */ /* 0x000fe200000010ff */
[----:B------:R-:W-:Y:S01]  /*48530*/  @P0 STG.E.U16 desc[UR36][R6.64+0x3d0], R140 ;  /* 0x0003d08c06000986 */ /* 0x000fe2000c101524 */
[----:B------:R-:W-:-:S03]  /*48540*/  ISETP.GT.AND P0, PT, R0, 0x1f1, P3 ;  /* 0x000001f10000780c */ /* 0x000fc60001f04270 */
[----:B------:R-:W-:Y:S01]  /*48550*/  @P5 STG.E.U16 desc[UR36][R6.64+0x3d2], R141 ;  /* 0x0003d28d06005986 */ /* 0x000fe2000c101524 */
[----:B------:R-:W-:-:S03]  /*48560*/  ISETP.GT.AND P5, PT, R0, 0x1f0, P2 ;  /* 0x000001f00000780c */ /* 0x000fc600017a4270 */
[----:B------:R-:W-:Y:S01]  /*48570*/  @P6 STG.E.U16 desc[UR36][R4.64+0x3d0], R142 ;  /* 0x0003d08e04006986 */ /* 0x000fe2000c101524 */
[----:B------:R-:W-:-:S03]  /*48580*/  FMUL R145, R145, R2 ;  /* 0x0000000291917220 */ /* 0x000fc60000400000 */
[----:B------:R-:W-:Y:S01]  /*48590*/  @P1 STG.E.U16 desc[UR36][R4.64+0x3d2], R143 ;  /* 0x0003d28f04001986 */ /* 0x000fe2000c101524 */
[----:B------:R-:W-:-:S03]  /*485a0*/  ISETP.GT.AND P1, PT, R0, 0x1f8, P3 ;  /* 0x000001f80000780c */ /* 0x000fc60001f24270 */
[----:B------:R-:W-:Y:S01]  /*485b0*/  @P4 STG.E.U16 desc[UR36][R6.64+0x3e0], R144 ;  /* 0x0003e09006004986 */ /* 0x000fe2000c101524 */
[----:B------:R-:W-:Y:S01]  /*485c0*/  ISETP.GT.AND P4, PT, R0, 0x1f1, P2 ;  /* 0x000001f10000780c */ /* 0x000fe20001784270 */
[-C--:B------:R-:W-:Y:S01]  /*485d0*/  FMUL R146, R146, R2.reuse ;  /* 0x0000000292927220 */ /* 0x080fe20000400000 */
[C---:B------:R-:W-:Y:S02]  /*485e0*/  ISETP.GT.AND P3, PT, R0.reuse, 0x1f9, P3 ;  /* 0x000001f90000780c */ /* 0x040fe40001f64270 */
[C---:B------:R-:W-:Y:S01]  /*485f0*/  ISETP.GT.AND P6, PT, R0.reuse, 0x1f8, P2 ;  /* 0x000001f80000780c */ /* 0x040fe200017c4270 */
[-C--:B------:R-:W-:Y:S01]  /*48600*/  FMUL R147, R147, R2.reuse ;  /* 0x0000000293937220 */ /* 0x080fe20000400000 */
[----:B------:R-:W-:Y:S01]  /*48610*/  ISETP.GT.AND P2, PT, R0, 0x1f9, P2 ;  /* 0x000001f90000780c */ /* 0x000fe20001744270 */
[-C--:B------:R-:W-:Y:S01]  /*48620*/  FMUL R148, R148, R2.reuse ;  /* 0x0000000294947220 */ /* 0x080fe20000400000 */
[----:B------:R-:W-:Y:S01]  /*48630*/  FMUL R149, R149, R2 ;  /* 0x0000000295957220 */ /* 0x000fe20000400000 */
[----:B------:R-:W-:-:S02]  /*48640*/  F2FP.BF16.F32.PACK_AB R145, RZ, R145 ;  /* 0x00000091ff91723e */ /* 0x000fc400000010ff */
[----:B------:R-:W-:Y:S01]  /*48650*/  F2FP.BF16.F32.PACK_AB R146, RZ, R146 ;  /* 0x00000092ff92723e */ /* 0x000fe200000010ff */
[-C--:B------:R-:W-:Y:S01]  /*48660*/  FMUL R150, R150, R2.reuse ;  /* 0x0000000296967220 */ /* 0x080fe20000400000 */
[----:B------:R-:W-:Y:S01]  /*48670*/  F2FP.BF16.F32.PACK_AB R147, RZ, R147 ;  /* 0x00000093ff93723e */ /* 0x000fe200000010ff */
[----:B------:R-:W-:Y:S01]  /*48680*/  FMUL R151, R151, R2 ;  /* 0x0000000297977220 */ /* 0x000fe20000400000 */
[----:B------:R-:W-:Y:S02]  /*48690*/  F2FP.BF16.F32.PACK_AB R148, RZ, R148 ;  /* 0x00000094ff94723e */ /* 0x000fe400000010ff */
[----:B------:R-:W-:Y:S01]  /*486a0*/  F2FP.BF16.F32.PACK_AB R149, RZ, R149 ;  /* 0x00000095ff95723e */ /* 0x000fe200000010ff */
[----:B------:R-:W-:Y:S01]  /*486b0*/  @P0 STG.E.U16 desc[UR36][R6.64+0x3e2], R145 ;  /* 0x0003e29106000986 */ /* 0x000fe2000c101524 */
[----:B------:R-:W-:-:S03]  /*486c0*/  F2FP.BF16.F32.PACK_AB R150, RZ, R150 ;  /* 0x00000096ff96723e */ /* 0x000fc600000010ff */
[----:B------:R-:W-:Y:S01]  /*486d0*/  @P5 STG.E.U16 desc[UR36][R4.64+0x3e0], R146 ;  /* 0x0003e09204005986 */ /* 0x000fe2000c101524 */
[----:B------:R-:W-:-:S03]  /*486e0*/  F2FP.BF16.F32.PACK_AB R151, RZ, R151 ;  /* 0x00000097ff97723e */ /* 0x000fc600000010ff */
[----:B------:R-:W-:Y:S04]  /*486f0*/  @P4 STG.E.U16 desc[UR36][R4.64+0x3e2], R147 ;  /* 0x0003e29304004986 */ /* 0x000fe8000c101524 */
[----:B------:R-:W-:Y:S04]  /*48700*/  @P1 STG.E.U16 desc[UR36][R6.64+0x3f0], R148 ;  /* 0x0003f09406001986 */ /* 0x000fe8000c101524 */
[----:B------:R0:W-:Y:S04]  /*48710*/  @P3 STG.E.U16 desc[UR36][R6.64+0x3f2], R149 ;  /* 0x0003f29506003986 */ /* 0x0001e8000c101524 */
[----:B------:R1:W-:Y:S01]  /*48720*/  @P6 STG.E.U16 desc[UR36][R4.64+0x3f0], R150 ;  /* 0x0003f09604006986 */ /* 0x0003e2000c101524 */
[----:B0-----:R-:W-:-:S02]  /*48730*/  @P2 IMAD.MOV.U32 R6, RZ, RZ, R4 ;  /* 0x000000ffff062224 */ /* 0x001fc400078e0004 */
[----:B------:R-:W-:-:S05]  /*48740*/  @P2 IMAD.MOV.U32 R7, RZ, RZ, R5 ;  /* 0x000000ffff072224 */ /* 0x000fca00078e0005 */
[----:B------:R1:W-:Y:S02]  /*48750*/  @P2 STG.E.U16 desc[UR36][R6.64+0x3f2], R151 ;  /* 0x0003f29706002986 */ /* 0x0003e4000c101524 */
.L_x_1558:
[----:B------:R-:W-:Y:S05]  /*48760*/  BSYNC B0 ;  /* 0x0000000000007941 */ /* 0x000fea0003800000 */
.L_x_28:
[----:B01--4-:R-:W4:Y:S04]  /*48770*/  LDL.LU R5, [R1+0xa00] ;  /* 0x000a000001057983 */ /* 0x013f280000300800 */
[----:B------:R-:W4:Y:S01]  /*48780*/  LDL.LU R4, [R1+0xa04] ;  /* 0x000a040001047983 */ /* 0x000f220000300800 */
[----:B------:R-:W-:Y:S01]  /*48790*/  ULDC UR4, c[0x0][0xc] ;  /* 0x0000030000047ab9 */ /* 0x000fe20000000800 */
[----:B------:R-:W-:Y:S01]  /*487a0*/  ULDC UR5, c[0x0][0x10] ;  /* 0x0000040000057ab9 */ /* 0x000fe20000000800 */
[----:B-----5:R-:W4:Y:S01]  /*487b0*/  LDC R3, c[0x0][0x14] ;  /* 0x00000500ff037b82 */ /* 0x020f220000000800 */
[----:B------:R-:W-:Y:S01]  /*487c0*/  UIMAD.WIDE.U32 UR4, UR4, UR5, URZ ;  /* 0x00000005040472a5 */ /* 0x000fe2000f8e003f */
[----:B------:R-:W-:Y:S01]  /*487d0*/  PRMT R0, RZ, 0x7610, R0 ;  /* 0x00007610ff007816 */ /* 0x000fe20000000000 */
[----:B------:R-:W-:Y:S01]  /*487e0*/  UMOV UR43, 0xffffffff ;  /* 0xffffffff002b7882 */ /* 0x000fe20000000000 */
[----:B------:R-:W-:-:S03]  /*487f0*/  UMOV UR44, 0xffffffff ;  /* 0xffffffff002c7882 */ /* 0x000fc60000000000 */
[----:B----4-:R-:W-:-:S04]  /*48800*/  IMAD.WIDE.U32 R4, R3, UR4, R4 ;  /* 0x0000000403047c25 */ /* 0x010fc8000f8e0004 */
[----:B------:R-:W-:Y:S01]  /*48810*/  IMAD R3, R3, UR5, RZ ;  /* 0x0000000503037c24 */ /* 0x000fe2000f8e02ff */
[----:B------:R-:W-:Y:S01]  /*48820*/  ULDC.64 UR4, c[0x0][0x650] ;  /* 0x0001940000047ab9 */ /* 0x000fe20000000a00 */
[----:B---3--:R-:W-:Y:S01]  /*48830*/  IMAD.MOV.U32 R7, RZ, RZ, R4 ;  /* 0x000000ffff077224 */ /* 0x008fe200078e0004 */
[----:B------:R-:W-:Y:S01]  /*48840*/  ISETP.GE.U32.AND P0, PT, R4, UR4, PT ;  /* 0x0000000404007c0c */ /* 0x000fe2000bf06070 */
[----:B------:R-:W-:-:S05]  /*48850*/  IMAD.IADD R6, R5, 0x1, R3 ;  /* 0x0000000105067824 */ /* 0x000fca00078e0203 */
[----:B------:R0:W-:Y:S01]  /*48860*/  STL [R1+0xa00], R6 ;  /* 0x000a000601007387 */ /* 0x0001e20000100800 */
[----:B------:R-:W-:-:S03]  /*48870*/  ISETP.GE.U32.AND.EX P0, PT, R6, UR5, PT, P0 ;  /* 0x0000000506007c0c */ /* 0x000fc6000bf06100 */
[----:B------:R0:W-:Y:S10]  /*48880*/  STL [R1+0xa04], R7 ;  /* 0x000a040701007387 */ /* 0x0001f40000100800 */
[----:B0-----:R-:W-:Y:S05]  /*48890*/  @P0 BRA `(.L_x_1559) ;  /* 0x0000000400880947 */ /* 0x001fea0003800000 */
[----:B------:R-:W0:Y:S01]  /*488a0*/  S2UR UR6, SR_CTAID.X ;  /* 0x00000000000679c3 */ /* 0x000e220000002500 */
[----:B------:R-:W-:Y:S01]  /*488b0*/  ULDC.64 UR12, c[0x0][0x628] ;  /* 0x00018a00000c7ab9 */ /* 0x000fe20000000a00 */
[----:B------:R-:W-:Y:S01]  /*488c0*/  ULDC UR4, c[0x0][0x150] ;  /* 0x0000540000047ab9 */ /* 0x000fe20000000800 */
[----:B------:R-:W-:Y:S01]  /*488d0*/  ISETP.NE.U32.AND P0, PT, RZ, UR12, PT ;  /* 0x0000000cff007c0c */ /* 0x000fe2000bf05070 */
[----:B------:R-:W-:Y:S01]  /*488e0*/  ULDC UR15, c[0x0][0x630] ;  /* 0x00018c00000f7ab9 */ /* 0x000fe20000000800 */
[C---:B------:R-:W-:Y:S01]  /*488f0*/  R2UR UR16, R7.reuse ;  /* 0x00000000071072ca */ /* 0x040fe200000e0000 */
[----:B------:R-:W-:Y:S01]  /*48900*/  ULDC UR19, c[0x0][0x154] ;  /* 0x0000550000137ab9 */ /* 0x000fe20000000800 */
[----:B------:R-:W-:Y:S01]  /*48910*/  ISETP.NE.AND.EX P0, PT, RZ, UR13, PT, P0 ;  /* 0x0000000dff007c0c */ /* 0x000fe2000bf05300 */
[----:B------:R-:W1:Y:S01]  /*48920*/  S2UR UR18, SR_CTAID.Y ;  /* 0x00000000001279c3 */ /* 0x000e620000002600 */
[----:B------:R-:W-:Y:S02]  /*48930*/  R2UR UR17, R6 ;  /* 0x00000000061172ca */ /* 0x000fe400000e0000 */
[----:B------:R-:W-:-:S02]  /*48940*/  R2UR UR10, R7 ;  /* 0x00000000070a72ca */ /* 0x000fc400000e0000 */
[----:B------:R-:W-:Y:S02]  /*48950*/  R2UR UR11, R6 ;  /* 0x00000000060b72ca */ /* 0x000fe400000e0000 */
[----:B0-----:R-:W-:-:S05]  /*48960*/  I2FP.F32.U32 R0, UR6 ;  /* 0x0000000600007c45 */ /* 0x001fca0008201000 */
[----:B------:R-:W-:-:S04]  /*48970*/  FMUL R0, R0, UR4 ;  /* 0x0000000400007c20 */ /* 0x000fc80008400000 */
[----:B------:R0:W3:Y:S01]  /*48980*/  F2I.U32.TRUNC.NTZ R3, R0 ;  /* 0x0000000000037305 */ /* 0x0000e2000020f000 */
[----:B-1----:R-:W-:Y:S05]  /*48990*/  @!P0 BRA `(.L_x_1560) ;  /* 0x0000000000308947 */ /* 0x002fea0003800000 */
        /* <DEDUP_REMOVED lines=12> */
.L_x_1560:
[----:B------:R-:W-:Y:S01]  /*48a60*/  USHF.R.U64 UR44, UR10, UR15, UR11 ;  /* 0x0000000f0a2c7299 */ /* 0x000fe2000800120b */
[----:B0-----:R-:W-:Y:S01]  /*48a70*/  I2FP.F32.U32 R0, UR18 ;  /* 0x0000001200007c45 */ /* 0x001fe20008201000 */
[----:B------:R-:W-:Y:S02]  /*48a80*/  USHF.R.U32.HI UR4, URZ, UR15, UR11 ;  /* 0x0000000f3f047299 */ /* 0x000fe4000801160b */
        /* <DEDUP_REMOVED lines=8> */
[----:B------:R-:W-:Y:S01]  /*48b10*/  UIMAD.WIDE.U32 UR8, UR10, UR12, UR8 ;  /* 0x0000000c0a0872a5 */ /* 0x000fe2000f8e0008 */
[----:B---3--:R-:W-:Y:S01]  /*48b20*/  R2UR UR12, R3 ;  /* 0x00000000030c72ca */ /* 0x008fe200000e0000 */
[----:B------:R-:W-:Y:S01]  /*48b30*/  UIMAD UR10, UR10, UR13, UR4 ;  /* 0x0000000d0a0a72a4 */ /* 0x000fe2000f8e0204 */
[----:B------:R-:W-:Y:S01]  /*48b40*/  ULDC UR11, c[0x0][0x618] ;  /* 0x00018600000b7ab9 */ /* 0x000fe20000000800 */
[----:B------:R-:W-:Y:S02]  /*48b50*/  ULDC UR21, c[0x0][0x658] ;  /* 0x0001960000157ab9 */ /* 0x000fe40000000800 */
[----:B------:R-:W-:Y:S01]  /*48b60*/  UIADD3 UR9, UR9, UR10, URZ ;  /* 0x0000000a09097290 */ /* 0x000fe2000fffe03f */
[----:B------:R-:W-:Y:S01]  /*48b70*/  UMOV UR15, 0xffffffff ;  /* 0xffffffff000f7882 */ /* 0x000fe20000000000 */
[----:B------:R-:W-:Y:S01]  /*48b80*/  ULDC.64 UR4, c[0x0][0x640] ;  /* 0x0001900000047ab9 */ /* 0x000fe20000000a00 */
[----:B------:R-:W-:Y:S01]  /*48b90*/  USHF.L.U32 UR15, UR15, UR21, URZ ;  /* 0x000000150f0f7299 */ /* 0x000fe2000800063f */
[----:B------:R-:W-:Y:S01]  /*48ba0*/  ISETP.NE.U32.AND P0, PT, RZ, UR4, PT ;  /* 0x00000004ff007c0c */ /* 0x000fe2000bf05070 */
[----:B------:R-:W-:-:S02]  /*48bb0*/  USHF.R.U64 UR16, UR8, UR11, UR9 ;  /* 0x0000000b08107299 */ /* 0x000fc40008001209 */
[----:B------:R-:W-:Y:S01]  /*48bc0*/  USHF.R.U32.HI UR8, URZ, UR11, UR9 ;  /* 0x0000000b3f087299 */ /* 0x000fe20008011609 */
[----:B0-----:R-:W-:Y:S01]  /*48bd0*/  R2UR UR14, R0 ;  /* 0x00000000000e72ca */ /* 0x001fe200000e0000 */
[----:B------:R-:W-:Y:S01]  /*48be0*/  ULDC UR17, c[0x0][0x608] ;  /* 0x0001820000117ab9 */ /* 0x000fe20000000800 */
[----:B------:R-:W-:Y:S01]  /*48bf0*/  ULOP3.LUT UR42, URZ, UR15, URZ, 0x33, !UPT ;  /* 0x0000000f3f2a7292 */ /* 0x000fe2000f8e333f */
[----:B------:R-:W-:Y:S01]  /*48c00*/  ISETP.NE.AND.EX P0, PT, RZ, UR5, PT, P0 ;  /* 0x00000005ff007c0c */ /* 0x000fe2000bf05300 */
[----:B------:R-:W-:Y:S02]  /*48c10*/  USHF.R.U64 UR15, UR16, UR17, UR8 ;  /* 0x00000011100f7299 */ /* 0x000fe40008001208 */
[----:B------:R-:W-:Y:S02]  /*48c20*/  USHF.R.U32.HI UR8, URZ, UR17, UR8 ;  /* 0x000000113f087299 */ /* 0x000fe40008011608 */
[----:B------:R-:W-:Y:S02]  /*48c30*/  UIADD3 UR12, -UR12, URZ, URZ ;  /* 0x0000003f0c0c7290 */ /* 0x000fe4000fffe13f */
[----:B------:R-:W-:Y:S01]  /*48c40*/  USHF.R.U64 UR17, UR15, UR21, UR8 ;  /* 0x000000150f117299 */ /* 0x000fe20008001208 */
[----:B------:R-:W-:Y:S01]  /*48c50*/  UMOV UR19, 0x1 ;  /* 0x0000000100137882 */ /* 0x000fe20000000000 */
[----:B------:R-:W-:Y:S01]  /*48c60*/  ULDC UR13, c[0x0][0x144] ;  /* 0x00005100000d7ab9 */ /* 0x000fe20000000800 */
[----:B------:R-:W-:Y:S01]  /*48c70*/  ULDC UR7, c[0x0][0x600] ;  /* 0x0001800000077ab9 */ /* 0x000fe20000000800 */
[----:B------:R-:W-:-:S02]  /*48c80*/  USHF.L.U32 UR24, UR19, UR21, URZ ;  /* 0x0000001513187299 */ /* 0x000fc4000800063f */
[----:B------:R-:W-:Y:S02]  /*48c90*/  USHF.R.U32.HI UR8, URZ, UR21, UR8 ;  /* 0x000000153f087299 */ /* 0x000fe40008011608 */
[----:B------:R-:W-:Y:S02]  /*48ca0*/  UIMAD UR21, UR13, UR12, UR6 ;  /* 0x0000000c0d1572a4 */ /* 0x000fe4000f8e0206 */
[----:B------:R-:W-:Y:S02]  /*48cb0*/  UIADD3 UR20, UR7, -0x1, URZ ;  /* 0xffffffff07147890 */ /* 0x000fe4000fffe03f */
[----:B------:R-:W-:Y:S01]  /*48cc0*/  UIADD3 UR19, -UR14, URZ, URZ ;  /* 0x0000003f0e137290 */ /* 0x000fe2000fffe13f */
        /* <DEDUP_REMOVED lines=17> */
.L_x_1561:
[----:B------:R-:W-:Y:S01]  /*48de0*/  UISETP.NE.AND UP0, UPT, UR41, URZ, UPT ;  /* 0x0000003f2900728c */ /* 0x000fe2000bf05270 */
[----:B------:R-:W-:Y:S01]  /*48df0*/  IMAD.MOV.U32 R0, RZ, RZ, 0x1 ;  /* 0x00000001ff007424 */ /* 0x000fe200078e00ff */
[----:B------:R-:W-:Y:S02]  /*48e00*/  USHF.R.U64 UR4, UR6, UR22, UR8 ;  /* 0x0000001606047299 */ /* 0x000fe40008001208 */
[----:B------:R-:W-:Y:S02]  /*48e10*/  ULOP3.LUT UR42, UR15, UR42, URZ, 0xc0, !UPT ;  /* 0x0000002a0f2a7292 */ /* 0x000fe4000f8ec03f */
[----:B------:R-:W-:Y:S02]  /*48e20*/  UIADD3 UR5, -UR4, URZ, URZ ;  /* 0x0000003f04057290 */ /* 0x000fe4000fffe13f */
[----:B------:R-:W-:Y:S02]  /*48e30*/  UIMAD UR42, UR24, UR4, UR42 ;  /* 0x00000004182a72a4 */ /* 0x000fe4000f8e022a */
[----:B------:R-:W-:-:S02]  /*48e40*/  ULOP3.LUT UR16, UR16, UR20, URZ, 0xc0, !UPT ;  /* 0x0000001410107292 */ /* 0x000fc4000f8ec03f */
[----:B------:R-:W-:Y:S02]  /*48e50*/  @UP0 UIMAD UR21, UR25, UR19, UR18 ;  /* 0x00000013191502a4 */ /* 0x000fe4000f8e0212 */
[----:B------:R-:W-:-:S03]  /*48e60*/  UIMAD UR4, UR5, UR23, UR17 ;  /* 0x00000017050472a4 */ /* 0x000fc6000f8e0211 */
[----:B------:R-:W-:Y:S01]  /*48e70*/  ULDC UR5, c[0x0][0x610] ;  /* 0x0001840000057ab9 */ /* 0x000fe20000000800 */
[----:B------:R-:W-:Y:S02]  /*48e80*/  UIMAD UR4, UR4, UR7, UR16 ;  /* 0x00000007040472a4 */ /* 0x000fe4000f8e0210 */
[----:B------:R-:W-:-:S04]  /*48e90*/  UIMAD UR42, UR42, UR5, UR21 ;  /* 0x000000052a2a72a4 */ /* 0x000fc8000f8e0215 */
[----:B------:R-:W-:Y:S02]  /*48ea0*/  USEL UR43, UR4, UR42, !UP0 ;  /* 0x0000002a042b7287 */ /* 0x000fe4000c000000 */
[----:B------:R-:W-:-:S12]  /*48eb0*/  USEL UR42, UR42, UR4, !UP0 ;  /* 0x000000042a2a7287 */ /* 0x000fd8000c000000 */
.L_x_1559:
[----:B------:R-:W-:-:S13]  /*48ec0*/  LOP3.LUT P0, RZ, R0, 0xff, RZ, 0xc0, !PT ;  /* 0x000000ff00ff7812 */ /* 0x000fda000780c0ff */
[----:B------:R-:W-:Y:S05]  /*48ed0*/  @P0 BRA `(.L_x_1562) ;  /* 0xfffffb80008c0947 */ /* 0x000fea000383ffff */
[----:B------:R-:W-:Y:S05]  /*48ee0*/  EXIT ;  /* 0x000000000000794d */ /* 0x000fea0003800000 */
.L_x_3:
[----:B------:R-:W2:Y:S01]  /*48ef0*/  LDL R4, [R1+0xa04] ;  /* 0x000a040001047983 */ /* 0x000ea20000100800 */
[----:B------:R-:W-:-:S03]  /*48f00*/  ULDC.64 UR8, c[0x0][0x650] ;  /* 0x0001940000087ab9 */ /* 0x000fc60000000a00 */
[----:B------:R-:W3:Y:S01]  /*48f10*/  LDL R3, [R1+0xa00] ;  /* 0x000a000001037983 */ /* 0x000ee20000100800 */
[----:B------:R-:W-:Y:S01]  /*48f20*/  PRMT R0, RZ, 0x7610, R0 ;  /* 0x00007610ff007816 */ /* 0x000fe20000000000 */
[----:B------:R-:W-:Y:S01]  /*48f30*/  IMAD.MOV.U32 R5, RZ, RZ, -0x1 ;  /* 0xffffffffff057424 */ /* 0x000fe200078e00ff */
[----:B------:R-:W-:Y:S01]  /*48f40*/  MOV R2, 0xffffffff ;  /* 0xffffffff00027802 */ /* 0x000fe20000000f00 */
[----:B------:R-:W-:Y:S01]  /*48f50*/  IMAD.MOV.U32 R10, RZ, RZ, -0x1 ;  /* 0xffffffffff0a7424 */ /* 0x000fe200078e00ff */
[----:B--2---:R-:W-:-:S04]  /*48f60*/  ISETP.GE.U32.AND P0, PT, R4, UR8, PT ;  /* 0x0000000804007c0c */ /* 0x004fc8000bf06070 */
[----:B---3--:R-:W-:-:S13]  /*48f70*/  ISETP.GE.U32.AND.EX P0, PT, R3, UR9, PT, P0 ;  /* 0x0000000903007c0c */ /* 0x008fda000bf06100 */
[----:B------:R-:W-:Y:S05]  /*48f80*/  @P0 BRA `(.L_x_1563) ;  /* 0x00000004008c0947 */ /* 0x000fea0003800000 */
[----:B------:R-:W-:Y:S01]  /*48f90*/  I2FP.F32.U32 R0, UR4 ;  /* 0x0000000400007c45 */ /* 0x000fe20008201000 */
[----:B0-----:R-:W-:Y:S01]  /*48fa0*/  ULDC.64 UR16, c[0x0][0x628] ;  /* 0x00018a0000107ab9 */ /* 0x001fe20000000a00 */
        /* <DEDUP_REMOVED lines=24> */
.L_x_1564:
        /* <DEDUP_REMOVED lines=24> */
[----:B------:R-:W-:Y:S01]  /*492b0*/  UMOV UR19, 0x1 ;  /* 0x0000000100137882 */ /* 0x000fe20000000000 */
[----:B------:R-:W-:Y:S01]  /*492c0*/  ULDC UR20, c[0x0][0x608] ;  /* 0x0001820000147ab9 */ /* 0x000fe20000000800 */
[----:B------:R-:W-:Y:S01]  /*492d0*/  USHF.L.U32 UR26, UR19, UR23, URZ ;  /* 0x00000017131a7299 */ /* 0x000fe2000800063f */
[----:B------:R-:W-:Y:S01]  /*492e0*/  ISETP.NE.AND.EX P0, PT, RZ, UR9, PT, P0 ;  /* 0x00000009ff007c0c */ /* 0x000fe2000bf05300 */
[----:B------:R-:W-:Y:S02]  /*492f0*/  USHF.R.U64 UR19, UR18, UR20, UR11 ;  /* 0x0000001412137299 */ /* 0x000fe4000800120b */
[----:B------:R-:W-:Y:S02]  /*49300*/  USHF.R.U32.HI UR11, URZ, UR20, UR11 ;  /* 0x000000143f0b7299 */ /* 0x000fe4000801160b */
[----:B------:R-:W-:-:S02]  /*49310*/  UIADD3 UR15, -UR15, URZ, URZ ;  /* 0x0000003f0f0f7290 */ /* 0x000fc4000fffe13f */
[----:B------:R-:W-:Y:S01]  /*49320*/  USHF.R.U64 UR20, UR19, UR23, UR11 ;  /* 0x0000001713147299 */ /* 0x000fe2000800120b */
[----:B------:R-:W-:Y:S01]  /*49330*/  ULDC UR16, c[0x0][0x144] ;  /* 0x0000510000107ab9 */ /* 0x000fe20000000800 */
[----:B------:R-:W-:Y:S01]  /*49340*/  ULDC UR6, c[0x0][0x600] ;  /* 0x0001800000067ab9 */ /* 0x000fe20000000800 */
[----:B------:R-:W-:Y:S02]  /*49350*/  USHF.R.U32.HI UR11, URZ, UR23, UR11 ;  /* 0x000000173f0b7299 */ /* 0x000fe4000801160b */
[----:B------:R-:W-:Y:S02]  /*49360*/  UIMAD UR23, UR16, UR15, UR4 ;  /* 0x0000000f101772a4 */ /* 0x000fe4000f8e0204 */
[----:B------:R-:W-:Y:S02]  /*49370*/  UIADD3 UR22, UR6, -0x1, URZ ;  /* 0xffffffff06167890 */ /* 0x000fe4000fffe03f */
[----:B------:R-:W-:Y:S02]  /*49380*/  ULOP3.LUT UR27, URZ, UR13, URZ, 0x33, !UPT ;  /* 0x0000000d3f1b7292 */ /* 0x000fe4000f8e333f */
        /* <DEDUP_REMOVED lines=18> */
.L_x_1565:
[----:B------:R-:W-:Y:S01]  /*494b0*/  UISETP.NE.AND UP0, UPT, UR41, URZ, UPT ;  /* 0x0000003f2900728c */ /* 0x000fe2000bf05270 */
[----:B------:R-:W-:Y:S01]  /*494c0*/  IMAD.MOV.U32 R0, RZ, RZ, 0x1 ;  /* 0x00000001ff007424 */ /* 0x000fe200078e00ff */
[----:B------:R-:W-:Y:S01]  /*494d0*/  USHF.R.U64 UR8, UR4, UR24, UR11 ;  /* 0x0000001804087299 */ /* 0x000fe2000800120b */
[----:B------:R-:W-:Y:S01]  /*494e0*/  IMAD.U32 R10, RZ, RZ, UR5 ;  /* 0x00000005ff0a7e24 */ /* 0x000fe2000f8e00ff */
[----:B------:R-:W-:Y:S02]  /*494f0*/  ULOP3.LUT UR4, UR19, UR27, URZ, 0xc0, !UPT ;  /* 0x0000001b13047292 */ /* 0x000fe4000f8ec03f */
[----:B------:R-:W-:Y:S02]  /*49500*/  ULOP3.LUT UR18, UR18, UR22, URZ, 0xc0, !UPT ;  /* 0x0000001612127292 */ /* 0x000fe4000f8ec03f */
[----:B------:R-:W-:-:S03]  /*49510*/  UIMAD UR4, UR26, UR8, UR4 ;  /* 0x000000081a0472a4 */ /* 0x000fc6000f8e0204 */
[----:B------:R-:W-:Y:S02]  /*49520*/  @UP0 UIMAD UR23, UR28, UR21, UR7 ;  /* 0x000000151c1702a4 */ /* 0x000fe4000f8e0207 */
[----:B------:R-:W-:-:S03]  /*49530*/  UIADD3 UR7, -UR8, URZ, URZ ;  /* 0x0000003f08077290 */ /* 0x000fc6000fffe13f */
[----:B------:R-:W-:Y:S01]  /*49540*/  ULDC UR8, c[0x0][0x610] ;  /* 0x0001840000087ab9 */ /* 0x000fe20000000800 */
[----:B------:R-:W-:Y:S02]  /*49550*/  UIMAD UR7, UR7, UR25, UR20 ;  /* 0x00000019070772a4 */ /* 0x000fe4000f8e0214 */
[----:B------:R-:W-:Y:S02]  /*49560*/  UIMAD UR4, UR4, UR8, UR23 ;  /* 0x00000008040472a4 */ /* 0x000fe4000f8e0217 */
[----:B------:R-:W-:-:S04]  /*49570*/  UIMAD UR7, UR7, UR6, UR18 ;  /* 0x00000006070772a4 */ /* 0x000fc8000f8e0212 */
[----:B------:R-:W-:Y:S02]  /*49580*/  USEL UR6, UR7, UR4, !UP0 ;  /* 0x0000000407067287 */ /* 0x000fe4000c000000 */
[----:B------:R-:W-:-:S04]  /*49590*/  USEL UR4, UR4, UR7, !UP0 ;  /* 0x0000000704047287 */ /* 0x000fc8000c000000 */
[----:B------:R-:W-:Y:S02]  /*495a0*/  IMAD.U32 R2, RZ, RZ, UR6 ;  /* 0x00000006ff027e24 */ /* 0x000fe4000f8e00ff */
[----:B------:R-:W-:-:S07]  /*495b0*/  IMAD.U32 R5, RZ, RZ, UR4 ;  /* 0x00000004ff057e24 */ /* 0x000fce000f8e00ff */
.L_x_1563:
[----:B------:R-:W-:-:S08]  /*495c0*/  NOP ;  /* 0x0000000000007918 */ /* 0x000fd00000000000 */
[----:B0-----:R-:W0:-:S00]  /*495d0*/  USETMAXREG.DEALLOC.CTAPOOL 0x18 ;  /* 0x00000018000079c8 */ /* 0x001e0000080e0500 */
[----:B------:R-:W-:-:S13]  /*495e0*/  ISETP.NE.AND P0, PT, RZ, UR10, PT ;  /* 0x0000000aff007c0c */ /* 0x000fda000bf05270 */
[----:B------:R-:W-:Y:S05]  /*495f0*/  @P0 EXIT ;  /* 0x000000000000094d */ /* 0x000fea0003800000 */
[----:B0-----:R-:W-:Y:S01]  /*49600*/  LOP3.LUT P0, RZ, R0, 0xff, RZ, 0xc0, !PT ;  /* 0x000000ff00ff7812 */ /* 0x001fe2000780c0ff */
[----:B------:R-:W-:Y:S02]  /*49610*/  IMAD.MOV.U32 R0, RZ, RZ, 0x1 ;  /* 0x00000001ff007424 */ /* 0x000fe400078e00ff */
[----:B------:R-:W-:-:S10]  /*49620*/  IMAD.MOV.U32 R6, RZ, RZ, RZ ;  /* 0x000000ffff067224 */ /* 0x000fd400078e00ff */
[----:B------:R-:W-:Y:S05]  /*49630*/  @!P0 BRA `(.L_x_1566) ;  /* 0x0000000c00688947 */ /* 0x000fea0003800000 */
[----:B------:R-:W0:Y:S01]  /*49640*/  S2R R3, SR_TID.X ;  /* 0x0000000000037919 */ /* 0x000e220000002100 */
[----:B------:R-:W1:Y:S01]  /*49650*/  LDC R0, c[0x0][0x28c] ;  /* 0x0000a300ff007b82 */ /* 0x000e620000000800 */
[----:B------:R-:W-:Y:S01]  /*49660*/  ULDC UR5, c[0x0][0x658] ;  /* 0x0001960000057ab9 */ /* 0x000fe20000000800 */
[----:B------:R-:W-:Y:S01]  /*49670*/  UMOV UR7, 0xffffffff ;  /* 0xffffffff00077882 */ /* 0x000fe20000000000 */
[----:B------:R-:W-:Y:S01]  /*49680*/  ULDC UR6, c[0x0][0xc] ;  /* 0x0000030000067ab9 */ /* 0x000fe20000000800 */
[----:B------:R-:W-:Y:S01]  /*49690*/  USHF.L.U32 UR9, UR7, UR5, URZ ;  /* 0x0000000507097299 */ /* 0x000fe2000800063f */
[----:B------:R-:W-:Y:S01]  /*496a0*/  BSSY B0, `(.L_x_1566) ;  /* 0x00000d3000007945 */ /* 0x000fe20003800000 */
[----:B------:R-:W-:Y:S01]  /*496b0*/  UMOV UR8, 0x1 ;  /* 0x0000000100087882 */ /* 0x000fe20000000000 */
[----:B------:R-:W-:Y:S01]  /*496c0*/  ULDC UR7, c[0x0][0x10] ;  /* 0x0000040000077ab9 */ /* 0x000fe20000000800 */
[----:B------:R-:W-:Y:S01]  /*496d0*/  USHF.L.U32 UR5, UR8, UR5, URZ ;  /* 0x0000000508057299 */ /* 0x000fe2000800063f */
[----:B------:R-:W-:Y:S01]  /*496e0*/  IMAD.MOV.U32 R8, RZ, RZ, 0x1 ;  /* 0x00000001ff087424 */ /* 0x000fe200078e00ff */
[----:B------:R-:W-:Y:S01]  /*496f0*/  UIMAD.WIDE.U32 UR6, UR6, UR7, URZ ;  /* 0x00000007060672a5 */ /* 0x000fe2000f8e003f */
[----:B------:R-:W-:Y:S01]  /*49700*/  IMAD.MOV.U32 R6, RZ, RZ, RZ ;  /* 0x000000ffff067224 */ /* 0x000fe200078e00ff */
[----:B------:R-:W-:Y:S01]  /*49710*/  ULDC UR8, c[0x0][0x14] ;  /* 0x0000050000087ab9 */ /* 0x000fe20000000800 */
[----:B------:R-:W-:Y:S01]  /*49720*/  ULDC UR4, c[0x0][0x600] ;  /* 0x0001800000047ab9 */ /* 0x000fe20000000800 */
[----:B------:R-:W-:-:S02]  /*49730*/  UIMAD.WIDE.U32 UR20, UR6, UR8, URZ ;  /* 0x00000008061472a5 */ /* 0x000fc4000f8e003f */
[----:B------:R-:W-:Y:S02]  /*49740*/  UIMAD UR7, UR7, UR8, URZ ;  /* 0x00000008070772a4 */ /* 0x000fe4000f8e023f */
[----:B------:R-:W-:Y:S02]  /*49750*/  ULOP3.LUT UR24, UR40, 0x2, URZ, 0xfc, !UPT ;  /* 0x0000000228187892 */ /* 0x000fe4000f8efc3f */
[----:B------:R-:W-:Y:S02]  /*49760*/  UIADD3 UR4, UR4, -0x1, URZ ;  /* 0xffffffff04047890 */ /* 0x000fe4000fffe03f */
[----:B------:R-:W-:Y:S01]  /*49770*/  ULOP3.LUT UR6, URZ, UR9, URZ, 0x33, !UPT ;  /* 0x000000093f067292 */ /* 0x000fe2000f8e333f */
[----:B-1----:R-:W-:Y:S01]  /*49780*/  IADD3 R0, R0, 0x1f, RZ ;  /* 0x0000001f00007810 */ /* 0x002fe20007ffe0ff */
[----:B------:R-:W-:Y:S01]  /*49790*/  UIADD3 UR7, UR21, UR7, URZ ;  /* 0x0000000715077290 */ /* 0x000fe2000fffe03f */
[----:B------:R-:W-:Y:S01]  /*497a0*/  ULDC.64 UR22, c[0x0][0x198] ;  /* 0x0000660000167ab9 */ /* 0x000fe20000000a00 */
[----:B0-----:R-:W-:-:S02]  /*497b0*/  LOP3.LUT P3, RZ, R3, 0x7f, RZ, 0xc0, !PT ;  /* 0x0000007f03ff7812 */ /* 0x001fc4000786c0ff */
[----:B------:R-:W-:Y:S02]  /*497c0*/  LOP3.LUT P0, RZ, R3, 0x1f, RZ, 0xc0, !PT ;  /* 0x0000001f03ff7812 */ /* 0x000fe4000780c0ff */
[----:B------:R-:W-:Y:S02]  /*497d0*/  SHF.R.S32.HI R3, RZ, 0x1f, R0 ;  /* 0x0000001fff037819 */ /* 0x000fe40000011400 */
[----:B------:R-:W-:Y:S02]  /*497e0*/  PLOP3.LUT P0, PT, P0, P3, PT, 0x8a, 0x0 ;  /* 0x000000000000781c */ /* 0x000fe40000707172 */
[----:B------:R-:W-:Y:S01]  /*497f0*/  LEA.HI R3, R3, R0, RZ, 0x5 ;  /* 0x0000000003037211 */ /* 0x000fe200078f28ff */
[----:B------:R-:W-:-:S03]  /*49800*/  IMAD.MOV.U32 R0, RZ, RZ, 0x1 ;  /* 0x00000001ff007424 */ /* 0x000fc600078e00ff */
[----:B------:R-:W-:-:S05]  /*49810*/  SHF.R.S32.HI R7, RZ, 0x5, R3 ;  /* 0x00000005ff077819 */ /* 0x000fca0000011403 */
[----:B------:R-:W-:-:S07]  /*49820*/  VIADD R11, R7, 0x1 ;  /* 0x00000001070b7836 */ /* 0x000fce0000000000 */
.L_x_1578:
[----:B------:R-:W-:-:S03]  /*49830*/  UMOV UR8, 0xffffffff ;  /* 0xffffffff00087882 */ /* 0x000fc60000000000 */
[----:B------:R-:W-:Y:S05]  /*49840*/  BRA.DIV UR8, `(.L_x_1567) ;  /* 0x0000000e08d47947 */ /* 0x000fea000b800000 */
[----:B------:R-:W-:-:S13]  /*49850*/  ELECT P6, URZ, PT ;  /* 0x00000000003f782f */ /* 0x000fda00038c0000 */
.L_x_1589:
[----:B------:R-:W0:Y:S01]  /*49860*/  LDC R3, c[0x0][0x28c] ;  /* 0x0000a300ff037b82 */ /* 0x000e220000000800 */
[----:B------:R-:W-:Y:S01]  /*49870*/  BSSY B1, `(.L_x_1568) ;  /* 0x0000038000017945 */ /* 0x000fe20003800000 */
[----:B0-----:R-:W-:-:S13]  /*49880*/  ISETP.LT.OR P6, PT, R3, 0x1, !P6 ;  /* 0x000000010300780c */ /* 0x001fda00077c1670 */
[----:B------:R-:W-:Y:S05]  /*49890*/  @P6 BRA `(.L_x_1569) ;  /* 0x0000000000d46947 */ /* 0x000fea0003800000 */
[----:B------:R-:W-:Y:S01]  /*498a0*/  IMAD.SHL.U32 R2, R2, 0x200, RZ ;  /* 0x0000020002027824 */ /* 0x000fe200078e00ff */
[----:B------:R-:W-:Y:S01]  /*498b0*/  MOV R3, R0 ;  /* 0x0000000000037202 */ /* 0x000fe20000000f00 */
[----:B------:R-:W-:Y:S02]  /*498c0*/  IMAD R5, R5, 0x180, RZ ;  /* 0x0000018005057824 */ /* 0x000fe400078e02ff */
[----:B------:R-:W-:Y:S02]  /*498d0*/  IMAD.MOV.U32 R14, RZ, RZ, RZ ;  /* 0x000000ffff0e7224 */ /* 0x000fe400078e00ff */
[----:B------:R-:W-:Y:S02]  /*498e0*/  IMAD.MOV.U32 R4, RZ, RZ, R11 ;  /* 0x000000ffff047224 */ /* 0x000fe400078e000b */
[----:B------:R-:W-:-:S07]  /*498f0*/  IMAD.MOV.U32 R9, RZ, RZ, R6 ;  /* 0x000000ffff097224 */ /* 0x000fce00078e0006 */
.L_x_1573:
[----:B------:R-:W0:Y:S01]  /*49900*/  S2R R13, SR_CgaCtaId ;  /* 0x00000000000d7919 */ /* 0x000e220000008800 */
[----:B------:R-:W-:-:S04]  /*49910*/  MOV R12, 0x400 ;  /* 0x00000400000c7802 */ /* 0x000fc80000000f00 */
[----:B0-----:R-:W-:Y:S02]  /*49920*/  LEA R16, R13, R12, 0x18 ;  /* 0x0000000c0d107211 */ /* 0x001fe400078ec0ff */
[----:B------:R-:W-:Y:S01]  /*49930*/  SHF.L.U32 R12, R3, 0x1f, RZ ;  /* 0x0000001f030c7819 */ /* 0x000fe200000006ff */
[----:B------:R-:W0:Y:S02]  /*49940*/  @!P3 LDC R13, c[0x0][0x500] ;  /* 0x00014000ff0dbb82 */ /* 0x000e240000000800 */
[----:B------:R-:W-:-:S04]  /*49950*/  IMAD R15, R9, 0x8, R16 ;  /* 0x00000008090f7824 */ /* 0x000fc800078e0210 */
[----:B------:R-:W1:Y:S02]  /*49960*/  SYNCS.PHASECHK.TRANS64.TRYWAIT P1, [R15+URZ+0x20], R12 ;  /* 0x0000200c0f0075a7 */ /* 0x000e64000802017f */
[----:B-1----:R-:W-:Y:S05]  /*49970*/  @!P1 BRA `(.L_x_1570) ;  /* 0x0000000c00a89947 */ /* 0x002fea0003800000 */
.L_x_1590:
[----:B------:R-:W-:Y:S01]  /*49980*/  UPRMT UR8, UR24, 0x9910, URZ ;  /* 0x0000991018087896 */ /* 0x000fe2000800003f */
[----:B0-----:R0:W-:Y:S03]  /*49990*/  @!P3 SYNCS.ARRIVE.TRANS64 RZ, [R15+URZ], R13 ;  /* 0x0000000d0fffb9a7 */ /* 0x0011e6000800003f */
[----:B------:R-:W-:-:S06]  /*499a0*/  UISETP.NE.AND UP0, UPT, UR8, 0x2, UPT ;  /* 0x000000020800788c */ /* 0x000fcc000bf05270 */
[----:B------:R-:W-:-:S13]  /*499b0*/  PLOP3.LUT P1, PT, PT, PT, UP0, 0x80, 0x0 ;  /* 0x000000000000781c */ /* 0x000fda0003f2f008 */
[----:B0-----:R-:W-:Y:S05]  /*499c0*/  @P1 BRA `(.L_x_1571) ;  /* 0x0000000000041947 */ /* 0x001fea0003800000 */
[----:B------:R-:W-:Y:S01]  /*499d0*/  BPT.TRAP 0x1 ;  /* 0x000000040000795c */ /* 0x000fe20000300000 */
.L_x_1571:
[----:B------:R-:W-:Y:S05]  /*499e0*/  @P0 BRA `(.L_x_1572) ;  /* 0x0000000000040947 */ /* 0x000fea0003800000 */
[----:B------:R-:W-:Y:S01]  /*499f0*/  BPT.TRAP 0x1 ;  /* 0x000000040000795c */ /* 0x000fe20000300000 */
.L_x_1572:
[--C-:B-1----:R-:W-:Y:S01]  /*49a00*/  IMAD R12, R9, 0x6000, R16.reuse ;  /* 0x00006000090c7824 */ /* 0x102fe200078e0210 */
[----:B------:R-:W-:Y:S01]  /*49a10*/  R2UR UR18, R5 ;  /* 0x00000000051272ca */ /* 0x000fe200000e0000 */
[----:B------:R-:W-:Y:S01]  /*49a20*/  IMAD R16, R9, 0x8000, R16 ;  /* 0x0000800009107824 */ /* 0x000fe200078e0210 */
[----:B------:R-:W-:Y:S01]  /*49a30*/  R2UR UR9, R15 ;  /* 0x000000000f0972ca */ /* 0x000fe200000e0000 */
[----:B------:R-:W-:Y:S01]  /*49a40*/  VIADD R4, R4, 0xffffffff ;  /* 0xffffffff04047836 */ /* 0x000fe20000000000 */
[----:B------:R-:W-:Y:S01]  /*49a50*/  R2UR UR8, R12 ;  /* 0x000000000c0872ca */ /* 0x000fe200000e0000 */
[----:B------:R-:W-:Y:S01]  /*49a60*/  UIADD3 UR14, UP0, UR22, 0xf0, URZ ;  /* 0x000000f0160e7890 */ /* 0x000fe2000ff1e03f */
[----:B------:R-:W-:Y:S01]  /*49a70*/  R2UR UR11, R16 ;  /* 0x00000000100b72ca */ /* 0x000fe200000e0000 */
[----:B------:R-:W-:Y:S01]  /*49a80*/  UIADD3 UR26, UP1, UR22, 0x1f0, URZ ;  /* 0x000001f0161a7890 */ /* 0x000fe2000ff3e03f */
[----:B------:R-:W-:Y:S01]  /*49a90*/  R2UR UR10, R14 ;  /* 0x000000000e0a72ca */ /* 0x000fe200000e0000 */
[----:B------:R-:W-:Y:S01]  /*49aa0*/  UIADD3.X UR15, URZ, UR23, URZ, UP0, !UPT ;  /* 0x000000173f0f7290 */ /* 0x000fe200087fe43f */
[----:B------:R-:W-:Y:S01]  /*49ab0*/  R2UR UR12, R10 ;  /* 0x000000000a0c72ca */ /* 0x000fe200000e0000 */
[----:B------:R-:W-:Y:S01]  /*49ac0*/  VIADD R9, R9, 0x1 ;  /* 0x0000000109097836 */ /* 0x000fe20000000000 */
[----:B------:R-:W-:Y:S01]  /*49ad0*/  R2UR UR19, R2 ;  /* 0x00000000021372ca */ /* 0x000fe200000e0000 */
[----:B------:R-:W-:Y:S01]  /*49ae0*/  UIADD3.X UR27, URZ, UR23, URZ, UP1, !UPT ;  /* 0x000000173f1b7290 */ /* 0x000fe20008ffe43f */
[----:B------:R-:W-:Y:S01]  /*49af0*/  ISETP.GT.AND P2, PT, R4, 0x1, PT ;  /* 0x000000010400780c */ /* 0x000fe20003f44270 */
[----:B------:R-:W-:Y:S01]  /*49b00*/  UMOV UR16, 0x0 ;  /* 0x0000000000107882 */ /* 0x000fe20000000000 */
[----:B------:R-:W-:Y:S01]  /*49b10*/  UMOV UR17, 0x10000000 ;  /* 0x1000000000117882 */ /* 0x000fe20000000000 */
[----:B------:R-:W-:Y:S01]  /*49b20*/  UIADD3 UR8, UR8, 0x100, URZ ;  /* 0x0000010008087890 */ /* 0x000fe2000fffe03f */
[----:B------:R-:W-:Y:S01]  /*49b30*/  ISETP.NE.AND P1, PT, R9, 0x4, PT ;  /* 0x000000040900780c */ /* 0x000fe20003f25270 */
[----:B------:R-:W-:Y:S01]  /*49b40*/  UIADD3 UR13, UR11, 0x18100, URZ ;  /* 0x000181000b0d7890 */ /* 0x000fe2000fffe03f */
[----:B------:R-:W-:-:S02]  /*49b50*/  VIADD R14, R14, 0x20 ;  /* 0x000000200e0e7836 */ /* 0x000fc40000000000 */
[----:B------:R-:W-:Y:S01]  /*49b60*/  UMOV UR11, UR18 ;  /* 0x00000012000b7c82 */ /* 0x000fe20008000000 */
[----:B------:R-:W-:Y:S02]  /*49b70*/  SEL R12, RZ, 0x1, P1 ;  /* 0x00000001ff0c7807 */ /* 0x000fe40000800000 */
[----:B------:R-:W-:Y:S01]  /*49b80*/  SEL R9, R9, RZ, P1 ;  /* 0x000000ff09097207 */ /* 0x000fe20000800000 */
[----:B------:R0:W-:Y:S01]  /*49b90*/  UTMALDG.3D [UR8], [UR14], desc[UR16] ;  /* 0x000010080e0075b4 */ /* 0x0001e20008011000 */
[----:B------:R-:W-:Y:S01]  /*49ba0*/  LOP3.LUT R3, R3, R12, RZ, 0x3c, !PT ;  /* 0x0000000c03037212 */ /* 0x000fe200078e3cff */
[----:B0-----:R-:W-:Y:S01]  /*49bb0*/  UMOV UR8, UR13 ;  /* 0x0000000d00087c82 */ /* 0x001fe20008000000 */
[----:B------:R-:W-:Y:S02]  /*49bc0*/  UMOV UR11, UR19 ;  /* 0x00000013000b7c82 */ /* 0x000fe40008000000 */
[----:B------:R0:W-:Y:S02]  /*49bd0*/  UTMALDG.3D [UR8], [UR26], desc[UR16] ;  /* 0x000010081a0075b4 */ /* 0x0001e40008011000 */
[----:B0-----:R-:W-:Y:S05]  /*49be0*/  @P2 BRA `(.L_x_1573) ;  /* 0xfffffffc00442947 */ /* 0x001fea000383ffff */
.L_x_1569:
[----:B------:R-:W-:Y:S05]  /*49bf0*/  BSYNC B1 ;  /* 0x0000000000017941 */ /* 0x000fea0003800000 */
.L_x_1568:
[----:B------:R-:W2:Y:S01]  /*49c00*/  LDL.LU R16, [R1+0xa00] ;  /* 0x000a000001107983 */ /* 0x000ea20000300800 */
[----:B------:R-:W-:Y:S01]  /*49c10*/  LOP3.LUT P4, RZ, R8, 0xff, RZ, 0xc0, !PT ;  /* 0x000000ff08ff7812 */ /* 0x000fe2000788c0ff */
[----:B------:R-:W-:Y:S01]  /*49c20*/  IMAD.IADD R6, R7, 0x1, R6 ;  /* 0x0000000107067824 */ /* 0x000fe200078e0206 */
[----:B------:R-:W-:Y:S01]  /*49c30*/  ULDC.64 UR8, c[0x0][0x650] ;  /* 0x0001940000087ab9 */ /* 0x000fe20000000a00 */
[----:B------:R-:W3:Y:S01]  /*49c40*/  LDL.LU R15, [R1+0xa04] ;  /* 0x000a0400010f7983 */ /* 0x000ee20000300800 */
[----:B------:R-:W-:Y:S01]  /*49c50*/  BSSY B1, `(.L_x_1574) ;  /* 0x0000075000017945 */ /* 0x000fe20003800000 */
[----:B------:R-:W-:Y:S01]  /*49c60*/  MOV R5, 0xffffffff ;  /* 0xffffffff00057802 */ /* 0x000fe20000000f00 */
[----:B------:R-:W-:Y:S01]  /*49c70*/  IMAD.MOV.U32 R10, RZ, RZ, -0x1 ;  /* 0xffffffffff0a7424 */ /* 0x000fe200078e00ff */
[----:B------:R-:W-:Y:S02]  /*49c80*/  SHF.R.U32.HI R2, RZ, 0x2, R6 ;  /* 0x00000002ff027819 */ /* 0x000fe40000011606 */
[----:B------:R-:W-:-:S02]  /*49c90*/  ISETP.GT.U32.AND P1, PT, R6, 0x3, PT ;  /* 0x000000030600780c */ /* 0x000fc40003f24070 */
[----:B------:R-:W-:Y:S02]  /*49ca0*/  LOP3.LUT R2, R2, 0x1, RZ, 0xc0, !PT ;  /* 0x0000000102027812 */ /* 0x000fe400078ec0ff */
[----:B------:R-:W0:Y:S01]  /*49cb0*/  @P4 S2R R3, SR_CgaCtaId ;  /* 0x0000000000034919 */ /* 0x000e220000008800 */
[C---:B------:R-:W-:Y:S02]  /*49cc0*/  ISETP.LT.U32.AND P1, PT, R7.reuse, 0x4, P1 ;  /* 0x000000040700780c */ /* 0x040fe40000f21070 */
[----:B------:R-:W-:Y:S02]  /*49cd0*/  ISETP.NE.U32.AND P2, PT, R2, 0x1, PT ;  /* 0x000000010200780c */ /* 0x000fe40003f45070 */
[----:B------:R-:W-:Y:S02]  /*49ce0*/  @P4 MOV R2, 0x400 ;  /* 0x0000040000024802 */ /* 0x000fe40000000f00 */
[----:B------:R-:W-:Y:S02]  /*49cf0*/  ISETP.GT.U32.AND P2, PT, R7, 0x3, !P2 ;  /* 0x000000030700780c */ /* 0x000fe40005744070 */
[----:B------:R-:W-:-:S02]  /*49d00*/  LOP3.LUT R6, R6, 0x3, RZ, 0xc0, !PT ;  /* 0x0000000306067812 */ /* 0x000fc400078ec0ff */
[----:B------:R-:W-:Y:S02]  /*49d10*/  PRMT R8, RZ, 0x7610, R8 ;  /* 0x00007610ff087816 */ /* 0x000fe40000000008 */
[----:B0-----:R-:W-:Y:S02]  /*49d20*/  @P4 LEA R2, R3, R2, 0x18 ;  /* 0x0000000203024211 */ /* 0x001fe400078ec0ff */
[----:B------:R-:W-:Y:S02]  /*49d30*/  SEL R3, RZ, 0x1, !P1 ;  /* 0x00000001ff037807 */ /* 0x000fe40004800000 */
[----:B------:R0:W-:Y:S02]  /*49d40*/  @P4 SYNCS.ARRIVE.TRANS64.A1T0 RZ, [R2+URZ+0x58], RZ ;  /* 0x000058ff02ff49a7 */ /* 0x0001e4000810003f */
[----:B0-----:R-:W-:-:S04]  /*49d50*/  SEL R2, RZ, 0x1, !P2 ;  /* 0x00000001ff027807 */ /* 0x001fc80005000000 */
[--C-:B------:R-:W-:Y:S01]  /*49d60*/  LOP3.LUT R0, R2, R0, R3.reuse, 0x96, !PT ;  /* 0x0000000002007212 */ /* 0x100fe200078e9603 */
[----:B------:R-:W-:Y:S01]  /*49d70*/  IMAD.MOV.U32 R2, RZ, RZ, -0x1 ;  /* 0xffffffffff027424 */ /* 0x000fe200078e00ff */
[----:B------:R-:W-:Y:S02]  /*49d80*/  PRMT R3, RZ, 0x7610, R3 ;  /* 0x00007610ff037816 */ /* 0x000fe40000000003 */
[----:B---3--:R-:W-:-:S04]  /*49d90*/  IADD3 R15, P1, R15, UR20, RZ ;  /* 0x000000140f0f7c10 */ /* 0x008fc8000ff3e0ff */
[----:B--2---:R-:W-:Y:S01]  /*49da0*/  IADD3.X R16, R16, UR7, RZ, P1, !PT ;  /* 0x0000000710107c10 */ /* 0x004fe20008ffe4ff */
[----:B------:R0:W-:Y:S01]  /*49db0*/  STL [R1+0xa04], R15 ;  /* 0x000a040f01007387 */ /* 0x0001e20000100800 */
[----:B------:R-:W-:-:S03]  /*49dc0*/  ISETP.GE.U32.AND P1, PT, R15, UR8, PT ;  /* 0x000000080f007c0c */ /* 0x000fc6000bf26070 */
[----:B------:R0:W-:Y:S01]  /*49dd0*/  STL [R1+0xa00], R16 ;  /* 0x000a001001007387 */ /* 0x0001e20000100800 */
[----:B------:R-:W-:-:S13]  /*49de0*/  ISETP.GE.U32.AND.EX P1, PT, R16, UR9, PT, P1 ;  /* 0x0000000910007c0c */ /* 0x000fda000bf26110 */
[----:B0-----:R-:W-:Y:S05]  /*49df0*/  @P1 BRA `(.L_x_1575) ;  /* 0x0000000400681947 */ /* 0x001fea0003800000 */
[----:B------:R-:W0:Y:S01]  /*49e00*/  S2UR UR8, SR_CTAID.X ;  /* 0x00000000000879c3 */ /* 0x000e220000002500 */
[----:B------:R-:W-:Y:S01]  /*49e10*/  ULDC.64 UR10, c[0x0][0x628] ;  /* 0x00018a00000a7ab9 */ /* 0x000fe20000000a00 */
[----:B------:R-:W-:Y:S01]  /*49e20*/  ULDC UR9, c[0x0][0x150] ;  /* 0x0000540000097ab9 */ /* 0x000fe20000000800 */
[----:B------:R-:W-:Y:S01]  /*49e30*/  ISETP.NE.U32.AND P1, PT, RZ, UR10, PT ;  /* 0x0000000aff007c0c */ /* 0x000fe2000bf25070 */
[----:B------:R-:W-:Y:S01]  /*49e40*/  ULDC UR12, c[0x0][0x630] ;  /* 0x00018c00000c7ab9 */ /* 0x000fe20000000800 */
[----:B------:R-:W-:Y:S01]  /*49e50*/  ULDC UR14, c[0x0][0x154] ;  /* 0x00005500000e7ab9 */ /* 0x000fe20000000800 */
[----:B------:R-:W-:Y:S01]  /*49e60*/  IMAD.MOV.U32 R3, RZ, RZ, R16 ;  /* 0x000000ffff037224 */ /* 0x000fe200078e0010 */
[----:B------:R-:W-:Y:S01]  /*49e70*/  ISETP.NE.AND.EX P1, PT, RZ, UR11, PT, P1 ;  /* 0x0000000bff007c0c */ /* 0x000fe2000bf25310 */
[----:B------:R-:W1:Y:S01]  /*49e80*/  S2UR UR13, SR_CTAID.Y ;  /* 0x00000000000d79c3 */ /* 0x000e620000002600 */
[----:B0-----:R-:W-:-:S05]  /*49e90*/  I2FP.F32.U32 R2, UR8 ;  /* 0x0000000800027c45 */ /* 0x001fca0008201000 */
[----:B------:R-:W-:Y:S01]  /*49ea0*/  FMUL R9, R2, UR9 ;  /* 0x0000000902097c20 */ /* 0x000fe20008400000 */
[----:B------:R-:W-:Y:S01]  /*49eb0*/  IMAD.MOV.U32 R2, RZ, RZ, R15 ;  /* 0x000000ffff027224 */ /* 0x000fe200078e000f */
[----:B-1----:R-:W-:-:S04]  /*49ec0*/  I2FP.F32.U32 R12, UR13 ;  /* 0x0000000d000c7c45 */ /* 0x002fc80008201000 */
[----:B------:R-:W0:Y:S01]  /*49ed0*/  F2I.U32.TRUNC.NTZ R9, R9 ;  /* 0x0000000900097305 */ /* 0x000e22000020f000 */
[----:B------:R-:W-:Y:S05]  /*49ee0*/  @!P1 BRA `(.L_x_1576) ;  /* 0x0000000000289947 */ /* 0x000fea0003800000 */
[----:B------:R-:W-:Y:S02]  /*49ef0*/  ULDC UR9, c[0x0][0x634] ;  /* 0x00018d0000097ab9 */ /* 0x000fe40000000800 */
[----:B------:R-:W-:-:S05]  /*49f00*/  IADD3 R3, P1, R15, UR9, RZ ;  /* 0x000000090f037c10 */ /* 0x000fca000ff3e0ff */
[----:B------:R-:W-:-:S04]  /*49f10*/  IMAD.X R13, RZ, RZ, R16, P1 ;  /* 0x000000ffff0d7224 */ /* 0x000fc800008e0610 */
[----:B------:R-:W-:-:S04]  /*49f20*/  IMAD.WIDE.U32 R4, R13, UR10, RZ ;  /* 0x0000000a0d047c25 */ /* 0x000fc8000f8e00ff */
[----:B------:R-:W-:-:S04]  /*49f30*/  IMAD.WIDE.U32 R4, P1, R3, UR11, R4 ;  /* 0x0000000b03047c25 */ /* 0x000fc8000f820004 */
[----:B------:R-:W-:-:S04]  /*49f40*/  IMAD.WIDE.U32 R2, R3, UR10, RZ ;  /* 0x0000000a03027c25 */ /* 0x000fc8000f8e00ff */
[----:B------:R-:W-:Y:S01]  /*49f50*/  IMAD.MOV.U32 R2, RZ, RZ, R5 ;  /* 0x000000ffff027224 */ /* 0x000fe200078e0005 */
[----:B------:R-:W-:Y:S01]  /*49f60*/  IADD3 RZ, P2, R3, R4, RZ ;  /* 0x0000000403ff7210 */ /* 0x000fe20007f5e0ff */
[----:B------:R-:W-:-:S04]  /*49f70*/  IMAD.X R3, RZ, RZ, RZ, P1 ;  /* 0x000000ffff037224 */ /* 0x000fc800008e06ff */
[----:B------:R-:W-:-:S08]  /*49f80*/  IMAD.WIDE.U32.X R2, R13, UR11, R2, P2 ;  /* 0x0000000b0d027c25 */ /* 0x000fd000090e0402 */
.L_x_1576:
[--C-:B------:R-:W-:Y:S01]  /*49f90*/  SHF.R.U64 R10, R2, UR12, R3.reuse ;  /* 0x0000000c020a7c19 */ /* 0x100fe20008001203 */
[----:B------:R-:W-:Y:S01]  /*49fa0*/  ULDC.64 UR10, c[0x0][0x620] ;  /* 0x00018800000a7ab9 */ /* 0x000fe20000000a00 */
[----:B------:R-:W-:Y:S01]  /*49fb0*/  SHF.R.U32.HI R2, RZ, UR12, R3 ;  /* 0x0000000cff027c19 */ /* 0x000fe20008011603 */
[----:B------:R-:W-:Y:S01]  /*49fc0*/  IMAD.MOV.U32 R3, RZ, RZ, R16 ;  /* 0x000000ffff037224 */ /* 0x000fe200078e0010 */
[----:B------:R-:W-:Y:S01]  /*49fd0*/  IADD3 R13, P1, RZ, -R10, RZ ;  /* 0x8000000aff0d7210 */ /* 0x000fe20007f3e0ff */
[----:B------:R-:W-:Y:S01]  /*49fe0*/  FMUL R12, R12, UR14 ;  /* 0x0000000e0c0c7c20 */ /* 0x000fe20008400000 */
[----:B------:R-:W-:Y:S01]  /*49ff0*/  ULDC.64 UR14, c[0x0][0x640] ;  /* 0x00019000000e7ab9 */ /* 0x000fe20000000a00 */
[----:B0-----:R-:W-:Y:S02]  /*4a000*/  R2UR UR9, R9 ;  /* 0x00000000090972ca */ /* 0x001fe400000e0000 */
[----:B------:R-:W-:Y:S02]  /*4a010*/  IADD3.X R2, RZ, ~R2, RZ, P1, !PT ;  /* 0x80000002ff027210 */ /* 0x000fe40000ffe4ff */
[----:B------:R-:W0:Y:S01]  /*4a020*/  F2I.U32.TRUNC.NTZ R12, R12 ;  /* 0x0000000c000c7305 */ /* 0x000e22000020f000 */
[----:B------:R-:W-:-:S02]  /*4a030*/  ISETP.NE.U32.AND P1, PT, RZ, UR14, PT ;  /* 0x0000000eff007c0c */ /* 0x000fc4000bf25070 */
[----:B------:R-:W-:Y:S02]  /*4a040*/  IMAD R2, R2, UR10, RZ ;  /* 0x0000000a02027c24 */ /* 0x000fe4000f8e02ff */
[----:B------:R-:W-:Y:S02]  /*4a050*/  ISETP.NE.AND.EX P1, PT, RZ, UR15, PT, P1 ;  /* 0x0000000fff007c0c */ /* 0x000fe4000bf25310 */
[----:B------:R-:W-:Y:S02]  /*4a060*/  IMAD R5, R13, UR11, R2 ;  /* 0x0000000b0d057c24 */ /* 0x000fe4000f8e0202 */
[----:B------:R-:W-:-:S04]  /*4a070*/  IMAD.MOV.U32 R2, RZ, RZ, R15 ;  /* 0x000000ffff027224 */ /* 0x000fc800078e000f */
[----:B------:R-:W-:Y:S01]  /*4a080*/  IMAD.WIDE.U32 R2, R13, UR10, R2 ;  /* 0x0000000a0d027c25 */ /* 0x000fe2000f8e0002 */
[----:B------:R-:W-:Y:S01]  /*4a090*/  ULDC UR10, c[0x0][0x618] ;  /* 0x00018600000a7ab9 */ /* 0x000fe20000000800 */
[----:B0-----:R-:W-:Y:S02]  /*4a0a0*/  R2UR UR11, R12 ;  /* 0x000000000c0b72ca */ /* 0x001fe400000e0000 */
[----:B------:R-:W-:-:S05]  /*4a0b0*/  IMAD.IADD R3, R3, 0x1, R5 ;  /* 0x0000000103037824 */ /* 0x000fca00078e0205 */
[--C-:B------:R-:W-:Y:S02]  /*4a0c0*/  SHF.R.U64 R9, R2, UR10, R3.reuse ;  /* 0x0000000a02097c19 */ /* 0x100fe40008001203 */
[----:B------:R-:W-:Y:S01]  /*4a0d0*/  SHF.R.U32.HI R2, RZ, UR10, R3 ;  /* 0x0000000aff027c19 */ /* 0x000fe20008011603 */
[----:B------:R-:W-:-:S03]  /*4a0e0*/  ULDC UR10, c[0x0][0x608] ;  /* 0x00018200000a7ab9 */ /* 0x000fc60000000800 */
[--C-:B------:R-:W-:Y:S02]  /*4a0f0*/  SHF.R.U64 R13, R9, UR10, R2.reuse ;  /* 0x0000000a090d7c19 */ /* 0x100fe40008001202 */
[----:B------:R-:W-:Y:S01]  /*4a100*/  SHF.R.U32.HI R2, RZ, UR10, R2 ;  /* 0x0000000aff027c19 */ /* 0x000fe20008011602 */
[----:B------:R-:W-:-:S03]  /*4a110*/  ULDC UR10, c[0x0][0x658] ;  /* 0x00019600000a7ab9 */ /* 0x000fc60000000800 */
[--C-:B------:R-:W-:Y:S02]  /*4a120*/  SHF.R.U64 R12, R13, UR10, R2.reuse ;  /* 0x0000000a0d0c7c19 */ /* 0x100fe40008001202 */
[----:B------:R-:W-:-:S03]  /*4a130*/  SHF.R.U32.HI R15, RZ, UR10, R2 ;  /* 0x0000000aff0f7c19 */ /* 0x000fc60008011602 */
[----:B------:R-:W-:Y:S02]  /*4a140*/  IMAD.MOV.U32 R2, RZ, RZ, R12 ;  /* 0x000000ffff027224 */ /* 0x000fe400078e000c */
[----:B------:R-:W-:Y:S01]  /*4a150*/  IMAD.MOV.U32 R3, RZ, RZ, R15 ;  /* 0x000000ffff037224 */ /* 0x000fe200078e000f */
[----:B------:R-:W-:Y:S06]  /*4a160*/  @!P1 BRA `(.L_x_1577) ;  /* 0x0000000000289947 */ /* 0x000fec0003800000 */
[----:B------:R-:W-:Y:S02]  /*4a170*/  ULDC UR10, c[0x0][0x64c] ;  /* 0x00019300000a7ab9 */ /* 0x000fe40000000800 */
[----:B------:R-:W-:-:S05]  /*4a180*/  IADD3 R3, P1, R12, UR10, RZ ;  /* 0x0000000a0c037c10 */ /* 0x000fca000ff3e0ff */
[----:B------:R-:W-:-:S04]  /*4a190*/  IMAD.X R15, RZ, RZ, R15, P1 ;  /* 0x000000ffff0f7224 */ /* 0x000fc800008e060f */
[----:B------:R-:W-:-:S04]  /*4a1a0*/  IMAD.WIDE.U32 R4, R15, UR14, RZ ;  /* 0x0000000e0f047c25 */ /* 0x000fc8000f8e00ff */
[----:B------:R-:W-:-:S04]  /*4a1b0*/  IMAD.WIDE.U32 R4, P1, R3, UR15, R4 ;  /* 0x0000000f03047c25 */ /* 0x000fc8000f820004 */
[----:B------:R-:W-:Y:S01]  /*4a1c0*/  IMAD.WIDE.U32 R2, R3, UR14, RZ ;  /* 0x0000000e03027c25 */ /* 0x000fe2000f8e00ff */
[----:B------:R-:W-:-:S04]  /*4a1d0*/  MOV R2, R5 ;  /* 0x0000000500027202 */ /* 0x000fc80000000f00 */
[----:B------:R-:W-:Y:S01]  /*4a1e0*/  IADD3 RZ, P2, R3, R4, RZ ;  /* 0x0000000403ff7210 */ /* 0x000fe20007f5e0ff */
[----:B------:R-:W-:-:S04]  /*4a1f0*/  IMAD.X R3, RZ, RZ, RZ, P1 ;  /* 0x000000ffff037224 */ /* 0x000fc800008e06ff */
[----:B------:R-:W-:-:S08]  /*4a200*/  IMAD.WIDE.U32.X R2, R15, UR15, R2, P2 ;  /* 0x0000000f0f027c25 */ /* 0x000fd000090e0402 */
.L_x_1577:
[----:B------:R-:W-:Y:S01]  /*4a210*/  ULDC UR10, c[0x0][0x648] ;  /* 0x00019200000a7ab9 */ /* 0x000fe20000000800 */
[----:B------:R-:W-:Y:S01]  /*4a220*/  UISETP.NE.AND UP0, UPT, UR41, URZ, UPT ;  /* 0x0000003f2900728c */ /* 0x000fe2000bf05270 */
[----:B------:R-:W-:Y:S01]  /*4a230*/  SHF.R.U64 R2, R2, UR10, R3 ;  /* 0x0000000a02027c19 */ /* 0x000fe20008001203 */
[----:B------:R-:W-:Y:S01]  /*4a240*/  ULDC UR10, c[0x0][0x638] ;  /* 0x00018e00000a7ab9 */ /* 0x000fe20000000800 */
[----:B------:R-:W-:Y:S01]  /*4a250*/  UIADD3 UR11, -UR11, URZ, URZ ;  /* 0x0000003f0b0b7290 */ /* 0x000fe2000fffe13f */
[----:B------:R-:W-:Y:S02]  /*4a260*/  LOP3.LUT R13, R13, UR6, RZ, 0xc0, !PT ;  /* 0x000000060d0d7c12 */ /* 0x000fe4000f8ec0ff */
[----:B------:R-:W-:Y:S01]  /*4a270*/  IMAD.MOV R3, RZ, RZ, -R2 ;  /* 0x000000ffff037224 */ /* 0x000fe200078e0a02 */
[----:B------:R-:W-:Y:S02]  /*4a280*/  LOP3.LUT R9, R9, UR4, RZ, 0xc0, !PT ;  /* 0x0000000409097c12 */ /* 0x000fe4000f8ec0ff */
[----:B------:R-:W-:Y:S01]  /*4a290*/  IMAD R5, R2, UR5, R13 ;  /* 0x0000000502057c24 */ /* 0x000fe2000f8e020d */
[----:B------:R-:W-:Y:S01]  /*4a2a0*/  PLOP3.LUT P1, PT, PT, PT, UP0, 0x40, 0x0 ;  /* 0x000000000000781c */ /* 0x000fe20003f2e808 */
[----:B------:R-:W-:Y:S01]  /*4a2b0*/  IMAD R12, R3, UR10, R12 ;  /* 0x0000000a030c7c24 */ /* 0x000fe2000f8e020c */
[----:B------:R-:W-:Y:S01]  /*4a2c0*/  UIADD3 UR10, -UR9, URZ, URZ ;  /* 0x0000003f090a7290 */ /* 0x000fe2000fffe13f */
[----:B------:R-:W-:Y:S01]  /*4a2d0*/  PLOP3.LUT P2, PT, PT, PT, UP0, 0x40, 0x0 ;  /* 0x000000000000781c */ /* 0x000fe20003f4e808 */
[----:B------:R-:W-:Y:S01]  /*4a2e0*/  IMAD.MOV.U32 R3, RZ, RZ, 0x1 ;  /* 0x00000001ff037424 */ /* 0x000fe200078e00ff */
[----:B------:R-:W-:-:S02]  /*4a2f0*/  ULDC UR9, c[0x0][0x144] ;  /* 0x0000510000097ab9 */ /* 0x000fc40000000800 */
[----:B------:R-:W-:-:S03]  /*4a300*/  UIMAD UR8, UR9, UR10, UR8 ;  /* 0x0000000a090872a4 */ /* 0x000fc6000f8e0208 */
[----:B------:R-:W-:Y:S02]  /*4a310*/  ULDC UR9, c[0x0][0x148] ;  /* 0x0000520000097ab9 */ /* 0x000fe40000000800 */
[----:B------:R-:W-:-:S03]  /*4a320*/  @UP0 UIMAD UR8, UR9, UR11, UR13 ;  /* 0x0000000b090802a4 */ /* 0x000fc6000f8e020d */
[----:B------:R-:W-:Y:S02]  /*4a330*/  ULDC UR9, c[0x0][0x600] ;  /* 0x0001800000097ab9 */ /* 0x000fe40000000800 */
[----:B------:R-:W-:Y:S02]  /*4a340*/  IMAD R12, R12, UR9, R9 ;  /* 0x000000090c0c7c24 */ /* 0x000fe4000f8e0209 */
[----:B------:R-:W-:Y:S01]  /*4a350*/  IMAD.U32 R2, RZ, RZ, UR8 ;  /* 0x00000008ff027e24 */ /* 0x000fe2000f8e00ff */
[----:B------:R-:W-:-:S03]  /*4a360*/  ULDC UR8, c[0x0][0x610] ;  /* 0x0001840000087ab9 */ /* 0x000fc60000000800 */
[----:B------:R-:W-:-:S05]  /*4a370*/  IMAD R5, R5, UR8, R2 ;  /* 0x0000000805057c24 */ /* 0x000fca000f8e0202 */
[----:B------:R-:W-:Y:S02]  /*4a380*/  SEL R2, R12, R5, P1 ;  /* 0x000000050c027207 */ /* 0x000fe40000800000 */
[----:B------:R-:W-:-:S07]  /*4a390*/  SEL R5, R5, R12, P2 ;  /* 0x0000000c05057207 */ /* 0x000fce0001000000 */
.L_x_1575:
[----:B------:R-:W-:Y:S05]  /*4a3a0*/  BSYNC B1 ;  /* 0x0000000000017941 */ /* 0x000fea0003800000 */
.L_x_1574:
[----:B------:R-:W-:-:S13]  /*4a3b0*/  LOP3.LUT P1, RZ, R3, 0xff, RZ, 0xc0, !PT ;  /* 0x000000ff03ff7812 */ /* 0x000fda000782c0ff */
[----:B------:R-:W-:Y:S05]  /*4a3c0*/  @P1 BRA `(.L_x_1578) ;  /* 0xfffffff400181947 */ /* 0x000fea000383ffff */
[----:B------:R-:W-:Y:S05]  /*4a3d0*/  BSYNC B0 ;  /* 0x0000000000007941 */ /* 0x000fea0003800000 */
.L_x_1566:
[----:B------:R-:W-:-:S03]  /*4a3e0*/  UMOV UR8, 0xffffffff ;  /* 0xffffffff00087882 */ /* 0x000fc60000000000 */
[----:B------:R-:W-:Y:S05]  /*4a3f0*/  BRA.DIV UR8, `(.L_x_1579) ;  /* 0x00000006081c7947 */ /* 0x000fea000b800000 */
[----:B------:R-:W-:-:S13]  /*4a400*/  ELECT P6, URZ, PT ;  /* 0x00000000003f782f */ /* 0x000fda00038c0000 */
.L_x_1593:
[----:B------:R-:W-:Y:S04]  /*4a410*/  BSSY B0, `(.L_x_1580) ;  /* 0x000002c000007945 */ /* 0x000fe80003800000 */
[----:B------:R-:W-:Y:S05]  /*4a420*/  @!P6 BRA `(.L_x_1581) ;  /* 0x0000000000a8e947 */ /* 0x000fea0003800000 */
[----:B------:R-:W-:-:S04]  /*4a430*/  ULOP3.LUT UR8, UR40, 0x2, URZ, 0xfc, !UPT ;  /* 0x0000000228087892 */ /* 0x000fc8000f8efc3f */
[----:B------:R-:W-:-:S06]  /*4a440*/  UISETP.NE.AND UP0, UPT, UR8, 0x3, UPT ;  /* 0x000000030800788c */ /* 0x000fcc000bf05270 */
[----:B------:R-:W-:-:S13]  /*4a450*/  PLOP3.LUT P0, PT, PT, PT, UP0, 0x80, 0x0 ;  /* 0x000000000000781c */ /* 0x000fda0003f0f008 */
[----:B------:R-:W-:Y:S05]  /*4a460*/  @!P0 BRA `(.L_x_1582) ;  /* 0x0000000000048947 */ /* 0x000fea0003800000 */
[----:B------:R-:W-:Y:S01]  /*4a470*/  BPT.TRAP 0x1 ;  /* 0x000000040000795c */ /* 0x000fe20000300000 */
.L_x_1582:
[----:B------:R-:W0:Y:S01]  /*4a480*/  S2R R3, SR_CgaCtaId ;  /* 0x0000000000037919 */ /* 0x000e220000008800 */
[----:B------:R-:W-:-:S04]  /*4a490*/  MOV R2, 0x400 ;  /* 0x0000040000027802 */ /* 0x000fc80000000f00 */
[----:B0-----:R-:W-:Y:S02]  /*4a4a0*/  LEA R3, R3, R2, 0x18 ;  /* 0x0000000203037211 */ /* 0x001fe400078ec0ff */
[----:B------:R-:W-:-:S03]  /*4a4b0*/  SHF.L.U32 R2, R0, 0x1f, RZ ;  /* 0x0000001f00027819 */ /* 0x000fc600000006ff */
[----:B------:R-:W-:-:S04]  /*4a4c0*/  VIADD R3, R3, 0x20 ;  /* 0x0000002003037836 */ /* 0x000fc80000000000 */
[----:B------:R-:W-:-:S04]  /*4a4d0*/  IMAD R5, R6, 0x8, R3 ;  /* 0x0000000806057824 */ /* 0x000fc800078e0203 */
[----:B------:R-:W0:Y:S02]  /*4a4e0*/  SYNCS.PHASECHK.TRANS64.TRYWAIT P0, [R5+URZ], R2 ;  /* 0x00000002050075a7 */ /* 0x000e24000800017f */
[----:B0-----:R-:W-:Y:S05]  /*4a4f0*/  @!P0 BRA `(.L_x_1583) ;  /* 0x0000000000fc8947 */ /* 0x001fea0003800000 */
.L_x_1594:
[----:B------:R-:W-:-:S05]  /*4a500*/  VIADD R6, R6, 0x1 ;  /* 0x0000000106067836 */ /* 0x000fca0000000000 */
[----:B------:R-:W-:-:S04]  /*4a510*/  ISETP.NE.AND P0, PT, R6, 0x4, PT ;  /* 0x000000040600780c */ /* 0x000fc80003f05270 */
[----:B0-----:R-:W-:Y:S02]  /*4a520*/  SEL R5, RZ, 0x1, P0 ;  /* 0x00000001ff057807 */ /* 0x001fe40000000000 */
[----:B------:R-:W-:Y:S02]  /*4a530*/  SEL R6, R6, RZ, P0 ;  /* 0x000000ff06067207 */ /* 0x000fe40000000000 */
[----:B------:R-:W-:-:S03]  /*4a540*/  LOP3.LUT R5, R0, R5, RZ, 0x3c, !PT ;  /* 0x0000000500057212 */ /* 0x000fc600078e3cff */
[----:B------:R-:W-:Y:S01]  /*4a550*/  IMAD R7, R6, 0x8, R3 ;  /* 0x0000000806077824 */ /* 0x000fe200078e0203 */
[----:B------:R-:W-:-:S04]  /*4a560*/  SHF.L.U32 R0, R5, 0x1f, RZ ;  /* 0x0000001f05007819 */ /* 0x000fc800000006ff */
[----:B------:R-:W0:Y:S02]  /*4a570*/  SYNCS.PHASECHK.TRANS64.TRYWAIT P0, [R7+URZ], R0 ;  /* 0x00000000070075a7 */ /* 0x000e24000800017f */
[----:B0-----:R-:W-:Y:S05]  /*4a580*/  @!P0 BRA `(.L_x_1584) ;  /* 0x0000000000ec8947 */ /* 0x001fea0003800000 */
.L_x_1595:
[----:B0-----:R-:W-:-:S04]  /*4a590*/  IADD3 R0, R6, 0x1, RZ ;  /* 0x0000000106007810 */ /* 0x001fc80007ffe0ff */
[----:B------:R-:W-:-:S04]  /*4a5a0*/  ISETP.NE.AND P0, PT, R0, 0x4, PT ;  /* 0x000000040000780c */ /* 0x000fc80003f05270 */
[----:B------:R-:W-:Y:S02]  /*4a5b0*/  SEL R2, RZ, 0x1, P0 ;  /* 0x00000001ff027807 */ /* 0x000fe40000000000 */
[----:B------:R-:W-:Y:S02]  /*4a5c0*/  SEL R4, R0, RZ, P0 ;  /* 0x000000ff00047207 */ /* 0x000fe40000000000 */
[----:B------:R-:W-:-:S03]  /*4a5d0*/  LOP3.LUT R5, R5, R2, RZ, 0x3c, !PT ;  /* 0x0000000205057212 */ /* 0x000fc600078e3cff */
[----:B------:R-:W-:Y:S01]  /*4a5e0*/  IMAD R7, R4, 0x8, R3 ;  /* 0x0000000804077824 */ /* 0x000fe200078e0203 */
[----:B------:R-:W-:-:S04]  /*4a5f0*/  SHF.L.U32 R0, R5, 0x1f, RZ ;  /* 0x0000001f05007819 */ /* 0x000fc800000006ff */
[----:B------:R-:W0:Y:S02]  /*4a600*/  SYNCS.PHASECHK.TRANS64.TRYWAIT P0, [R7+URZ], R0 ;  /* 0x00000000070075a7 */ /* 0x000e24000800017f */
[----:B0-----:R-:W-:Y:S05]  /*4a610*/  @!P0 BRA `(.L_x_1585) ;  /* 0x0000000000dc8947 */ /* 0x001fea0003800000 */
.L_x_1596:
[----:B0-----:R-:W-:-:S05]  /*4a620*/  VIADD R0, R4, 0x1 ;  /* 0x0000000104007836 */ /* 0x001fca0000000000 */
[----:B------:R-:W-:-:S04]  /*4a630*/  ISETP.NE.AND P0, PT, R0, 0x4, PT ;  /* 0x000000040000780c */ /* 0x000fc80003f05270 */
[----:B------:R-:W-:Y:S02]  /*4a640*/  SEL R2, RZ, 0x1, P0 ;  /* 0x00000001ff027807 */ /* 0x000fe40000000000 */
[----:B------:R-:W-:Y:S02]  /*4a650*/  SEL R0, R0, RZ, P0 ;  /* 0x000000ff00007207 */ /* 0x000fe40000000000 */
[----:B------:R-:W-:-:S03]  /*4a660*/  LOP3.LUT R2, R5, R2, RZ, 0x3c, !PT ;  /* 0x0000000205027212 */ /* 0x000fc600078e3cff */
[----:B------:R-:W-:Y:S01]  /*4a670*/  IMAD R3, R0, 0x8, R3 ;  /* 0x0000000800037824 */ /* 0x000fe200078e0203 */
[----:B------:R-:W-:-:S07]  /*4a680*/  SHF.L.U32 R0, R2, 0x1f, RZ ;  /* 0x0000001f02007819 */ /* 0x000fce00000006ff */
.L_x_1586:
[----:B0-----:R0:W1:Y:S02]  /*4a690*/  SYNCS.PHASECHK.TRANS64.TRYWAIT P0, [R3+URZ], R0 ;  /* 0x00000000030075a7 */ /* 0x001064000800017f */
[----:B-1----:R-:W-:Y:S05]  /*4a6a0*/  @!P0 NANOSLEEP.SYNCS 0x989680 ;  /* 0x009896800000895d */ /* 0x002fea0003900000 */
[----:B------:R-:W1:Y:S02]  /*4a6b0*/  @!P0 SYNCS.PHASECHK.TRANS64 P0, [R3+URZ], R0 ;  /* 0x00000000030085a7 */ /* 0x000e64000800007f */
[----:B-1----:R-:W-:Y:S05]  /*4a6c0*/  @!P0 BRA `(.L_x_1586) ;  /* 0xfffffffc00f08947 */ /* 0x002fea000383ffff */
.L_x_1581:
[----:B------:R-:W-:Y:S05]  /*4a6d0*/  BSYNC B0 ;  /* 0x0000000000007941 */ /* 0x000fea0003800000 */
.L_x_1580:
[----:B------:R-:W-:Y:S05]  /*4a6e0*/  EXIT ;  /* 0x000000000000794d */ /* 0x000fea0003800000 */
.L_x_17:
[----:B-1----:R1:W4:Y:S02]  /*4a6f0*/  SYNCS.PHASECHK.TRANS64.TRYWAIT P1, [R3+URZ], R0 ;  /* 0x00000000030075a7 */ /* 0x002324000802017f */
[----:B----4-:R-:W-:Y:S05]  /*4a700*/  @!P1 NANOSLEEP.SYNCS 0x989680 ;  /* 0x009896800000995d */ /* 0x010fea0003900000 */
[----:B------:R-:W4:Y:S02]  /*4a710*/  @!P1 SYNCS.PHASECHK.TRANS64 P1, [R3+URZ], R0 ;  /* 0x00000000030095a7 */ /* 0x000f24000802007f */
[----:B----4-:R-:W-:Y:S05]  /*4a720*/  @!P1 BRA `(.L_x_17) ;  /* 0xfffffffc00f09947 */ /* 0x010fea000383ffff */
[----:B------:R-:W-:Y:S05]  /*4a730*/  BRA `(.L_x_16) ;  /* 0xfffffb6c00387947 */ /* 0x000fea000383ffff */
.L_x_22:
[----:B-1----:R-:W-:-:S04]  /*4a740*/  IMAD.U32 R6, RZ, RZ, UR4 ;  /* 0x00000004ff067e24 */ /* 0x002fc8000f8e00ff */
[----:B------:R1:W2:Y:S03]  /*4a750*/  SYNCS.PHASECHK.TRANS64.TRYWAIT P1, [R6+URZ], R4 ;  /* 0x00000004060075a7 */ /* 0x0002a6000802017f */
[----:B--2---:R-:W-:Y:S05]  /*4a760*/  @!P1 NANOSLEEP.SYNCS 0x989680 ;  /* 0x009896800000995d */ /* 0x004fea0003900000 */
[----:B------:R-:W2:Y:S02]  /*4a770*/  @!P1 SYNCS.PHASECHK.TRANS64 P1, [R6+URZ], R4 ;  /* 0x00000004060095a7 */ /* 0x000ea4000802007f */
[----:B--2---:R-:W-:Y:S05]  /*4a780*/  @!P1 BRA `(.L_x_22) ;  /* 0xfffffffc00ec9947 */ /* 0x004fea000383ffff */
[----:B------:R-:W-:Y:S05]  /*4a790*/  BRA `(.L_x_21) ;  /* 0xfffffbec00007947 */ /* 0x000fea000383ffff */
.L_x_1567:
[----:B------:R-:W-:Y:S01]  /*4a7a0*/  BSSY B1, `(.L_x_1587) ;  /* 0x0000006000017945 */ /* 0x000fe20003800000 */
[----:B------:R-:W-:-:S07]  /*4a7b0*/  IMAD.MOV.U32 R15, RZ, RZ, -0x1 ;  /* 0xffffffffff0f7424 */ /* 0x000fce00078e00ff */
[----:B------:R-:W-:Y:S05]  /*4a7c0*/  WARPSYNC.COLLECTIVE R15, `(.L_x_1588) ;  /* 0x000000000f0c7348 */ /* 0x000fea0003c00000 */
[----:B------:R-:W-:Y:S02]  /*4a7d0*/  ELECT P6, UR62, PT ;  /* 0x00000000003e782f */ /* 0x000fe400038c0000 */
[----:B------:R-:W-:Y:S01]  /*4a7e0*/  MOV R14, UR62 ;  /* 0x0000003e000e7c02 */ /* 0x000fe20008000f00 */
[----:B------:R-:W-:Y:S10]  /*4a7f0*/  ENDCOLLECTIVE ;  /* 0x000000000000791b */ /* 0x000ff40003800000 */
.L_x_1588:
[----:B------:R-:W-:Y:S05]  /*4a800*/  BSYNC B1 ;  /* 0x0000000000017941 */ /* 0x000fea0003800000 */
.L_x_1587:
[----:B------:R-:W-:Y:S05]  /*4a810*/  BRA `(.L_x_1589) ;  /* 0xfffffff000107947 */ /* 0x000fea000383ffff */
.L_x_1570:
[----:B-1----:R1:W2:Y:S02]  /*4a820*/  SYNCS.PHASECHK.TRANS64.TRYWAIT P1, [R15+URZ+0x20], R12 ;  /* 0x0000200c0f0075a7 */ /* 0x0022a4000802017f */
[----:B--2---:R-:W-:Y:S05]  /*4a830*/  @!P1 NANOSLEEP.SYNCS 0x989680 ;  /* 0x009896800000995d */ /* 0x004fea0003900000 */
[----:B------:R-:W2:Y:S02]  /*4a840*/  @!P1 SYNCS.PHASECHK.TRANS64 P1, [R15+URZ+0x20], R12 ;  /* 0x0000200c0f0095a7 */ /* 0x000ea4000802007f */
[----:B--2---:R-:W-:Y:S05]  /*4a850*/  @!P1 BRA `(.L_x_1570) ;  /* 0xfffffffc00f09947 */ /* 0x004fea000383ffff */
[----:B------:R-:W-:Y:S05]  /*4a860*/  BRA `(.L_x_1590) ;  /* 0xfffffff000447947 */ /* 0x000fea000383ffff */
.L_x_1579:
[----:B------:R-:W-:Y:S01]  /*4a870*/  BSSY B0, `(.L_x_1591) ;  /* 0x0000006000007945 */ /* 0x000fe20003800000 */
[----:B------:R-:W-:-:S07]  /*4a880*/  IMAD.MOV.U32 R15, RZ, RZ, -0x1 ;  /* 0xffffffffff0f7424 */ /* 0x000fce00078e00ff */
[----:B------:R-:W-:Y:S05]  /*4a890*/  WARPSYNC.COLLECTIVE R15, `(.L_x_1592) ;  /* 0x000000000f0c7348 */ /* 0x000fea0003c00000 */
[----:B------:R-:W-:Y:S02]  /*4a8a0*/  ELECT P6, UR62, PT ;  /* 0x00000000003e782f */ /* 0x000fe400038c0000 */
[----:B------:R-:W-:Y:S01]  /*4a8b0*/  MOV R14, UR62 ;  /* 0x0000003e000e7c02 */ /* 0x000fe20008000f00 */
[----:B------:R-:W-:Y:S10]  /*4a8c0*/  ENDCOLLECTIVE ;  /* 0x000000000000791b */ /* 0x000ff40003800000 */
.L_x_1592:
[----:B------:R-:W-:Y:S05]  /*4a8d0*/  BSYNC B0 ;  /* 0x0000000000007941 */ /* 0x000fea0003800000 */
.L_x_1591:
[----:B------:R-:W-:Y:S05]  /*4a8e0*/  BRA `(.L_x_1593) ;  /* 0xfffffff800c87947 */ /* 0x000fea000383ffff */
.L_x_1583:
[----:B0-----:R0:W1:Y:S02]  /*4a8f0*/  SYNCS.PHASECHK.TRANS64.TRYWAIT P0, [R5+URZ], R2 ;  /* 0x00000002050075a7 */ /* 0x001064000800017f */
[----:B-1----:R-:W-:Y:S05]  /*4a900*/  @!P0 NANOSLEEP.SYNCS 0x989680 ;  /* 0x009896800000895d */ /* 0x002fea0003900000 */
[----:B------:R-:W1:Y:S02]  /*4a910*/  @!P0 SYNCS.PHASECHK.TRANS64 P0, [R5+URZ], R2 ;  /* 0x00000002050085a7 */ /* 0x000e64000800007f */
[----:B-1----:R-:W-:Y:S05]  /*4a920*/  @!P0 BRA `(.L_x_1583) ;  /* 0xfffffffc00f08947 */ /* 0x002fea000383ffff */
[----:B------:R-:W-:Y:S05]  /*4a930*/  BRA `(.L_x_1594) ;  /* 0xfffffff800f07947 */ /* 0x000fea000383ffff */
.L_x_1584:
[----:B0-----:R0:W1:Y:S02]  /*4a940*/  SYNCS.PHASECHK.TRANS64.TRYWAIT P0, [R7+URZ], R0 ;  /* 0x00000000070075a7 */ /* 0x001064000800017f */
[----:B-1----:R-:W-:Y:S05]  /*4a950*/  @!P0 NANOSLEEP.SYNCS 0x989680 ;  /* 0x009896800000895d */ /* 0x002fea0003900000 */
[----:B------:R-:W1:Y:S02]  /*4a960*/  @!P0 SYNCS.PHASECHK.TRANS64 P0, [R7+URZ], R0 ;  /* 0x00000000070085a7 */ /* 0x000e64000800007f */
[----:B-1----:R-:W-:Y:S05]  /*4a970*/  @!P0 BRA `(.L_x_1584) ;  /* 0xfffffffc00f08947 */ /* 0x002fea000383ffff */
[----:B------:R-:W-:Y:S05]  /*4a980*/  BRA `(.L_x_1595) ;  /* 0xfffffffc00007947 */ /* 0x000fea000383ffff */
.L_x_1585:
[----:B0-----:R0:W1:Y:S02]  /*4a990*/  SYNCS.PHASECHK.TRANS64.TRYWAIT P0, [R7+URZ], R0 ;  /* 0x00000000070075a7 */ /* 0x001064000800017f */
[----:B-1----:R-:W-:Y:S05]  /*4a9a0*/  @!P0 NANOSLEEP.SYNCS 0x989680 ;  /* 0x009896800000895d */ /* 0x002fea0003900000 */
[----:B------:R-:W1:Y:S02]  /*4a9b0*/  @!P0 SYNCS.PHASECHK.TRANS64 P0, [R7+URZ], R0 ;  /* 0x00000000070085a7 */ /* 0x000e64000800007f */
[----:B-1----:R-:W-:Y:S05]  /*4a9c0*/  @!P0 BRA `(.L_x_1585) ;  /* 0xfffffffc00f08947 */ /* 0x002fea000383ffff */
[----:B------:R-:W-:Y:S05]  /*4a9d0*/  BRA `(.L_x_1596) ;  /* 0xfffffffc00107947 */ /* 0x000fea000383ffff */
.L_x_1597:
[----:B------:R-:W-:-:S00]  /*4a9e0*/  BRA `(.L_x_1597) ;  /* 0xfffffffc00fc7947 */ /* 0x000fc0000383ffff */
[----:B------:R-:W-:-:S00]  /*4a9f0*/  NOP ;  /* 0x0000000000007918 */ /* 0x000fc00000000000 */
        /* <DEDUP_REMOVED lines=8> */
.L_x_1598:


//--------------------- .nv.global.init           --------------------------
	.section	.nv.global.init,"aw",@progbits
.nv.global.init:
	.type		$str$22,@object
	.size		$str$22,($str$23 - $str$22)
$str$22:
        /*0000*/ 	.byte	0x6b, 0x5f, 0x74, 0x69, 0x6c, 0x65, 0x5f, 0x63, 0x6f, 0x75, 0x6e, 0x74, 0x20, 0x3e, 0x3d, 0x20
        /*0010*/ 	.byte	0x31, 0x00
	.type		$str$23,@object
	.size		$str$23,(__unnamed_1 - $str$23)
$str$23:
        /*0012*/ 	.byte	0x2f, 0x74, 0x6d, 0x70, 0x2f, 0x63, 0x75, 0x74, 0x6c, 0x61, 0x73, 0x73, 0x5f, 0x73, 0x77, 0x65
        /*0022*/ 	.byte	0x65, 0x70, 0x5f, 0x73, 0x72, 0x63, 0x2f, 0x69, 0x6e, 0x63, 0x6c, 0x75, 0x64, 0x65, 0x2f, 0x63
        /*0032*/ 	.byte	0x75, 0x74, 0x6c, 0x61, 0x73, 0x73, 0x2f, 0x67, 0x65, 0x6d, 0x6d, 0x2f, 0x63, 0x6f, 0x6c, 0x6c
        /*0042*/ 	.byte	0x65, 0x63, 0x74, 0x69, 0x76, 0x65, 0x2f, 0x73, 0x6d, 0x39, 0x30, 0x5f, 0x6d, 0x6d, 0x61, 0x5f
        /*0052*/ 	.byte	0x74, 0x6d, 0x61, 0x5f, 0x67, 0x6d, 0x6d, 0x61, 0x5f, 0x73, 0x73, 0x5f, 0x77, 0x61, 0x72, 0x70
        /*0062*/ 	.byte	0x73, 0x70, 0x65, 0x63, 0x69, 0x61, 0x6c, 0x69, 0x7a, 0x65, 0x64, 0x2e, 0x68, 0x70, 0x70, 0x00
	.type		__unnamed_1,@object
	.size		__unnamed_1,(.L_0 - __unnamed_1)
__unnamed_1:
        /* <DEDUP_REMOVED lines=181> */
        /*0bc2*/ 	.byte	0x69, 0x64, 0x65, 0x6e, 0x74, 0x69, 0x74, 0x79, 0x5d, 0x00
.L_0:


//--------------------- .nv.shared._ZN7cutlass13device_kernelINS_4gemm6kernel13GemmUniversalIN4cute5tupleIJiiiiEEENS1_10collective13CollectiveMmaINS1_34MainloopSm90TmaGmmaWarpSpecializedILi4ENS5_IJNS4_1CILi1EEESB_SB_EEENS1_35KernelTmaWarpSpecializedCooperativeEEENS5_IJNSA_ILi384EEENSA_ILi512EEENSA_ILi32EEEEEENS_10bfloat16_tENS5_IJlSB_lEEESJ_SK_NS4_8TiledMMAINS4_8MMA_AtomIJNS4_4SM904GMMA28MMA_64x256x16_F32BF16BF16_SSILNSO_5MajorE0ELSQ_0ELNSO_7ScaleInE1ELSR_1EEEEEENS4_6LayoutINS5_IJNSA_ILi2EEESB_SB_EEENS5_IJSB_NSA_ILi0EEESX_EEEEENS5_IJNS4_10UnderscoreES10_S10_EEEEENS4_13SM90_TMA_LOADENS4_14ComposedLayoutINS4_7SwizzleILi2ELi4ELi3EEENS4_18smem_ptr_flag_bitsILi16EEENSU_INS5_IJNSA_ILi8EEESH_EEENS5_IJSH_SB_EEEEEEEvNS4_8identityES13_S1D_vS1E_EENS_8epilogue10collective6detail29Sm90TmaWarpSpecializedAdapterINS1H_15DefaultEpilogueISJ_SK_SK_NS1G_6thread17LinearCombinationISJ_Li1EffLNS1L_9ScaleType4KindE0ELNS_15FloatRoundStyleE2ESJ_EENS1_15EpilogueDefaultEEEEEvvEEEEvNT_6ParamsE --------------------------
	.section	.nv.shared._ZN7cutlass13device_kernelINS_4gemm6kernel13GemmUniversalIN4cute5tupleIJiiiiEEENS1_10collective13CollectiveMmaINS1_34MainloopSm90TmaGmmaWarpSpecializedILi4ENS5_IJNS4_1CILi1EEESB_SB_EEENS1_35KernelTmaWarpSpecializedCooperativeEEENS5_IJNSA_ILi384EEENSA_ILi512EEENSA_ILi32EEEEEENS_10bfloat16_tENS5_IJlSB_lEEESJ_SK_NS4_8TiledMMAINS4_8MMA_AtomIJNS4_4SM904GMMA28MMA_64x256x16_F32BF16BF16_SSILNSO_5MajorE0ELSQ_0ELNSO_7ScaleInE1ELSR_1EEEEEENS4_6LayoutINS5_IJNSA_ILi2EEESB_SB_EEENS5_IJSB_NSA_ILi0EEESX_EEEEENS5_IJNS4_10UnderscoreES10_S10_EEEEENS4_13SM90_TMA_LOADENS4_14ComposedLayoutINS4_7SwizzleILi2ELi4ELi3EEENS4_18smem_ptr_flag_bitsILi16EEENSU_INS5_IJNSA_ILi8EEESH_EEENS5_IJSH_SB_EEEEEEEvNS4_8identityES13_S1D_vS1E_EENS_8epilogue10collective6detail29Sm90TmaWarpSpecializedAdapterINS1H_15DefaultEpilogueISJ_SK_SK_NS1G_6thread17LinearCombinationISJ_Li1EffLNS1L_9ScaleType4KindE0ELNS_15FloatRoundStyleE2ESJ_EENS1_15EpilogueDefaultEEEEEvvEEEEvNT_6ParamsE,"aw",@nobits
	.sectionflags	@""
	.align	16
	.zero		1024


//--------------------- .nv.shared.reserved.0     --------------------------
	.section	.nv.shared.reserved.0,"aw",@nobits
	.weak		__nv_reservedSMEM_offset_0_alias
	.size		__nv_reservedSMEM_offset_0_alias, 0, 0
	.other		__nv_reservedSMEM_offset_0_alias,@"STO_CUDA_RESERVED_SHARED STV_DEFAULT"
__nv_reservedSMEM_offset_0_alias:
	.zero		0


//--------------------- .nv.global                --------------------------
	.section	.nv.global,"aw",@nobits
.nv.global:
	.type		_ZN40_INTERNAL_5cadb81e_4_k_cu_401ba61e_151554cute1_E,@object
	.size		_ZN40_INTERNAL_5cadb81e_4_k_cu_401ba61e_151554cute1_E,(_ZN40_INTERNAL_5cadb81e_4_k_cu_401ba61e_151554cuda3std3__45__cpo6cbeginE - _ZN40_INTERNAL_5cadb81e_4_k_cu_401ba61e_151554cute1_E)
_ZN40_INTERNAL_5cadb81e_4_k_cu_401ba61e_151554cute1_E:
	.zero		1
	.type		_ZN40_INTERNAL_5cadb81e_4_k_cu_401ba61e_151554cuda3std3__45__cpo6cbeginE,@object
	.size		_ZN40_INTERNAL_5cadb81e_4_k_cu_401ba61e_151554cuda3std3__45__cpo6cbeginE,(_ZN40_INTERNAL_5cadb81e_4_k_cu_401ba61e_151554cuda3std3__48in_placeE - _ZN40_INTERNAL_5cadb81e_4_k_cu_401ba61e_151554cuda3std3__45__cpo6cbeginE)
_ZN40_INTERNAL_5cadb81e_4_k_cu_401ba61e_151554cuda3std3__45__cpo6cbeginE:
	.zero		1
	.type		_ZN40_INTERNAL_5cadb81e_4_k_cu_401ba61e_151554cuda3std3__48in_placeE,@object
	.size		_ZN40_INTERNAL_5cadb81e_4_k_cu_401ba61e_151554cuda3std3__48in_placeE,(_ZN40_INTERNAL_5cadb81e_4_k_cu_401ba61e_151554cuda3std6ranges3__45__cpo9iter_moveE - _ZN40_INTERNAL_5cadb81e_4_k_cu_401ba61e_151554cuda3std3__48in_placeE)
_ZN40_INTERNAL_5cadb81e_4_k_cu_401ba61e_151554cuda3std3__48in_placeE:
	.zero		1
	.type		_ZN40_INTERNAL_5cadb81e_4_k_cu_401ba61e_151554cuda3std6ranges3__45__cpo9iter_moveE,@object
	.size		_ZN40_INTERNAL_5cadb81e_4_k_cu_401ba61e_151554cuda3std6ranges3__45__cpo9iter_moveE,(_ZN40_INTERNAL_5cadb81e_4_k_cu_401ba61e_151554cuda3std3__45__cpo5beginE - _ZN40_INTERNAL_5cadb81e_4_k_cu_401ba61e_151554cuda3std6ranges3__45__cpo9iter_moveE)
_ZN40_INTERNAL_5cadb81e_4_k_cu_401ba61e_151554cuda3std6ranges3__45__cpo9iter_moveE:
	.zero		1
	.type		_ZN40_INTERNAL_5cadb81e_4_k_cu_401ba61e_151554cuda3std3__45__cpo5beginE,@object
	.size		_ZN40_INTERNAL_5cadb81e_4_k_cu_401ba61e_151554cuda3std3__45__cpo5beginE,(_ZN40_INTERNAL_5cadb81e_4_k_cu_401ba61e_151554cuda3std3__442_GLOBAL__N__5cadb81e_4_k_cu_401ba61e_151556ignoreE - _ZN40_INTERNAL_5cadb81e_4_k_cu_401ba61e_151554cuda3std3__45__cpo5beginE)
_ZN40_INTERNAL_5cadb81e_4_k_cu_401ba61e_151554cuda3std3__45__cpo5beginE:
	.zero		1
	.type		_ZN40_INTERNAL_5cadb81e_4_k_cu_401ba61e_151554cuda3std3__442_GLOBAL__N__5cadb81e_4_k_cu_401ba61e_151556ignoreE,@object
	.size		_ZN40_INTERNAL_5cadb81e_4_k_cu_401ba61e_151554cuda3std3__442_GLOBAL__N__5cadb81e_4_k_cu_401ba61e_151556ignoreE,(_ZN40_INTERNAL_5cadb81e_4_k_cu_401ba61e_151554cute7productE - _ZN40_INTERNAL_5cadb81e_4_k_cu_401ba61e_151554cuda3std3__442_GLOBAL__N__5cadb81e_4_k_cu_401ba61e_151556ignoreE)
_ZN40_INTERNAL_5cadb81e_4_k_cu_401ba61e_151554cuda3std3__442_GLOBAL__N__5cadb81e_4_k_cu_401ba61e_151556ignoreE:
	.zero		1
	.type		_ZN40_INTERNAL_5cadb81e_4_k_cu_401ba61e_151554cute7productE,@object
	.size		_ZN40_INTERNAL_5cadb81e_4_k_cu_401ba61e_151554cute7productE,(_ZN40_INTERNAL_5cadb81e_4_k_cu_401ba61e_151554cuda3std3__45__cpo3endE - _ZN40_INTERNAL_5cadb81e_4_k_cu_401ba61e_151554cute7productE)
_ZN40_INTERNAL_5cadb81e_4_k_cu_401ba61e_151554cute7productE:
	.zero		1
	.type		_ZN40_INTERNAL_5cadb81e_4_k_cu_401ba61e_151554cuda3std3__45__cpo3endE,@object
	.size		_ZN40_INTERNAL_5cadb81e_4_k_cu_401ba61e_151554cuda3std3__45__cpo3endE,(_ZN40_INTERNAL_5cadb81e_4_k_cu_401ba61e_151554cuda3std3__419piecewise_constructE - _ZN40_INTERNAL_5cadb81e_4_k_cu_401ba61e_151554cuda3std3__45__cpo3endE)
_ZN40_INTERNAL_5cadb81e_4_k_cu_401ba61e_151554cuda3std3__45__cpo3endE:
	.zero		1
	.type		_ZN40_INTERNAL_5cadb81e_4_k_cu_401ba61e_151554cuda3std3__419piecewise_constructE,@object
	.size		_ZN40_INTERNAL_5cadb81e_4_k_cu_401ba61e_151554cuda3std3__419piecewise_constructE,(_ZN40_INTERNAL_5cadb81e_4_k_cu_401ba61e_151554cuda3std3__45__cpo4cendE - _ZN40_INTERNAL_5cadb81e_4_k_cu_401ba61e_151554cuda3std3__419piecewise_constructE)
_ZN40_INTERNAL_5cadb81e_4_k_cu_401ba61e_151554cuda3std3__419piecewise_constructE:
	.zero		1
	.type		_ZN40_INTERNAL_5cadb81e_4_k_cu_401ba61e_151554cuda3std3__45__cpo4cendE,@object
	.size		_ZN40_INTERNAL_5cadb81e_4_k_cu_401ba61e_151554cuda3std3__45__cpo4cendE,(_ZN40_INTERNAL_5cadb81e_4_k_cu_401ba61e_151554cuda3std6ranges3__45__cpo4swapE - _ZN40_INTERNAL_5cadb81e_4_k_cu_401ba61e_151554cuda3std3__45__cpo4cendE)
_ZN40_INTERNAL_5cadb81e_4_k_cu_401ba61e_151554cuda3std3__45__cpo4cendE:
	.zero		1
	.type		_ZN40_INTERNAL_5cadb81e_4_k_cu_401ba61e_151554cuda3std6ranges3__45__cpo4swapE,@object
	.size		_ZN40_INTERNAL_5cadb81e_4_k_cu_401ba61e_151554cuda3std6ranges3__45__cpo4swapE,(.L_8 - _ZN40_INTERNAL_5cadb81e_4_k_cu_401ba61e_151554cuda3std6ranges3__45__cpo4swapE)
_ZN40_INTERNAL_5cadb81e_4_k_cu_401ba61e_151554cuda3std6ranges3__45__cpo4swapE:
	.zero		1
.L_8:


//--------------------- .nv.constant0._ZN7cutlass13device_kernelINS_4gemm6kernel13GemmUniversalIN4cute5tupleIJiiiiEEENS1_10collective13CollectiveMmaINS1_34MainloopSm90TmaGmmaWarpSpecializedILi4ENS5_IJNS4_1CILi1EEESB_SB_EEENS1_35KernelTmaWarpSpecializedCooperativeEEENS5_IJNSA_ILi384EEENSA_ILi512EEENSA_ILi32EEEEEENS_10bfloat16_tENS5_IJlSB_lEEESJ_SK_NS4_8TiledMMAINS4_8MMA_AtomIJNS4_4SM904GMMA28MMA_64x256x16_F32BF16BF16_SSILNSO_5MajorE0ELSQ_0ELNSO_7ScaleInE1ELSR_1EEEEEENS4_6LayoutINS5_IJNSA_ILi2EEESB_SB_EEENS5_IJSB_NSA_ILi0EEESX_EEEEENS5_IJNS4_10UnderscoreES10_S10_EEEEENS4_13SM90_TMA_LOADENS4_14ComposedLayoutINS4_7SwizzleILi2ELi4ELi3EEENS4_18smem_ptr_flag_bitsILi16EEENSU_INS5_IJNSA_ILi8EEESH_EEENS5_IJSH_SB_EEEEEEEvNS4_8identityES13_S1D_vS1E_EENS_8epilogue10collective6detail29Sm90TmaWarpSpecializedAdapterINS1H_15DefaultEpilogueISJ_SK_SK_NS1G_6thread17LinearCombinationISJ_Li1EffLNS1L_9ScaleType4KindE0ELNS_15FloatRoundStyleE2ESJ_EENS1_15EpilogueDefaultEEEEEvvEEEEvNT_6ParamsE --------------------------
	.section	.nv.constant0._ZN7cutlass13device_kernelINS_4gemm6kernel13GemmUniversalIN4cute5tupleIJiiiiEEENS1_10collective13CollectiveMmaINS1_34MainloopSm90TmaGmmaWarpSpecializedILi4ENS5_IJNS4_1CILi1EEESB_SB_EEENS1_35KernelTmaWarpSpecializedCooperativeEEENS5_IJNSA_ILi384EEENSA_ILi512EEENSA_ILi32EEEEEENS_10bfloat16_tENS5_IJlSB_lEEESJ_SK_NS4_8TiledMMAINS4_8MMA_AtomIJNS4_4SM904GMMA28MMA_64x256x16_F32BF16BF16_SSILNSO_5MajorE0ELSQ_0ELNSO_7ScaleInE1ELSR_1EEEEEENS4_6LayoutINS5_IJNSA_ILi2EEESB_SB_EEENS5_IJSB_NSA_ILi0EEESX_EEEEENS5_IJNS4_10UnderscoreES10_S10_EEEEENS4_13SM90_TMA_LOADENS4_14ComposedLayoutINS4_7SwizzleILi2ELi4ELi3EEENS4_18smem_ptr_flag_bitsILi16EEENSU_INS5_IJNSA_ILi8EEESH_EEENS5_IJSH_SB_EEEEEEEvNS4_8identityES13_S1D_vS1E_EENS_8epilogue10collective6detail29Sm90TmaWarpSpecializedAdapterINS1H_15DefaultEpilogueISJ_SK_SK_NS1G_6thread17LinearCombinationISJ_Li1EffLNS1L_9ScaleType4KindE0ELNS_15FloatRoundStyleE2ESJ_EENS1_15EpilogueDefaultEEEEEvvEEEEvNT_6ParamsE,"a",@progbits
	.sectionflags	@""
	.align	4
.nv.constant0._ZN7cutlass13device_kernelINS_4gemm6kernel13GemmUniversalIN4cute5tupleIJiiiiEEENS1_10collective13CollectiveMmaINS1_34MainloopSm90TmaGmmaWarpSpecializedILi4ENS5_IJNS4_1CILi1EEESB_SB_EEENS1_35KernelTmaWarpSpecializedCooperativeEEENS5_IJNSA_ILi384EEENSA_ILi512EEENSA_ILi32EEEEEENS_10bfloat16_tENS5_IJlSB_lEEESJ_SK_NS4_8TiledMMAINS4_8MMA_AtomIJNS4_4SM904GMMA28MMA_64x256x16_F32BF16BF16_SSILNSO_5MajorE0ELSQ_0ELNSO_7ScaleInE1ELSR_1EEEEEENS4_6LayoutINS5_IJNSA_ILi2EEESB_SB_EEENS5_IJSB_NSA_ILi0EEESX_EEEEENS5_IJNS4_10UnderscoreES10_S10_EEEEENS4_13SM90_TMA_LOADENS4_14ComposedLayoutINS4_7SwizzleILi2ELi4ELi3EEENS4_18smem_ptr_flag_bitsILi16EEENSU_INS5_IJNSA_ILi8EEESH_EEENS5_IJSH_SB_EEEEEEEvNS4_8identityES13_S1D_vS1E_EENS_8epilogue10collective6detail29Sm90TmaWarpSpecializedAdapterINS1H_15DefaultEpilogueISJ_SK_SK_NS1G_6thread17LinearCombinationISJ_Li1EffLNS1L_9ScaleType4KindE0ELNS_15FloatRoundStyleE2ESJ_EENS1_15EpilogueDefaultEEEEEvvEEEEvNT_6ParamsE:
	.zero		1664


//--------------------- SYMBOLS --------------------------

	.type		.nv.reservedSmem.offset0,@object
	.size		.nv.reservedSmem.offset0,0x4
	.type		__assertfail,@function
